//
// Generated by NVIDIA NVVM Compiler
//
// Compiler Build ID: CL-36424714
// Cuda compilation tools, release 13.0, V13.0.88
// Based on NVVM 20.0.0
//

.version 9.0
.target sm_100
.address_size 64

	// .globl	_Z8setValueP6__halfS_

.visible .entry _Z8setValueP6__halfS_(
	.param .u64 .ptr .align 1 _Z8setValueP6__halfS__param_0,
	.param .align 2 .b8 _Z8setValueP6__halfS__param_1[2]
)
{
	.reg .b16 	%rs<2>;
	.reg .b64 	%rd<3>;

	ld.param.u16 	%rs1, [_Z8setValueP6__halfS__param_1];
	ld.param.u64 	%rd1, [_Z8setValueP6__halfS__param_0];
	cvta.to.global.u64 	%rd2, %rd1;
	st.global.u16 	[%rd2], %rs1;
	ret;

}
	// .globl	_Z8setValueP7__half2S_
.visible .entry _Z8setValueP7__half2S_(
	.param .u64 .ptr .align 1 _Z8setValueP7__half2S__param_0,
	.param .align 4 .b8 _Z8setValueP7__half2S__param_1[4]
)
{
	.reg .b32 	%r<2>;
	.reg .b64 	%rd<3>;

	ld.param.u64 	%rd1, [_Z8setValueP7__half2S__param_0];
	ld.param.u32 	%r1, [_Z8setValueP7__half2S__param_1];
	cvta.to.global.u64 	%rd2, %rd1;
	st.global.u32 	[%rd2], %r1;
	ret;

}
	// .globl	_Z11double2halfPfd
.visible .entry _Z11double2halfPfd(
	.param .u64 .ptr .align 1 _Z11double2halfPfd_param_0,
	.param .f64 _Z11double2halfPfd_param_1
)
{
	.reg .b16 	%rs<3>;
	.reg .b32 	%f<2>;
	.reg .b64 	%rd<3>;
	.reg .b64 	%fd<2>;

	ld.param.u64 	%rd1, [_Z11double2halfPfd_param_0];
	ld.param.f64 	%fd1, [_Z11double2halfPfd_param_1];
	cvta.to.global.u64 	%rd2, %rd1;
	// begin inline asm
	{  cvt.rn.f16.f64 %rs1, %fd1;}

	// end inline asm
	// begin inline asm
	{  cvt.f32.f16 %f1, %rs1;}

	// end inline asm
	st.global.f32 	[%rd2], %f1;
	ret;

}
	// .globl	_Z15float22half2_rnPf6float2
.visible .entry _Z15float22half2_rnPf6float2(
	.param .u64 .ptr .align 1 _Z15float22half2_rnPf6float2_param_0,
	.param .align 8 .b8 _Z15float22half2_rnPf6float2_param_1[8]
)
{
	.reg .b16 	%rs<3>;
	.reg .b32 	%r<2>;
	.reg .b32 	%f<5>;
	.reg .b64 	%rd<3>;

	ld.param.u64 	%rd1, [_Z15float22half2_rnPf6float2_param_0];
	ld.param.v2.f32 	{%f1, %f2}, [_Z15float22half2_rnPf6float2_param_1];
	cvta.to.global.u64 	%rd2, %rd1;
	// begin inline asm
	{ cvt.rn.f16x2.f32 %r1, %f2, %f1; }

	// end inline asm
	mov.b32 	{%rs1, %rs2}, %r1;
	// begin inline asm
	{  cvt.f32.f16 %f3, %rs1;}

	// end inline asm
	st.global.f32 	[%rd2], %f3;
	// begin inline asm
	{  cvt.f32.f16 %f4, %rs2;}

	// end inline asm
	st.global.f32 	[%rd2+4], %f4;
	ret;

}
	// .globl	_Z10float2halfPff
.visible .entry _Z10float2halfPff(
	.param .u64 .ptr .align 1 _Z10float2halfPff_param_0,
	.param .f32 _Z10float2halfPff_param_1
)
{
	.reg .b16 	%rs<3>;
	.reg .b32 	%f<3>;
	.reg .b64 	%rd<3>;

	ld.param.u64 	%rd1, [_Z10float2halfPff_param_0];
	ld.param.f32 	%f1, [_Z10float2halfPff_param_1];
	cvta.to.global.u64 	%rd2, %rd1;
	// begin inline asm
	{  cvt.rn.f16.f32 %rs1, %f1;}

	// end inline asm
	// begin inline asm
	{  cvt.f32.f16 %f2, %rs1;}

	// end inline asm
	st.global.f32 	[%rd2], %f2;
	ret;

}
	// .globl	_Z14float2half2_rnPff
.visible .entry _Z14float2half2_rnPff(
	.param .u64 .ptr .align 1 _Z14float2half2_rnPff_param_0,
	.param .f32 _Z14float2half2_rnPff_param_1
)
{
	.reg .b16 	%rs<3>;
	.reg .b32 	%r<2>;
	.reg .b32 	%f<4>;
	.reg .b64 	%rd<3>;

	ld.param.u64 	%rd1, [_Z14float2half2_rnPff_param_0];
	ld.param.f32 	%f1, [_Z14float2half2_rnPff_param_1];
	cvta.to.global.u64 	%rd2, %rd1;
	// begin inline asm
	{.reg .f16 low;
  cvt.rn.f16.f32 low, %f1;
  mov.b32 %r1, {low,low};}

	// end inline asm
	mov.b32 	{%rs1, %rs2}, %r1;
	// begin inline asm
	{  cvt.f32.f16 %f2, %rs1;}

	// end inline asm
	st.global.f32 	[%rd2], %f2;
	// begin inline asm
	{  cvt.f32.f16 %f3, %rs2;}

	// end inline asm
	st.global.f32 	[%rd2+4], %f3;
	ret;

}
	// .globl	_Z13float2half_rdPff
.visible .entry _Z13float2half_rdPff(
	.param .u64 .ptr .align 1 _Z13float2half_rdPff_param_0,
	.param .f32 _Z13float2half_rdPff_param_1
)
{
	.reg .b16 	%rs<3>;
	.reg .b32 	%f<3>;
	.reg .b64 	%rd<3>;

	ld.param.u64 	%rd1, [_Z13float2half_rdPff_param_0];
	ld.param.f32 	%f1, [_Z13float2half_rdPff_param_1];
	cvta.to.global.u64 	%rd2, %rd1;
	// begin inline asm
	{  cvt.rm.f16.f32 %rs1, %f1;}

	// end inline asm
	// begin inline asm
	{  cvt.f32.f16 %f2, %rs1;}

	// end inline asm
	st.global.f32 	[%rd2], %f2;
	ret;

}
	// .globl	_Z13float2half_rnPff
.visible .entry _Z13float2half_rnPff(
	.param .u64 .ptr .align 1 _Z13float2half_rnPff_param_0,
	.param .f32 _Z13float2half_rnPff_param_1
)
{
	.reg .b16 	%rs<3>;
	.reg .b32 	%f<3>;
	.reg .b64 	%rd<3>;

	ld.param.u64 	%rd1, [_Z13float2half_rnPff_param_0];
	ld.param.f32 	%f1, [_Z13float2half_rnPff_param_1];
	cvta.to.global.u64 	%rd2, %rd1;
	// begin inline asm
	{  cvt.rn.f16.f32 %rs1, %f1;}

	// end inline asm
	// begin inline asm
	{  cvt.f32.f16 %f2, %rs1;}

	// end inline asm
	st.global.f32 	[%rd2], %f2;
	ret;

}
	// .globl	_Z13float2half_ruPff
.visible .entry _Z13float2half_ruPff(
	.param .u64 .ptr .align 1 _Z13float2half_ruPff_param_0,
	.param .f32 _Z13float2half_ruPff_param_1
)
{
	.reg .b16 	%rs<3>;
	.reg .b32 	%f<3>;
	.reg .b64 	%rd<3>;

	ld.param.u64 	%rd1, [_Z13float2half_ruPff_param_0];
	ld.param.f32 	%f1, [_Z13float2half_ruPff_param_1];
	cvta.to.global.u64 	%rd2, %rd1;
	// begin inline asm
	{  cvt.rp.f16.f32 %rs1, %f1;}

	// end inline asm
	// begin inline asm
	{  cvt.f32.f16 %f2, %rs1;}

	// end inline asm
	st.global.f32 	[%rd2], %f2;
	ret;

}
	// .globl	_Z13float2half_rzPff
.visible .entry _Z13float2half_rzPff(
	.param .u64 .ptr .align 1 _Z13float2half_rzPff_param_0,
	.param .f32 _Z13float2half_rzPff_param_1
)
{
	.reg .b16 	%rs<3>;
	.reg .b32 	%f<3>;
	.reg .b64 	%rd<3>;

	ld.param.u64 	%rd1, [_Z13float2half_rzPff_param_0];
	ld.param.f32 	%f1, [_Z13float2half_rzPff_param_1];
	cvta.to.global.u64 	%rd2, %rd1;
	// begin inline asm
	{  cvt.rz.f16.f32 %rs1, %f1;}

	// end inline asm
	// begin inline asm
	{  cvt.f32.f16 %f2, %rs1;}

	// end inline asm
	st.global.f32 	[%rd2], %f2;
	ret;

}
	// .globl	_Z15floats2half2_rnPfff
.visible .entry _Z15floats2half2_rnPfff(
	.param .u64 .ptr .align 1 _Z15floats2half2_rnPfff_param_0,
	.param .f32 _Z15floats2half2_rnPfff_param_1,
	.param .f32 _Z15floats2half2_rnPfff_param_2
)
{
	.reg .b16 	%rs<3>;
	.reg .b32 	%r<2>;
	.reg .b32 	%f<5>;
	.reg .b64 	%rd<3>;

	ld.param.u64 	%rd1, [_Z15floats2half2_rnPfff_param_0];
	ld.param.f32 	%f1, [_Z15floats2half2_rnPfff_param_1];
	ld.param.f32 	%f2, [_Z15floats2half2_rnPfff_param_2];
	cvta.to.global.u64 	%rd2, %rd1;
	// begin inline asm
	{ cvt.rn.f16x2.f32 %r1, %f2, %f1; }

	// end inline asm
	mov.b32 	{%rs1, %rs2}, %r1;
	// begin inline asm
	{  cvt.f32.f16 %f3, %rs1;}

	// end inline asm
	st.global.f32 	[%rd2], %f3;
	// begin inline asm
	{  cvt.f32.f16 %f4, %rs2;}

	// end inline asm
	st.global.f32 	[%rd2+4], %f4;
	ret;

}
	// .globl	_Z12half22float2Pf7__half2
.visible .entry _Z12half22float2Pf7__half2(
	.param .u64 .ptr .align 1 _Z12half22float2Pf7__half2_param_0,
	.param .align 4 .b8 _Z12half22float2Pf7__half2_param_1[4]
)
{
	.reg .b32 	%r<3>;
	.reg .b32 	%f<3>;
	.reg .b64 	%rd<3>;

	ld.param.u64 	%rd1, [_Z12half22float2Pf7__half2_param_0];
	cvta.to.global.u64 	%rd2, %rd1;
	ld.param.u32 	%r2, [_Z12half22float2Pf7__half2_param_1];
	// begin inline asm
	{.reg .f16 low,high;
  mov.b32 {low,high},%r2;
  cvt.f32.f16 %f1, low;}

	// end inline asm
	// begin inline asm
	{.reg .f16 low,high;
  mov.b32 {low,high},%r2;
  cvt.f32.f16 %f2, high;}

	// end inline asm
	st.global.f32 	[%rd2], %f1;
	st.global.f32 	[%rd2+4], %f2;
	ret;

}
	// .globl	_Z10half2floatPf6__half
.visible .entry _Z10half2floatPf6__half(
	.param .u64 .ptr .align 1 _Z10half2floatPf6__half_param_0,
	.param .align 2 .b8 _Z10half2floatPf6__half_param_1[2]
)
{
	.reg .b16 	%rs<2>;
	.reg .b32 	%f<2>;
	.reg .b64 	%rd<3>;

	ld.param.u16 	%rs1, [_Z10half2floatPf6__half_param_1];
	ld.param.u64 	%rd1, [_Z10half2floatPf6__half_param_0];
	cvta.to.global.u64 	%rd2, %rd1;
	// begin inline asm
	{  cvt.f32.f16 %f1, %rs1;}

	// end inline asm
	st.global.f32 	[%rd2], %f1;
	ret;

}
	// .globl	_Z10half2half2Pf6__half
.visible .entry _Z10half2half2Pf6__half(
	.param .u64 .ptr .align 1 _Z10half2half2Pf6__half_param_0,
	.param .align 2 .b8 _Z10half2half2Pf6__half_param_1[2]
)
{
	.reg .b16 	%rs<4>;
	.reg .b32 	%r<2>;
	.reg .b32 	%f<3>;
	.reg .b64 	%rd<3>;

	ld.param.u16 	%rs1, [_Z10half2half2Pf6__half_param_1];
	ld.param.u64 	%rd1, [_Z10half2half2Pf6__half_param_0];
	cvta.to.global.u64 	%rd2, %rd1;
	// begin inline asm
	{  mov.b32 %r1, {%rs1,%rs1};}

	// end inline asm
	mov.b32 	{%rs2, %rs3}, %r1;
	// begin inline asm
	{  cvt.f32.f16 %f1, %rs2;}

	// end inline asm
	st.global.f32 	[%rd2], %f1;
	// begin inline asm
	{  cvt.f32.f16 %f2, %rs3;}

	// end inline asm
	st.global.f32 	[%rd2+4], %f2;
	ret;

}
	// .globl	_Z11half2int_rdPi6__half
.visible .entry _Z11half2int_rdPi6__half(
	.param .u64 .ptr .align 1 _Z11half2int_rdPi6__half_param_0,
	.param .align 2 .b8 _Z11half2int_rdPi6__half_param_1[2]
)
{
	.reg .b16 	%rs<2>;
	.reg .b32 	%r<2>;
	.reg .b64 	%rd<3>;

	ld.param.u16 	%rs1, [_Z11half2int_rdPi6__half_param_1];
	ld.param.u64 	%rd1, [_Z11half2int_rdPi6__half_param_0];
	cvta.to.global.u64 	%rd2, %rd1;
	// begin inline asm
	cvt.rmi.s32.f16 %r1, %rs1;
	// end inline asm
	st.global.u32 	[%rd2], %r1;
	ret;

}
	// .globl	_Z11half2int_rnPi6__half
.visible .entry _Z11half2int_rnPi6__half(
	.param .u64 .ptr .align 1 _Z11half2int_rnPi6__half_param_0,
	.param .align 2 .b8 _Z11half2int_rnPi6__half_param_1[2]
)
{
	.reg .b16 	%rs<2>;
	.reg .b32 	%r<2>;
	.reg .b64 	%rd<3>;

	ld.param.u16 	%rs1, [_Z11half2int_rnPi6__half_param_1];
	ld.param.u64 	%rd1, [_Z11half2int_rnPi6__half_param_0];
	cvta.to.global.u64 	%rd2, %rd1;
	// begin inline asm
	cvt.rni.s32.f16 %r1, %rs1;
	// end inline asm
	st.global.u32 	[%rd2], %r1;
	ret;

}
	// .globl	_Z11half2int_ruPi6__half
.visible .entry _Z11half2int_ruPi6__half(
	.param .u64 .ptr .align 1 _Z11half2int_ruPi6__half_param_0,
	.param .align 2 .b8 _Z11half2int_ruPi6__half_param_1[2]
)
{
	.reg .b16 	%rs<2>;
	.reg .b32 	%r<2>;
	.reg .b64 	%rd<3>;

	ld.param.u16 	%rs1, [_Z11half2int_ruPi6__half_param_1];
	ld.param.u64 	%rd1, [_Z11half2int_ruPi6__half_param_0];
	cvta.to.global.u64 	%rd2, %rd1;
	// begin inline asm
	cvt.rpi.s32.f16 %r1, %rs1;
	// end inline asm
	st.global.u32 	[%rd2], %r1;
	ret;

}
	// .globl	_Z11half2int_rzPi6__half
.visible .entry _Z11half2int_rzPi6__half(
	.param .u64 .ptr .align 1 _Z11half2int_rzPi6__half_param_0,
	.param .align 2 .b8 _Z11half2int_rzPi6__half_param_1[2]
)
{
	.reg .b16 	%rs<2>;
	.reg .b32 	%r<2>;
	.reg .b64 	%rd<3>;

	ld.param.u16 	%rs1, [_Z11half2int_rzPi6__half_param_1];
	ld.param.u64 	%rd1, [_Z11half2int_rzPi6__half_param_0];
	cvta.to.global.u64 	%rd2, %rd1;
	// begin inline asm
	cvt.rzi.s32.f16 %r1, %rs1;
	// end inline asm
	st.global.u32 	[%rd2], %r1;
	ret;

}
	// .globl	_Z10half2ll_rdPx6__half
.visible .entry _Z10half2ll_rdPx6__half(
	.param .u64 .ptr .align 1 _Z10half2ll_rdPx6__half_param_0,
	.param .align 2 .b8 _Z10half2ll_rdPx6__half_param_1[2]
)
{
	.reg .b16 	%rs<2>;
	.reg .b64 	%rd<4>;

	ld.param.u16 	%rs1, [_Z10half2ll_rdPx6__half_param_1];
	ld.param.u64 	%rd2, [_Z10half2ll_rdPx6__half_param_0];
	cvta.to.global.u64 	%rd3, %rd2;
	// begin inline asm
	cvt.rmi.s64.f16 %rd1, %rs1;
	// end inline asm
	st.global.u64 	[%rd3], %rd1;
	ret;

}
	// .globl	_Z10half2ll_rnPx6__half
.visible .entry _Z10half2ll_rnPx6__half(
	.param .u64 .ptr .align 1 _Z10half2ll_rnPx6__half_param_0,
	.param .align 2 .b8 _Z10half2ll_rnPx6__half_param_1[2]
)
{
	.reg .b16 	%rs<2>;
	.reg .b64 	%rd<4>;

	ld.param.u16 	%rs1, [_Z10half2ll_rnPx6__half_param_1];
	ld.param.u64 	%rd2, [_Z10half2ll_rnPx6__half_param_0];
	cvta.to.global.u64 	%rd3, %rd2;
	// begin inline asm
	cvt.rni.s64.f16 %rd1, %rs1;
	// end inline asm
	st.global.u64 	[%rd3], %rd1;
	ret;

}
	// .globl	_Z10half2ll_ruPx6__half
.visible .entry _Z10half2ll_ruPx6__half(
	.param .u64 .ptr .align 1 _Z10half2ll_ruPx6__half_param_0,
	.param .align 2 .b8 _Z10half2ll_ruPx6__half_param_1[2]
)
{
	.reg .b16 	%rs<2>;
	.reg .b64 	%rd<4>;

	ld.param.u16 	%rs1, [_Z10half2ll_ruPx6__half_param_1];
	ld.param.u64 	%rd2, [_Z10half2ll_ruPx6__half_param_0];
	cvta.to.global.u64 	%rd3, %rd2;
	// begin inline asm
	cvt.rpi.s64.f16 %rd1, %rs1;
	// end inline asm
	st.global.u64 	[%rd3], %rd1;
	ret;

}
	// .globl	_Z10half2ll_rzPx6__half
.visible .entry _Z10half2ll_rzPx6__half(
	.param .u64 .ptr .align 1 _Z10half2ll_rzPx6__half_param_0,
	.param .align 2 .b8 _Z10half2ll_rzPx6__half_param_1[2]
)
{
	.reg .b16 	%rs<2>;
	.reg .b64 	%rd<4>;

	ld.param.u16 	%rs1, [_Z10half2ll_rzPx6__half_param_1];
	ld.param.u64 	%rd2, [_Z10half2ll_rzPx6__half_param_0];
	cvta.to.global.u64 	%rd3, %rd2;
	// begin inline asm
	cvt.rzi.s64.f16 %rd1, %rs1;
	// end inline asm
	st.global.u64 	[%rd3], %rd1;
	ret;

}
	// .globl	_Z13half2short_rdPs6__half
.visible .entry _Z13half2short_rdPs6__half(
	.param .u64 .ptr .align 1 _Z13half2short_rdPs6__half_param_0,
	.param .align 2 .b8 _Z13half2short_rdPs6__half_param_1[2]
)
{
	.reg .b16 	%rs<3>;
	.reg .b64 	%rd<3>;

	ld.param.u16 	%rs2, [_Z13half2short_rdPs6__half_param_1];
	ld.param.u64 	%rd1, [_Z13half2short_rdPs6__half_param_0];
	cvta.to.global.u64 	%rd2, %rd1;
	// begin inline asm
	cvt.rmi.s16.f16 %rs1, %rs2;
	// end inline asm
	st.global.u16 	[%rd2], %rs1;
	ret;

}
	// .globl	_Z13half2short_rnPs6__half
.visible .entry _Z13half2short_rnPs6__half(
	.param .u64 .ptr .align 1 _Z13half2short_rnPs6__half_param_0,
	.param .align 2 .b8 _Z13half2short_rnPs6__half_param_1[2]
)
{
	.reg .b16 	%rs<3>;
	.reg .b64 	%rd<3>;

	ld.param.u16 	%rs2, [_Z13half2short_rnPs6__half_param_1];
	ld.param.u64 	%rd1, [_Z13half2short_rnPs6__half_param_0];
	cvta.to.global.u64 	%rd2, %rd1;
	// begin inline asm
	cvt.rni.s16.f16 %rs1, %rs2;
	// end inline asm
	st.global.u16 	[%rd2], %rs1;
	ret;

}
	// .globl	_Z13half2short_ruPs6__half
.visible .entry _Z13half2short_ruPs6__half(
	.param .u64 .ptr .align 1 _Z13half2short_ruPs6__half_param_0,
	.param .align 2 .b8 _Z13half2short_ruPs6__half_param_1[2]
)
{
	.reg .b16 	%rs<3>;
	.reg .b64 	%rd<3>;

	ld.param.u16 	%rs2, [_Z13half2short_ruPs6__half_param_1];
	ld.param.u64 	%rd1, [_Z13half2short_ruPs6__half_param_0];
	cvta.to.global.u64 	%rd2, %rd1;
	// begin inline asm
	cvt.rpi.s16.f16 %rs1, %rs2;
	// end inline asm
	st.global.u16 	[%rd2], %rs1;
	ret;

}
	// .globl	_Z13half2short_rzPs6__half
.visible .entry _Z13half2short_rzPs6__half(
	.param .u64 .ptr .align 1 _Z13half2short_rzPs6__half_param_0,
	.param .align 2 .b8 _Z13half2short_rzPs6__half_param_1[2]
)
{
	.reg .b16 	%rs<3>;
	.reg .b64 	%rd<3>;

	ld.param.u16 	%rs2, [_Z13half2short_rzPs6__half_param_1];
	ld.param.u64 	%rd1, [_Z13half2short_rzPs6__half_param_0];
	cvta.to.global.u64 	%rd2, %rd1;
	// begin inline asm
	cvt.rzi.s16.f16 %rs1, %rs2;
	// end inline asm
	st.global.u16 	[%rd2], %rs1;
	ret;

}
	// .globl	_Z12half2uint_rdPj6__half
.visible .entry _Z12half2uint_rdPj6__half(
	.param .u64 .ptr .align 1 _Z12half2uint_rdPj6__half_param_0,
	.param .align 2 .b8 _Z12half2uint_rdPj6__half_param_1[2]
)
{
	.reg .b16 	%rs<2>;
	.reg .b32 	%r<2>;
	.reg .b64 	%rd<3>;

	ld.param.u16 	%rs1, [_Z12half2uint_rdPj6__half_param_1];
	ld.param.u64 	%rd1, [_Z12half2uint_rdPj6__half_param_0];
	cvta.to.global.u64 	%rd2, %rd1;
	// begin inline asm
	cvt.rmi.u32.f16 %r1, %rs1;
	// end inline asm
	st.global.u32 	[%rd2], %r1;
	ret;

}
	// .globl	_Z12half2uint_rnPj6__half
.visible .entry _Z12half2uint_rnPj6__half(
	.param .u64 .ptr .align 1 _Z12half2uint_rnPj6__half_param_0,
	.param .align 2 .b8 _Z12half2uint_rnPj6__half_param_1[2]
)
{
	.reg .b16 	%rs<2>;
	.reg .b32 	%r<2>;
	.reg .b64 	%rd<3>;

	ld.param.u16 	%rs1, [_Z12half2uint_rnPj6__half_param_1];
	ld.param.u64 	%rd1, [_Z12half2uint_rnPj6__half_param_0];
	cvta.to.global.u64 	%rd2, %rd1;
	// begin inline asm
	cvt.rni.u32.f16 %r1, %rs1;
	// end inline asm
	st.global.u32 	[%rd2], %r1;
	ret;

}
	// .globl	_Z12half2uint_ruPj6__half
.visible .entry _Z12half2uint_ruPj6__half(
	.param .u64 .ptr .align 1 _Z12half2uint_ruPj6__half_param_0,
	.param .align 2 .b8 _Z12half2uint_ruPj6__half_param_1[2]
)
{
	.reg .b16 	%rs<2>;
	.reg .b32 	%r<2>;
	.reg .b64 	%rd<3>;

	ld.param.u16 	%rs1, [_Z12half2uint_ruPj6__half_param_1];
	ld.param.u64 	%rd1, [_Z12half2uint_ruPj6__half_param_0];
	cvta.to.global.u64 	%rd2, %rd1;
	// begin inline asm
	cvt.rpi.u32.f16 %r1, %rs1;
	// end inline asm
	st.global.u32 	[%rd2], %r1;
	ret;

}
	// .globl	_Z12half2uint_rzPj6__half
.visible .entry _Z12half2uint_rzPj6__half(
	.param .u64 .ptr .align 1 _Z12half2uint_rzPj6__half_param_0,
	.param .align 2 .b8 _Z12half2uint_rzPj6__half_param_1[2]
)
{
	.reg .b16 	%rs<2>;
	.reg .b32 	%r<2>;
	.reg .b64 	%rd<3>;

	ld.param.u16 	%rs1, [_Z12half2uint_rzPj6__half_param_1];
	ld.param.u64 	%rd1, [_Z12half2uint_rzPj6__half_param_0];
	cvta.to.global.u64 	%rd2, %rd1;
	// begin inline asm
	cvt.rzi.u32.f16 %r1, %rs1;
	// end inline asm
	st.global.u32 	[%rd2], %r1;
	ret;

}
	// .globl	_Z11half2ull_rdPy6__half
.visible .entry _Z11half2ull_rdPy6__half(
	.param .u64 .ptr .align 1 _Z11half2ull_rdPy6__half_param_0,
	.param .align 2 .b8 _Z11half2ull_rdPy6__half_param_1[2]
)
{
	.reg .b16 	%rs<2>;
	.reg .b64 	%rd<4>;

	ld.param.u16 	%rs1, [_Z11half2ull_rdPy6__half_param_1];
	ld.param.u64 	%rd2, [_Z11half2ull_rdPy6__half_param_0];
	cvta.to.global.u64 	%rd3, %rd2;
	// begin inline asm
	cvt.rmi.u64.f16 %rd1, %rs1;
	// end inline asm
	st.global.u64 	[%rd3], %rd1;
	ret;

}
	// .globl	_Z11half2ull_rnPy6__half
.visible .entry _Z11half2ull_rnPy6__half(
	.param .u64 .ptr .align 1 _Z11half2ull_rnPy6__half_param_0,
	.param .align 2 .b8 _Z11half2ull_rnPy6__half_param_1[2]
)
{
	.reg .b16 	%rs<2>;
	.reg .b64 	%rd<4>;

	ld.param.u16 	%rs1, [_Z11half2ull_rnPy6__half_param_1];
	ld.param.u64 	%rd2, [_Z11half2ull_rnPy6__half_param_0];
	cvta.to.global.u64 	%rd3, %rd2;
	// begin inline asm
	cvt.rni.u64.f16 %rd1, %rs1;
	// end inline asm
	st.global.u64 	[%rd3], %rd1;
	ret;

}
	// .globl	_Z11half2ull_ruPy6__half
.visible .entry _Z11half2ull_ruPy6__half(
	.param .u64 .ptr .align 1 _Z11half2ull_ruPy6__half_param_0,
	.param .align 2 .b8 _Z11half2ull_ruPy6__half_param_1[2]
)
{
	.reg .b16 	%rs<2>;
	.reg .b64 	%rd<4>;

	ld.param.u16 	%rs1, [_Z11half2ull_ruPy6__half_param_1];
	ld.param.u64 	%rd2, [_Z11half2ull_ruPy6__half_param_0];
	cvta.to.global.u64 	%rd3, %rd2;
	// begin inline asm
	cvt.rpi.u64.f16 %rd1, %rs1;
	// end inline asm
	st.global.u64 	[%rd3], %rd1;
	ret;

}
	// .globl	_Z11half2ull_rzPy6__half
.visible .entry _Z11half2ull_rzPy6__half(
	.param .u64 .ptr .align 1 _Z11half2ull_rzPy6__half_param_0,
	.param .align 2 .b8 _Z11half2ull_rzPy6__half_param_1[2]
)
{
	.reg .b16 	%rs<2>;
	.reg .b64 	%rd<4>;

	ld.param.u16 	%rs1, [_Z11half2ull_rzPy6__half_param_1];
	ld.param.u64 	%rd2, [_Z11half2ull_rzPy6__half_param_0];
	cvta.to.global.u64 	%rd3, %rd2;
	// begin inline asm
	cvt.rzi.u64.f16 %rd1, %rs1;
	// end inline asm
	st.global.u64 	[%rd3], %rd1;
	ret;

}
	// .globl	_Z14half2ushort_rdPt6__half
.visible .entry _Z14half2ushort_rdPt6__half(
	.param .u64 .ptr .align 1 _Z14half2ushort_rdPt6__half_param_0,
	.param .align 2 .b8 _Z14half2ushort_rdPt6__half_param_1[2]
)
{
	.reg .b16 	%rs<3>;
	.reg .b64 	%rd<3>;

	ld.param.u16 	%rs2, [_Z14half2ushort_rdPt6__half_param_1];
	ld.param.u64 	%rd1, [_Z14half2ushort_rdPt6__half_param_0];
	cvta.to.global.u64 	%rd2, %rd1;
	// begin inline asm
	cvt.rmi.u16.f16 %rs1, %rs2;
	// end inline asm
	st.global.u16 	[%rd2], %rs1;
	ret;

}
	// .globl	_Z14half2ushort_rnPt6__half
.visible .entry _Z14half2ushort_rnPt6__half(
	.param .u64 .ptr .align 1 _Z14half2ushort_rnPt6__half_param_0,
	.param .align 2 .b8 _Z14half2ushort_rnPt6__half_param_1[2]
)
{
	.reg .b16 	%rs<3>;
	.reg .b64 	%rd<3>;

	ld.param.u16 	%rs2, [_Z14half2ushort_rnPt6__half_param_1];
	ld.param.u64 	%rd1, [_Z14half2ushort_rnPt6__half_param_0];
	cvta.to.global.u64 	%rd2, %rd1;
	// begin inline asm
	cvt.rni.u16.f16 %rs1, %rs2;
	// end inline asm
	st.global.u16 	[%rd2], %rs1;
	ret;

}
	// .globl	_Z14half2ushort_ruPt6__half
.visible .entry _Z14half2ushort_ruPt6__half(
	.param .u64 .ptr .align 1 _Z14half2ushort_ruPt6__half_param_0,
	.param .align 2 .b8 _Z14half2ushort_ruPt6__half_param_1[2]
)
{
	.reg .b16 	%rs<3>;
	.reg .b64 	%rd<3>;

	ld.param.u16 	%rs2, [_Z14half2ushort_ruPt6__half_param_1];
	ld.param.u64 	%rd1, [_Z14half2ushort_ruPt6__half_param_0];
	cvta.to.global.u64 	%rd2, %rd1;
	// begin inline asm
	cvt.rpi.u16.f16 %rs1, %rs2;
	// end inline asm
	st.global.u16 	[%rd2], %rs1;
	ret;

}
	// .globl	_Z14half2ushort_rzPt6__half
.visible .entry _Z14half2ushort_rzPt6__half(
	.param .u64 .ptr .align 1 _Z14half2ushort_rzPt6__half_param_0,
	.param .align 2 .b8 _Z14half2ushort_rzPt6__half_param_1[2]
)
{
	.reg .b16 	%rs<3>;
	.reg .b64 	%rd<3>;

	ld.param.u16 	%rs2, [_Z14half2ushort_rzPt6__half_param_1];
	ld.param.u64 	%rd1, [_Z14half2ushort_rzPt6__half_param_0];
	cvta.to.global.u64 	%rd2, %rd1;
	// begin inline asm
	cvt.rzi.u16.f16 %rs1, %rs2;
	// end inline asm
	st.global.u16 	[%rd2], %rs1;
	ret;

}
	// .globl	_Z13half_as_shortPs6__half
.visible .entry _Z13half_as_shortPs6__half(
	.param .u64 .ptr .align 1 _Z13half_as_shortPs6__half_param_0,
	.param .align 2 .b8 _Z13half_as_shortPs6__half_param_1[2]
)
{
	.reg .b16 	%rs<2>;
	.reg .b64 	%rd<3>;

	ld.param.u16 	%rs1, [_Z13half_as_shortPs6__half_param_1];
	ld.param.u64 	%rd1, [_Z13half_as_shortPs6__half_param_0];
	cvta.to.global.u64 	%rd2, %rd1;
	st.global.u16 	[%rd2], %rs1;
	ret;

}
	// .globl	_Z14half_as_ushortPt6__half
.visible .entry _Z14half_as_ushortPt6__half(
	.param .u64 .ptr .align 1 _Z14half_as_ushortPt6__half_param_0,
	.param .align 2 .b8 _Z14half_as_ushortPt6__half_param_1[2]
)
{
	.reg .b16 	%rs<2>;
	.reg .b64 	%rd<3>;

	ld.param.u16 	%rs1, [_Z14half_as_ushortPt6__half_param_1];
	ld.param.u64 	%rd1, [_Z14half_as_ushortPt6__half_param_0];
	cvta.to.global.u64 	%rd2, %rd1;
	st.global.u16 	[%rd2], %rs1;
	ret;

}
	// .globl	_Z12halves2half2Pf6__halfS0_
.visible .entry _Z12halves2half2Pf6__halfS0_(
	.param .u64 .ptr .align 1 _Z12halves2half2Pf6__halfS0__param_0,
	.param .align 2 .b8 _Z12halves2half2Pf6__halfS0__param_1[2],
	.param .align 2 .b8 _Z12halves2half2Pf6__halfS0__param_2[2]
)
{
	.reg .b16 	%rs<5>;
	.reg .b32 	%r<2>;
	.reg .b32 	%f<3>;
	.reg .b64 	%rd<3>;

	ld.param.u16 	%rs1, [_Z12halves2half2Pf6__halfS0__param_1];
	ld.param.u16 	%rs2, [_Z12halves2half2Pf6__halfS0__param_2];
	ld.param.u64 	%rd1, [_Z12halves2half2Pf6__halfS0__param_0];
	cvta.to.global.u64 	%rd2, %rd1;
	// begin inline asm
	{  mov.b32 %r1, {%rs1,%rs2};}

	// end inline asm
	mov.b32 	{%rs3, %rs4}, %r1;
	// begin inline asm
	{  cvt.f32.f16 %f1, %rs3;}

	// end inline asm
	st.global.f32 	[%rd2], %f1;
	// begin inline asm
	{  cvt.f32.f16 %f2, %rs4;}

	// end inline asm
	st.global.f32 	[%rd2+4], %f2;
	ret;

}
	// .globl	_Z10high2floatPf7__half2
.visible .entry _Z10high2floatPf7__half2(
	.param .u64 .ptr .align 1 _Z10high2floatPf7__half2_param_0,
	.param .align 4 .b8 _Z10high2floatPf7__half2_param_1[4]
)
{
	.reg .b32 	%r<2>;
	.reg .b32 	%f<2>;
	.reg .b64 	%rd<3>;

	ld.param.u64 	%rd1, [_Z10high2floatPf7__half2_param_0];
	cvta.to.global.u64 	%rd2, %rd1;
	ld.param.u32 	%r1, [_Z10high2floatPf7__half2_param_1];
	// begin inline asm
	{.reg .f16 low,high;
  mov.b32 {low,high},%r1;
  cvt.f32.f16 %f1, high;}

	// end inline asm
	st.global.f32 	[%rd2], %f1;
	ret;

}
	// .globl	_Z9high2halfPf7__half2
.visible .entry _Z9high2halfPf7__half2(
	.param .u64 .ptr .align 1 _Z9high2halfPf7__half2_param_0,
	.param .align 4 .b8 _Z9high2halfPf7__half2_param_1[4]
)
{
	.reg .b16 	%rs<3>;
	.reg .b32 	%r<2>;
	.reg .b32 	%f<2>;
	.reg .b64 	%rd<3>;

	ld.param.u64 	%rd1, [_Z9high2halfPf7__half2_param_0];
	cvta.to.global.u64 	%rd2, %rd1;
	ld.param.u32 	%r1, [_Z9high2halfPf7__half2_param_1];
	// begin inline asm
	{.reg .f16 low,high;
 mov.b32 {low,high}, %r1;
 mov.b16 %rs1, high;}
	// end inline asm
	// begin inline asm
	{  cvt.f32.f16 %f1, %rs1;}

	// end inline asm
	st.global.f32 	[%rd2], %f1;
	ret;

}
	// .globl	_Z10high2half2Pf7__half2
.visible .entry _Z10high2half2Pf7__half2(
	.param .u64 .ptr .align 1 _Z10high2half2Pf7__half2_param_0,
	.param .align 4 .b8 _Z10high2half2Pf7__half2_param_1[4]
)
{
	.reg .b16 	%rs<3>;
	.reg .b32 	%r<3>;
	.reg .b32 	%f<3>;
	.reg .b64 	%rd<3>;

	ld.param.u64 	%rd1, [_Z10high2half2Pf7__half2_param_0];
	cvta.to.global.u64 	%rd2, %rd1;
	ld.param.u32 	%r2, [_Z10high2half2Pf7__half2_param_1];
	// begin inline asm
	{.reg .f16 low,high;
  mov.b32 {low,high}, %r2;
  mov.b32 %r1, {high,high};}

	// end inline asm
	mov.b32 	{%rs1, %rs2}, %r1;
	// begin inline asm
	{  cvt.f32.f16 %f1, %rs1;}

	// end inline asm
	st.global.f32 	[%rd2], %f1;
	// begin inline asm
	{  cvt.f32.f16 %f2, %rs2;}

	// end inline asm
	st.global.f32 	[%rd2+4], %f2;
	ret;

}
	// .globl	_Z11highs2half2Pf7__half2S0_
.visible .entry _Z11highs2half2Pf7__half2S0_(
	.param .u64 .ptr .align 1 _Z11highs2half2Pf7__half2S0__param_0,
	.param .align 4 .b8 _Z11highs2half2Pf7__half2S0__param_1[4],
	.param .align 4 .b8 _Z11highs2half2Pf7__half2S0__param_2[4]
)
{
	.reg .b16 	%rs<3>;
	.reg .b32 	%r<4>;
	.reg .b32 	%f<3>;
	.reg .b64 	%rd<3>;

	ld.param.u64 	%rd1, [_Z11highs2half2Pf7__half2S0__param_0];
	cvta.to.global.u64 	%rd2, %rd1;
	ld.param.u32 	%r2, [_Z11highs2half2Pf7__half2S0__param_1];
	ld.param.u32 	%r3, [_Z11highs2half2Pf7__half2S0__param_2];
	// begin inline asm
	{.reg .f16 alow,ahigh,blow,bhigh;
  mov.b32 {alow,ahigh}, %r2;
  mov.b32 {blow,bhigh}, %r3;
  mov.b32 %r1, {ahigh,bhigh};}

	// end inline asm
	mov.b32 	{%rs1, %rs2}, %r1;
	// begin inline asm
	{  cvt.f32.f16 %f1, %rs1;}

	// end inline asm
	st.global.f32 	[%rd2], %f1;
	// begin inline asm
	{  cvt.f32.f16 %f2, %rs2;}

	// end inline asm
	st.global.f32 	[%rd2+4], %f2;
	ret;

}
	// .globl	_Z11int2half_rdPfi
.visible .entry _Z11int2half_rdPfi(
	.param .u64 .ptr .align 1 _Z11int2half_rdPfi_param_0,
	.param .u32 _Z11int2half_rdPfi_param_1
)
{
	.reg .b16 	%rs<3>;
	.reg .b32 	%r<2>;
	.reg .b32 	%f<2>;
	.reg .b64 	%rd<3>;

	ld.param.u64 	%rd1, [_Z11int2half_rdPfi_param_0];
	ld.param.u32 	%r1, [_Z11int2half_rdPfi_param_1];
	cvta.to.global.u64 	%rd2, %rd1;
	// begin inline asm
	cvt.rm.f16.s32 %rs1, %r1;
	// end inline asm
	// begin inline asm
	{  cvt.f32.f16 %f1, %rs1;}

	// end inline asm
	st.global.f32 	[%rd2], %f1;
	ret;

}
	// .globl	_Z11int2half_rnPfi
.visible .entry _Z11int2half_rnPfi(
	.param .u64 .ptr .align 1 _Z11int2half_rnPfi_param_0,
	.param .u32 _Z11int2half_rnPfi_param_1
)
{
	.reg .b16 	%rs<3>;
	.reg .b32 	%r<2>;
	.reg .b32 	%f<2>;
	.reg .b64 	%rd<3>;

	ld.param.u64 	%rd1, [_Z11int2half_rnPfi_param_0];
	ld.param.u32 	%r1, [_Z11int2half_rnPfi_param_1];
	cvta.to.global.u64 	%rd2, %rd1;
	// begin inline asm
	cvt.rn.f16.s32 %rs1, %r1;
	// end inline asm
	// begin inline asm
	{  cvt.f32.f16 %f1, %rs1;}

	// end inline asm
	st.global.f32 	[%rd2], %f1;
	ret;

}
	// .globl	_Z11int2half_ruPfi
.visible .entry _Z11int2half_ruPfi(
	.param .u64 .ptr .align 1 _Z11int2half_ruPfi_param_0,
	.param .u32 _Z11int2half_ruPfi_param_1
)
{
	.reg .b16 	%rs<3>;
	.reg .b32 	%r<2>;
	.reg .b32 	%f<2>;
	.reg .b64 	%rd<3>;

	ld.param.u64 	%rd1, [_Z11int2half_ruPfi_param_0];
	ld.param.u32 	%r1, [_Z11int2half_ruPfi_param_1];
	cvta.to.global.u64 	%rd2, %rd1;
	// begin inline asm
	cvt.rp.f16.s32 %rs1, %r1;
	// end inline asm
	// begin inline asm
	{  cvt.f32.f16 %f1, %rs1;}

	// end inline asm
	st.global.f32 	[%rd2], %f1;
	ret;

}
	// .globl	_Z11int2half_rzPfi
.visible .entry _Z11int2half_rzPfi(
	.param .u64 .ptr .align 1 _Z11int2half_rzPfi_param_0,
	.param .u32 _Z11int2half_rzPfi_param_1
)
{
	.reg .b16 	%rs<3>;
	.reg .b32 	%r<2>;
	.reg .b32 	%f<2>;
	.reg .b64 	%rd<3>;

	ld.param.u64 	%rd1, [_Z11int2half_rzPfi_param_0];
	ld.param.u32 	%r1, [_Z11int2half_rzPfi_param_1];
	cvta.to.global.u64 	%rd2, %rd1;
	// begin inline asm
	cvt.rz.f16.s32 %rs1, %r1;
	// end inline asm
	// begin inline asm
	{  cvt.f32.f16 %f1, %rs1;}

	// end inline asm
	st.global.f32 	[%rd2], %f1;
	ret;

}
	// .globl	_Z4ldcaPfP6__half
.visible .entry _Z4ldcaPfP6__half(
	.param .u64 .ptr .align 1 _Z4ldcaPfP6__half_param_0,
	.param .u64 .ptr .align 1 _Z4ldcaPfP6__half_param_1
)
{
	.reg .b16 	%rs<3>;
	.reg .b32 	%f<2>;
	.reg .b64 	%rd<4>;

	ld.param.u64 	%rd2, [_Z4ldcaPfP6__half_param_0];
	ld.param.u64 	%rd1, [_Z4ldcaPfP6__half_param_1];
	cvta.to.global.u64 	%rd3, %rd2;
	// begin inline asm
	ld.global.ca.b16 %rs1, [%rd1];
	// end inline asm
	// begin inline asm
	{  cvt.f32.f16 %f1, %rs1;}

	// end inline asm
	st.global.f32 	[%rd3], %f1;
	ret;

}
	// .globl	_Z4ldcaPfP7__half2
.visible .entry _Z4ldcaPfP7__half2(
	.param .u64 .ptr .align 1 _Z4ldcaPfP7__half2_param_0,
	.param .u64 .ptr .align 1 _Z4ldcaPfP7__half2_param_1
)
{
	.reg .b16 	%rs<3>;
	.reg .b32 	%r<2>;
	.reg .b32 	%f<3>;
	.reg .b64 	%rd<4>;

	ld.param.u64 	%rd2, [_Z4ldcaPfP7__half2_param_0];
	ld.param.u64 	%rd1, [_Z4ldcaPfP7__half2_param_1];
	cvta.to.global.u64 	%rd3, %rd2;
	// begin inline asm
	ld.global.ca.b32 %r1, [%rd1];
	// end inline asm
	mov.b32 	{%rs1, %rs2}, %r1;
	// begin inline asm
	{  cvt.f32.f16 %f1, %rs1;}

	// end inline asm
	st.global.f32 	[%rd3], %f1;
	// begin inline asm
	{  cvt.f32.f16 %f2, %rs2;}

	// end inline asm
	st.global.f32 	[%rd3+4], %f2;
	ret;

}
	// .globl	_Z4ldcgPfP6__half
.visible .entry _Z4ldcgPfP6__half(
	.param .u64 .ptr .align 1 _Z4ldcgPfP6__half_param_0,
	.param .u64 .ptr .align 1 _Z4ldcgPfP6__half_param_1
)
{
	.reg .b16 	%rs<3>;
	.reg .b32 	%f<2>;
	.reg .b64 	%rd<4>;

	ld.param.u64 	%rd2, [_Z4ldcgPfP6__half_param_0];
	ld.param.u64 	%rd1, [_Z4ldcgPfP6__half_param_1];
	cvta.to.global.u64 	%rd3, %rd2;
	// begin inline asm
	ld.global.cg.b16 %rs1, [%rd1];
	// end inline asm
	// begin inline asm
	{  cvt.f32.f16 %f1, %rs1;}

	// end inline asm
	st.global.f32 	[%rd3], %f1;
	ret;

}
	// .globl	_Z4ldcgPfP7__half2
.visible .entry _Z4ldcgPfP7__half2(
	.param .u64 .ptr .align 1 _Z4ldcgPfP7__half2_param_0,
	.param .u64 .ptr .align 1 _Z4ldcgPfP7__half2_param_1
)
{
	.reg .b16 	%rs<3>;
	.reg .b32 	%r<2>;
	.reg .b32 	%f<3>;
	.reg .b64 	%rd<4>;

	ld.param.u64 	%rd2, [_Z4ldcgPfP7__half2_param_0];
	ld.param.u64 	%rd1, [_Z4ldcgPfP7__half2_param_1];
	cvta.to.global.u64 	%rd3, %rd2;
	// begin inline asm
	ld.global.cg.b32 %r1, [%rd1];
	// end inline asm
	mov.b32 	{%rs1, %rs2}, %r1;
	// begin inline asm
	{  cvt.f32.f16 %f1, %rs1;}

	// end inline asm
	st.global.f32 	[%rd3], %f1;
	// begin inline asm
	{  cvt.f32.f16 %f2, %rs2;}

	// end inline asm
	st.global.f32 	[%rd3+4], %f2;
	ret;

}
	// .globl	_Z4ldcsPfP6__half
.visible .entry _Z4ldcsPfP6__half(
	.param .u64 .ptr .align 1 _Z4ldcsPfP6__half_param_0,
	.param .u64 .ptr .align 1 _Z4ldcsPfP6__half_param_1
)
{
	.reg .b16 	%rs<3>;
	.reg .b32 	%f<2>;
	.reg .b64 	%rd<4>;

	ld.param.u64 	%rd2, [_Z4ldcsPfP6__half_param_0];
	ld.param.u64 	%rd1, [_Z4ldcsPfP6__half_param_1];
	cvta.to.global.u64 	%rd3, %rd2;
	// begin inline asm
	ld.global.cs.b16 %rs1, [%rd1];
	// end inline asm
	// begin inline asm
	{  cvt.f32.f16 %f1, %rs1;}

	// end inline asm
	st.global.f32 	[%rd3], %f1;
	ret;

}
	// .globl	_Z4ldcsPfP7__half2
.visible .entry _Z4ldcsPfP7__half2(
	.param .u64 .ptr .align 1 _Z4ldcsPfP7__half2_param_0,
	.param .u64 .ptr .align 1 _Z4ldcsPfP7__half2_param_1
)
{
	.reg .b16 	%rs<3>;
	.reg .b32 	%r<2>;
	.reg .b32 	%f<3>;
	.reg .b64 	%rd<4>;

	ld.param.u64 	%rd2, [_Z4ldcsPfP7__half2_param_0];
	ld.param.u64 	%rd1, [_Z4ldcsPfP7__half2_param_1];
	cvta.to.global.u64 	%rd3, %rd2;
	// begin inline asm
	ld.global.cs.b32 %r1, [%rd1];
	// end inline asm
	mov.b32 	{%rs1, %rs2}, %r1;
	// begin inline asm
	{  cvt.f32.f16 %f1, %rs1;}

	// end inline asm
	st.global.f32 	[%rd3], %f1;
	// begin inline asm
	{  cvt.f32.f16 %f2, %rs2;}

	// end inline asm
	st.global.f32 	[%rd3+4], %f2;
	ret;

}
	// .globl	_Z4ldcvPfP6__half
.visible .entry _Z4ldcvPfP6__half(
	.param .u64 .ptr .align 1 _Z4ldcvPfP6__half_param_0,
	.param .u64 .ptr .align 1 _Z4ldcvPfP6__half_param_1
)
{
	.reg .b16 	%rs<3>;
	.reg .b32 	%f<2>;
	.reg .b64 	%rd<4>;

	ld.param.u64 	%rd2, [_Z4ldcvPfP6__half_param_0];
	ld.param.u64 	%rd1, [_Z4ldcvPfP6__half_param_1];
	cvta.to.global.u64 	%rd3, %rd2;
	// begin inline asm
	ld.global.cv.b16 %rs1, [%rd1];
	// end inline asm
	// begin inline asm
	{  cvt.f32.f16 %f1, %rs1;}

	// end inline asm
	st.global.f32 	[%rd3], %f1;
	ret;

}
	// .globl	_Z4ldcvPfP7__half2
.visible .entry _Z4ldcvPfP7__half2(
	.param .u64 .ptr .align 1 _Z4ldcvPfP7__half2_param_0,
	.param .u64 .ptr .align 1 _Z4ldcvPfP7__half2_param_1
)
{
	.reg .b16 	%rs<3>;
	.reg .b32 	%r<2>;
	.reg .b32 	%f<3>;
	.reg .b64 	%rd<4>;

	ld.param.u64 	%rd2, [_Z4ldcvPfP7__half2_param_0];
	ld.param.u64 	%rd1, [_Z4ldcvPfP7__half2_param_1];
	cvta.to.global.u64 	%rd3, %rd2;
	// begin inline asm
	ld.global.cv.b32 %r1, [%rd1];
	// end inline asm
	mov.b32 	{%rs1, %rs2}, %r1;
	// begin inline asm
	{  cvt.f32.f16 %f1, %rs1;}

	// end inline asm
	st.global.f32 	[%rd3], %f1;
	// begin inline asm
	{  cvt.f32.f16 %f2, %rs2;}

	// end inline asm
	st.global.f32 	[%rd3+4], %f2;
	ret;

}
	// .globl	_Z3ldgPfP6__half
.visible .entry _Z3ldgPfP6__half(
	.param .u64 .ptr .align 1 _Z3ldgPfP6__half_param_0,
	.param .u64 .ptr .align 1 _Z3ldgPfP6__half_param_1
)
{
	.reg .b16 	%rs<3>;
	.reg .b32 	%f<2>;
	.reg .b64 	%rd<4>;

	ld.param.u64 	%rd2, [_Z3ldgPfP6__half_param_0];
	ld.param.u64 	%rd1, [_Z3ldgPfP6__half_param_1];
	cvta.to.global.u64 	%rd3, %rd2;
	// begin inline asm
	ld.global.nc.b16 %rs1, [%rd1];
	// end inline asm
	// begin inline asm
	{  cvt.f32.f16 %f1, %rs1;}

	// end inline asm
	st.global.f32 	[%rd3], %f1;
	ret;

}
	// .globl	_Z3ldgPfP7__half2
.visible .entry _Z3ldgPfP7__half2(
	.param .u64 .ptr .align 1 _Z3ldgPfP7__half2_param_0,
	.param .u64 .ptr .align 1 _Z3ldgPfP7__half2_param_1
)
{
	.reg .b16 	%rs<3>;
	.reg .b32 	%r<2>;
	.reg .b32 	%f<3>;
	.reg .b64 	%rd<4>;

	ld.param.u64 	%rd2, [_Z3ldgPfP7__half2_param_0];
	ld.param.u64 	%rd1, [_Z3ldgPfP7__half2_param_1];
	cvta.to.global.u64 	%rd3, %rd2;
	// begin inline asm
	ld.global.nc.b32 %r1, [%rd1];
	// end inline asm
	mov.b32 	{%rs1, %rs2}, %r1;
	// begin inline asm
	{  cvt.f32.f16 %f1, %rs1;}

	// end inline asm
	st.global.f32 	[%rd3], %f1;
	// begin inline asm
	{  cvt.f32.f16 %f2, %rs2;}

	// end inline asm
	st.global.f32 	[%rd3+4], %f2;
	ret;

}
	// .globl	_Z4ldluPfP6__half
.visible .entry _Z4ldluPfP6__half(
	.param .u64 .ptr .align 1 _Z4ldluPfP6__half_param_0,
	.param .u64 .ptr .align 1 _Z4ldluPfP6__half_param_1
)
{
	.reg .b16 	%rs<3>;
	.reg .b32 	%f<2>;
	.reg .b64 	%rd<4>;

	ld.param.u64 	%rd2, [_Z4ldluPfP6__half_param_0];
	ld.param.u64 	%rd1, [_Z4ldluPfP6__half_param_1];
	cvta.to.global.u64 	%rd3, %rd2;
	// begin inline asm
	ld.global.lu.b16 %rs1, [%rd1];
	// end inline asm
	// begin inline asm
	{  cvt.f32.f16 %f1, %rs1;}

	// end inline asm
	st.global.f32 	[%rd3], %f1;
	ret;

}
	// .globl	_Z4ldluPfP7__half2
.visible .entry _Z4ldluPfP7__half2(
	.param .u64 .ptr .align 1 _Z4ldluPfP7__half2_param_0,
	.param .u64 .ptr .align 1 _Z4ldluPfP7__half2_param_1
)
{
	.reg .b16 	%rs<3>;
	.reg .b32 	%r<2>;
	.reg .b32 	%f<3>;
	.reg .b64 	%rd<4>;

	ld.param.u64 	%rd2, [_Z4ldluPfP7__half2_param_0];
	ld.param.u64 	%rd1, [_Z4ldluPfP7__half2_param_1];
	cvta.to.global.u64 	%rd3, %rd2;
	// begin inline asm
	ld.global.lu.b32 %r1, [%rd1];
	// end inline asm
	mov.b32 	{%rs1, %rs2}, %r1;
	// begin inline asm
	{  cvt.f32.f16 %f1, %rs1;}

	// end inline asm
	st.global.f32 	[%rd3], %f1;
	// begin inline asm
	{  cvt.f32.f16 %f2, %rs2;}

	// end inline asm
	st.global.f32 	[%rd3+4], %f2;
	ret;

}
	// .globl	_Z10ll2half_rdPfx
.visible .entry _Z10ll2half_rdPfx(
	.param .u64 .ptr .align 1 _Z10ll2half_rdPfx_param_0,
	.param .u64 _Z10ll2half_rdPfx_param_1
)
{
	.reg .b16 	%rs<3>;
	.reg .b32 	%f<2>;
	.reg .b64 	%rd<4>;

	ld.param.u64 	%rd2, [_Z10ll2half_rdPfx_param_0];
	ld.param.u64 	%rd1, [_Z10ll2half_rdPfx_param_1];
	cvta.to.global.u64 	%rd3, %rd2;
	// begin inline asm
	cvt.rm.f16.s64 %rs1, %rd1;
	// end inline asm
	// begin inline asm
	{  cvt.f32.f16 %f1, %rs1;}

	// end inline asm
	st.global.f32 	[%rd3], %f1;
	ret;

}
	// .globl	_Z10ll2half_rnPfx
.visible .entry _Z10ll2half_rnPfx(
	.param .u64 .ptr .align 1 _Z10ll2half_rnPfx_param_0,
	.param .u64 _Z10ll2half_rnPfx_param_1
)
{
	.reg .b16 	%rs<3>;
	.reg .b32 	%f<2>;
	.reg .b64 	%rd<4>;

	ld.param.u64 	%rd2, [_Z10ll2half_rnPfx_param_0];
	ld.param.u64 	%rd1, [_Z10ll2half_rnPfx_param_1];
	cvta.to.global.u64 	%rd3, %rd2;
	// begin inline asm
	cvt.rn.f16.s64 %rs1, %rd1;
	// end inline asm
	// begin inline asm
	{  cvt.f32.f16 %f1, %rs1;}

	// end inline asm
	st.global.f32 	[%rd3], %f1;
	ret;

}
	// .globl	_Z10ll2half_ruPfx
.visible .entry _Z10ll2half_ruPfx(
	.param .u64 .ptr .align 1 _Z10ll2half_ruPfx_param_0,
	.param .u64 _Z10ll2half_ruPfx_param_1
)
{
	.reg .b16 	%rs<3>;
	.reg .b32 	%f<2>;
	.reg .b64 	%rd<4>;

	ld.param.u64 	%rd2, [_Z10ll2half_ruPfx_param_0];
	ld.param.u64 	%rd1, [_Z10ll2half_ruPfx_param_1];
	cvta.to.global.u64 	%rd3, %rd2;
	// begin inline asm
	cvt.rp.f16.s64 %rs1, %rd1;
	// end inline asm
	// begin inline asm
	{  cvt.f32.f16 %f1, %rs1;}

	// end inline asm
	st.global.f32 	[%rd3], %f1;
	ret;

}
	// .globl	_Z10ll2half_rzPfx
.visible .entry _Z10ll2half_rzPfx(
	.param .u64 .ptr .align 1 _Z10ll2half_rzPfx_param_0,
	.param .u64 _Z10ll2half_rzPfx_param_1
)
{
	.reg .b16 	%rs<3>;
	.reg .b32 	%f<2>;
	.reg .b64 	%rd<4>;

	ld.param.u64 	%rd2, [_Z10ll2half_rzPfx_param_0];
	ld.param.u64 	%rd1, [_Z10ll2half_rzPfx_param_1];
	cvta.to.global.u64 	%rd3, %rd2;
	// begin inline asm
	cvt.rz.f16.s64 %rs1, %rd1;
	// end inline asm
	// begin inline asm
	{  cvt.f32.f16 %f1, %rs1;}

	// end inline asm
	st.global.f32 	[%rd3], %f1;
	ret;

}
	// .globl	_Z9low2floatPf7__half2
.visible .entry _Z9low2floatPf7__half2(
	.param .u64 .ptr .align 1 _Z9low2floatPf7__half2_param_0,
	.param .align 4 .b8 _Z9low2floatPf7__half2_param_1[4]
)
{
	.reg .b32 	%r<2>;
	.reg .b32 	%f<2>;
	.reg .b64 	%rd<3>;

	ld.param.u64 	%rd1, [_Z9low2floatPf7__half2_param_0];
	cvta.to.global.u64 	%rd2, %rd1;
	ld.param.u32 	%r1, [_Z9low2floatPf7__half2_param_1];
	// begin inline asm
	{.reg .f16 low,high;
  mov.b32 {low,high},%r1;
  cvt.f32.f16 %f1, low;}

	// end inline asm
	st.global.f32 	[%rd2], %f1;
	ret;

}
	// .globl	_Z8low2halfPf7__half2
.visible .entry _Z8low2halfPf7__half2(
	.param .u64 .ptr .align 1 _Z8low2halfPf7__half2_param_0,
	.param .align 4 .b8 _Z8low2halfPf7__half2_param_1[4]
)
{
	.reg .b16 	%rs<3>;
	.reg .b32 	%r<2>;
	.reg .b32 	%f<2>;
	.reg .b64 	%rd<3>;

	ld.param.u64 	%rd1, [_Z8low2halfPf7__half2_param_0];
	cvta.to.global.u64 	%rd2, %rd1;
	ld.param.u32 	%r1, [_Z8low2halfPf7__half2_param_1];
	// begin inline asm
	{.reg .f16 low,high;
 mov.b32 {low,high}, %r1;
 mov.b16 %rs1, low;}
	// end inline asm
	// begin inline asm
	{  cvt.f32.f16 %f1, %rs1;}

	// end inline asm
	st.global.f32 	[%rd2], %f1;
	ret;

}
	// .globl	_Z9low2half2Pf7__half2
.visible .entry _Z9low2half2Pf7__half2(
	.param .u64 .ptr .align 1 _Z9low2half2Pf7__half2_param_0,
	.param .align 4 .b8 _Z9low2half2Pf7__half2_param_1[4]
)
{
	.reg .b16 	%rs<3>;
	.reg .b32 	%r<3>;
	.reg .b32 	%f<3>;
	.reg .b64 	%rd<3>;

	ld.param.u64 	%rd1, [_Z9low2half2Pf7__half2_param_0];
	cvta.to.global.u64 	%rd2, %rd1;
	ld.param.u32 	%r2, [_Z9low2half2Pf7__half2_param_1];
	// begin inline asm
	{.reg .f16 low,high;
  mov.b32 {low,high}, %r2;
  mov.b32 %r1, {low,low};}

	// end inline asm
	mov.b32 	{%rs1, %rs2}, %r1;
	// begin inline asm
	{  cvt.f32.f16 %f1, %rs1;}

	// end inline asm
	st.global.f32 	[%rd2], %f1;
	// begin inline asm
	{  cvt.f32.f16 %f2, %rs2;}

	// end inline asm
	st.global.f32 	[%rd2+4], %f2;
	ret;

}
	// .globl	_Z15lowhigh2highlowPf7__half2
.visible .entry _Z15lowhigh2highlowPf7__half2(
	.param .u64 .ptr .align 1 _Z15lowhigh2highlowPf7__half2_param_0,
	.param .align 4 .b8 _Z15lowhigh2highlowPf7__half2_param_1[4]
)
{
	.reg .b16 	%rs<3>;
	.reg .b32 	%r<3>;
	.reg .b32 	%f<3>;
	.reg .b64 	%rd<3>;

	ld.param.u64 	%rd1, [_Z15lowhigh2highlowPf7__half2_param_0];
	cvta.to.global.u64 	%rd2, %rd1;
	ld.param.u32 	%r2, [_Z15lowhigh2highlowPf7__half2_param_1];
	// begin inline asm
	{.reg .f16 low,high;
  mov.b32 {low,high}, %r2;
  mov.b32 %r1, {high,low};}

	// end inline asm
	mov.b32 	{%rs1, %rs2}, %r1;
	// begin inline asm
	{  cvt.f32.f16 %f1, %rs1;}

	// end inline asm
	st.global.f32 	[%rd2], %f1;
	// begin inline asm
	{  cvt.f32.f16 %f2, %rs2;}

	// end inline asm
	st.global.f32 	[%rd2+4], %f2;
	ret;

}
	// .globl	_Z10lows2half2Pf7__half2S0_
.visible .entry _Z10lows2half2Pf7__half2S0_(
	.param .u64 .ptr .align 1 _Z10lows2half2Pf7__half2S0__param_0,
	.param .align 4 .b8 _Z10lows2half2Pf7__half2S0__param_1[4],
	.param .align 4 .b8 _Z10lows2half2Pf7__half2S0__param_2[4]
)
{
	.reg .b16 	%rs<3>;
	.reg .b32 	%r<4>;
	.reg .b32 	%f<3>;
	.reg .b64 	%rd<3>;

	ld.param.u64 	%rd1, [_Z10lows2half2Pf7__half2S0__param_0];
	cvta.to.global.u64 	%rd2, %rd1;
	ld.param.u32 	%r2, [_Z10lows2half2Pf7__half2S0__param_1];
	ld.param.u32 	%r3, [_Z10lows2half2Pf7__half2S0__param_2];
	// begin inline asm
	{.reg .f16 alow,ahigh,blow,bhigh;
  mov.b32 {alow,ahigh}, %r2;
  mov.b32 {blow,bhigh}, %r3;
  mov.b32 %r1, {alow,blow};}

	// end inline asm
	mov.b32 	{%rs1, %rs2}, %r1;
	// begin inline asm
	{  cvt.f32.f16 %f1, %rs1;}

	// end inline asm
	st.global.f32 	[%rd2], %f1;
	// begin inline asm
	{  cvt.f32.f16 %f2, %rs2;}

	// end inline asm
	st.global.f32 	[%rd2+4], %f2;
	ret;

}
	// .globl	_Z13short2half_rdPfs
.visible .entry _Z13short2half_rdPfs(
	.param .u64 .ptr .align 1 _Z13short2half_rdPfs_param_0,
	.param .u16 _Z13short2half_rdPfs_param_1
)
{
	.reg .b16 	%rs<4>;
	.reg .b32 	%f<2>;
	.reg .b64 	%rd<3>;

	ld.param.u64 	%rd1, [_Z13short2half_rdPfs_param_0];
	ld.param.u16 	%rs2, [_Z13short2half_rdPfs_param_1];
	cvta.to.global.u64 	%rd2, %rd1;
	// begin inline asm
	cvt.rm.f16.s16 %rs1, %rs2;
	// end inline asm
	// begin inline asm
	{  cvt.f32.f16 %f1, %rs1;}

	// end inline asm
	st.global.f32 	[%rd2], %f1;
	ret;

}
	// .globl	_Z13short2half_rnPfs
.visible .entry _Z13short2half_rnPfs(
	.param .u64 .ptr .align 1 _Z13short2half_rnPfs_param_0,
	.param .u16 _Z13short2half_rnPfs_param_1
)
{
	.reg .b16 	%rs<4>;
	.reg .b32 	%f<2>;
	.reg .b64 	%rd<3>;

	ld.param.u64 	%rd1, [_Z13short2half_rnPfs_param_0];
	ld.param.u16 	%rs2, [_Z13short2half_rnPfs_param_1];
	cvta.to.global.u64 	%rd2, %rd1;
	// begin inline asm
	cvt.rn.f16.s16 %rs1, %rs2;
	// end inline asm
	// begin inline asm
	{  cvt.f32.f16 %f1, %rs1;}

	// end inline asm
	st.global.f32 	[%rd2], %f1;
	ret;

}
	// .globl	_Z13short2half_ruPfs
.visible .entry _Z13short2half_ruPfs(
	.param .u64 .ptr .align 1 _Z13short2half_ruPfs_param_0,
	.param .u16 _Z13short2half_ruPfs_param_1
)
{
	.reg .b16 	%rs<4>;
	.reg .b32 	%f<2>;
	.reg .b64 	%rd<3>;

	ld.param.u64 	%rd1, [_Z13short2half_ruPfs_param_0];
	ld.param.u16 	%rs2, [_Z13short2half_ruPfs_param_1];
	cvta.to.global.u64 	%rd2, %rd1;
	// begin inline asm
	cvt.rp.f16.s16 %rs1, %rs2;
	// end inline asm
	// begin inline asm
	{  cvt.f32.f16 %f1, %rs1;}

	// end inline asm
	st.global.f32 	[%rd2], %f1;
	ret;

}
	// .globl	_Z13short2half_rzPfs
.visible .entry _Z13short2half_rzPfs(
	.param .u64 .ptr .align 1 _Z13short2half_rzPfs_param_0,
	.param .u16 _Z13short2half_rzPfs_param_1
)
{
	.reg .b16 	%rs<4>;
	.reg .b32 	%f<2>;
	.reg .b64 	%rd<3>;

	ld.param.u64 	%rd1, [_Z13short2half_rzPfs_param_0];
	ld.param.u16 	%rs2, [_Z13short2half_rzPfs_param_1];
	cvta.to.global.u64 	%rd2, %rd1;
	// begin inline asm
	cvt.rz.f16.s16 %rs1, %rs2;
	// end inline asm
	// begin inline asm
	{  cvt.f32.f16 %f1, %rs1;}

	// end inline asm
	st.global.f32 	[%rd2], %f1;
	ret;

}
	// .globl	_Z13short_as_halfPfs
.visible .entry _Z13short_as_halfPfs(
	.param .u64 .ptr .align 1 _Z13short_as_halfPfs_param_0,
	.param .u16 _Z13short_as_halfPfs_param_1
)
{
	.reg .b16 	%rs<2>;
	.reg .b32 	%f<2>;
	.reg .b64 	%rd<3>;

	ld.param.u64 	%rd1, [_Z13short_as_halfPfs_param_0];
	ld.param.u16 	%rs1, [_Z13short_as_halfPfs_param_1];
	cvta.to.global.u64 	%rd2, %rd1;
	// begin inline asm
	{  cvt.f32.f16 %f1, %rs1;}

	// end inline asm
	st.global.f32 	[%rd2], %f1;
	ret;

}
	// .globl	_Z4stcgPf6__halfPS0_
.visible .entry _Z4stcgPf6__halfPS0_(
	.param .u64 .ptr .align 1 _Z4stcgPf6__halfPS0__param_0,
	.param .align 2 .b8 _Z4stcgPf6__halfPS0__param_1[2],
	.param .u64 .ptr .align 1 _Z4stcgPf6__halfPS0__param_2
)
{
	.reg .b16 	%rs<3>;
	.reg .b32 	%f<2>;
	.reg .b64 	%rd<5>;

	ld.param.u16 	%rs1, [_Z4stcgPf6__halfPS0__param_1];
	ld.param.u64 	%rd2, [_Z4stcgPf6__halfPS0__param_0];
	ld.param.u64 	%rd1, [_Z4stcgPf6__halfPS0__param_2];
	cvta.to.global.u64 	%rd3, %rd2;
	cvta.to.global.u64 	%rd4, %rd1;
	// begin inline asm
	st.global.cg.b16 [%rd1], %rs1;
	// end inline asm
	ld.global.u16 	%rs2, [%rd4];
	// begin inline asm
	{  cvt.f32.f16 %f1, %rs2;}

	// end inline asm
	st.global.f32 	[%rd3], %f1;
	ret;

}
	// .globl	_Z4stcgPf7__half2PS0_
.visible .entry _Z4stcgPf7__half2PS0_(
	.param .u64 .ptr .align 1 _Z4stcgPf7__half2PS0__param_0,
	.param .align 4 .b8 _Z4stcgPf7__half2PS0__param_1[4],
	.param .u64 .ptr .align 1 _Z4stcgPf7__half2PS0__param_2
)
{
	.reg .b16 	%rs<3>;
	.reg .b32 	%r<2>;
	.reg .b32 	%f<3>;
	.reg .b64 	%rd<5>;

	ld.param.u64 	%rd2, [_Z4stcgPf7__half2PS0__param_0];
	ld.param.u64 	%rd1, [_Z4stcgPf7__half2PS0__param_2];
	cvta.to.global.u64 	%rd3, %rd2;
	cvta.to.global.u64 	%rd4, %rd1;
	ld.param.u32 	%r1, [_Z4stcgPf7__half2PS0__param_1];
	// begin inline asm
	st.global.cg.b32 [%rd1], %r1;
	// end inline asm
	ld.global.u16 	%rs1, [%rd4];
	// begin inline asm
	{  cvt.f32.f16 %f1, %rs1;}

	// end inline asm
	st.global.f32 	[%rd3], %f1;
	ld.global.u16 	%rs2, [%rd4+2];
	// begin inline asm
	{  cvt.f32.f16 %f2, %rs2;}

	// end inline asm
	st.global.f32 	[%rd3+4], %f2;
	ret;

}
	// .globl	_Z4stcsPf6__halfPS0_
.visible .entry _Z4stcsPf6__halfPS0_(
	.param .u64 .ptr .align 1 _Z4stcsPf6__halfPS0__param_0,
	.param .align 2 .b8 _Z4stcsPf6__halfPS0__param_1[2],
	.param .u64 .ptr .align 1 _Z4stcsPf6__halfPS0__param_2
)
{
	.reg .b16 	%rs<3>;
	.reg .b32 	%f<2>;
	.reg .b64 	%rd<5>;

	ld.param.u16 	%rs1, [_Z4stcsPf6__halfPS0__param_1];
	ld.param.u64 	%rd2, [_Z4stcsPf6__halfPS0__param_0];
	ld.param.u64 	%rd1, [_Z4stcsPf6__halfPS0__param_2];
	cvta.to.global.u64 	%rd3, %rd2;
	cvta.to.global.u64 	%rd4, %rd1;
	// begin inline asm
	st.global.cs.b16 [%rd1], %rs1;
	// end inline asm
	ld.global.u16 	%rs2, [%rd4];
	// begin inline asm
	{  cvt.f32.f16 %f1, %rs2;}

	// end inline asm
	st.global.f32 	[%rd3], %f1;
	ret;

}
	// .globl	_Z4stcsPf7__half2PS0_
.visible .entry _Z4stcsPf7__half2PS0_(
	.param .u64 .ptr .align 1 _Z4stcsPf7__half2PS0__param_0,
	.param .align 4 .b8 _Z4stcsPf7__half2PS0__param_1[4],
	.param .u64 .ptr .align 1 _Z4stcsPf7__half2PS0__param_2
)
{
	.reg .b16 	%rs<3>;
	.reg .b32 	%r<2>;
	.reg .b32 	%f<3>;
	.reg .b64 	%rd<5>;

	ld.param.u64 	%rd2, [_Z4stcsPf7__half2PS0__param_0];
	ld.param.u64 	%rd1, [_Z4stcsPf7__half2PS0__param_2];
	cvta.to.global.u64 	%rd3, %rd2;
	cvta.to.global.u64 	%rd4, %rd1;
	ld.param.u32 	%r1, [_Z4stcsPf7__half2PS0__param_1];
	// begin inline asm
	st.global.cs.b32 [%rd1], %r1;
	// end inline asm
	ld.global.u16 	%rs1, [%rd4];
	// begin inline asm
	{  cvt.f32.f16 %f1, %rs1;}

	// end inline asm
	st.global.f32 	[%rd3], %f1;
	ld.global.u16 	%rs2, [%rd4+2];
	// begin inline asm
	{  cvt.f32.f16 %f2, %rs2;}

	// end inline asm
	st.global.f32 	[%rd3+4], %f2;
	ret;

}
	// .globl	_Z4stwbPf6__halfPS0_
.visible .entry _Z4stwbPf6__halfPS0_(
	.param .u64 .ptr .align 1 _Z4stwbPf6__halfPS0__param_0,
	.param .align 2 .b8 _Z4stwbPf6__halfPS0__param_1[2],
	.param .u64 .ptr .align 1 _Z4stwbPf6__halfPS0__param_2
)
{
	.reg .b16 	%rs<3>;
	.reg .b32 	%f<2>;
	.reg .b64 	%rd<5>;

	ld.param.u16 	%rs1, [_Z4stwbPf6__halfPS0__param_1];
	ld.param.u64 	%rd2, [_Z4stwbPf6__halfPS0__param_0];
	ld.param.u64 	%rd1, [_Z4stwbPf6__halfPS0__param_2];
	cvta.to.global.u64 	%rd3, %rd2;
	cvta.to.global.u64 	%rd4, %rd1;
	// begin inline asm
	st.global.wb.b16 [%rd1], %rs1;
	// end inline asm
	ld.global.u16 	%rs2, [%rd4];
	// begin inline asm
	{  cvt.f32.f16 %f1, %rs2;}

	// end inline asm
	st.global.f32 	[%rd3], %f1;
	ret;

}
	// .globl	_Z4stwbPf7__half2PS0_
.visible .entry _Z4stwbPf7__half2PS0_(
	.param .u64 .ptr .align 1 _Z4stwbPf7__half2PS0__param_0,
	.param .align 4 .b8 _Z4stwbPf7__half2PS0__param_1[4],
	.param .u64 .ptr .align 1 _Z4stwbPf7__half2PS0__param_2
)
{
	.reg .b16 	%rs<3>;
	.reg .b32 	%r<2>;
	.reg .b32 	%f<3>;
	.reg .b64 	%rd<5>;

	ld.param.u64 	%rd2, [_Z4stwbPf7__half2PS0__param_0];
	ld.param.u64 	%rd1, [_Z4stwbPf7__half2PS0__param_2];
	cvta.to.global.u64 	%rd3, %rd2;
	cvta.to.global.u64 	%rd4, %rd1;
	ld.param.u32 	%r1, [_Z4stwbPf7__half2PS0__param_1];
	// begin inline asm
	st.global.wb.b32 [%rd1], %r1;
	// end inline asm
	ld.global.u16 	%rs1, [%rd4];
	// begin inline asm
	{  cvt.f32.f16 %f1, %rs1;}

	// end inline asm
	st.global.f32 	[%rd3], %f1;
	ld.global.u16 	%rs2, [%rd4+2];
	// begin inline asm
	{  cvt.f32.f16 %f2, %rs2;}

	// end inline asm
	st.global.f32 	[%rd3+4], %f2;
	ret;

}
	// .globl	_Z4stwtPf6__halfPS0_
.visible .entry _Z4stwtPf6__halfPS0_(
	.param .u64 .ptr .align 1 _Z4stwtPf6__halfPS0__param_0,
	.param .align 2 .b8 _Z4stwtPf6__halfPS0__param_1[2],
	.param .u64 .ptr .align 1 _Z4stwtPf6__halfPS0__param_2
)
{
	.reg .b16 	%rs<3>;
	.reg .b32 	%f<2>;
	.reg .b64 	%rd<5>;

	ld.param.u16 	%rs1, [_Z4stwtPf6__halfPS0__param_1];
	ld.param.u64 	%rd2, [_Z4stwtPf6__halfPS0__param_0];
	ld.param.u64 	%rd1, [_Z4stwtPf6__halfPS0__param_2];
	cvta.to.global.u64 	%rd3, %rd2;
	cvta.to.global.u64 	%rd4, %rd1;
	// begin inline asm
	st.global.wt.b16 [%rd1], %rs1;
	// end inline asm
	ld.global.u16 	%rs2, [%rd4];
	// begin inline asm
	{  cvt.f32.f16 %f1, %rs2;}

	// end inline asm
	st.global.f32 	[%rd3], %f1;
	ret;

}
	// .globl	_Z4stwtPf7__half2PS0_
.visible .entry _Z4stwtPf7__half2PS0_(
	.param .u64 .ptr .align 1 _Z4stwtPf7__half2PS0__param_0,
	.param .align 4 .b8 _Z4stwtPf7__half2PS0__param_1[4],
	.param .u64 .ptr .align 1 _Z4stwtPf7__half2PS0__param_2
)
{
	.reg .b16 	%rs<3>;
	.reg .b32 	%r<2>;
	.reg .b32 	%f<3>;
	.reg .b64 	%rd<5>;

	ld.param.u64 	%rd2, [_Z4stwtPf7__half2PS0__param_0];
	ld.param.u64 	%rd1, [_Z4stwtPf7__half2PS0__param_2];
	cvta.to.global.u64 	%rd3, %rd2;
	cvta.to.global.u64 	%rd4, %rd1;
	ld.param.u32 	%r1, [_Z4stwtPf7__half2PS0__param_1];
	// begin inline asm
	st.global.wt.b32 [%rd1], %r1;
	// end inline asm
	ld.global.u16 	%rs1, [%rd4];
	// begin inline asm
	{  cvt.f32.f16 %f1, %rs1;}

	// end inline asm
	st.global.f32 	[%rd3], %f1;
	ld.global.u16 	%rs2, [%rd4+2];
	// begin inline asm
	{  cvt.f32.f16 %f2, %rs2;}

	// end inline asm
	st.global.f32 	[%rd3+4], %f2;
	ret;

}
	// .globl	_Z12uint2half_rdPfj
.visible .entry _Z12uint2half_rdPfj(
	.param .u64 .ptr .align 1 _Z12uint2half_rdPfj_param_0,
	.param .u32 _Z12uint2half_rdPfj_param_1
)
{
	.reg .b16 	%rs<3>;
	.reg .b32 	%r<2>;
	.reg .b32 	%f<2>;
	.reg .b64 	%rd<3>;

	ld.param.u64 	%rd1, [_Z12uint2half_rdPfj_param_0];
	ld.param.u32 	%r1, [_Z12uint2half_rdPfj_param_1];
	cvta.to.global.u64 	%rd2, %rd1;
	// begin inline asm
	cvt.rm.f16.u32 %rs1, %r1;
	// end inline asm
	// begin inline asm
	{  cvt.f32.f16 %f1, %rs1;}

	// end inline asm
	st.global.f32 	[%rd2], %f1;
	ret;

}
	// .globl	_Z12uint2half_rnPfj
.visible .entry _Z12uint2half_rnPfj(
	.param .u64 .ptr .align 1 _Z12uint2half_rnPfj_param_0,
	.param .u32 _Z12uint2half_rnPfj_param_1
)
{
	.reg .b16 	%rs<3>;
	.reg .b32 	%r<2>;
	.reg .b32 	%f<2>;
	.reg .b64 	%rd<3>;

	ld.param.u64 	%rd1, [_Z12uint2half_rnPfj_param_0];
	ld.param.u32 	%r1, [_Z12uint2half_rnPfj_param_1];
	cvta.to.global.u64 	%rd2, %rd1;
	// begin inline asm
	cvt.rn.f16.u32 %rs1, %r1;
	// end inline asm
	// begin inline asm
	{  cvt.f32.f16 %f1, %rs1;}

	// end inline asm
	st.global.f32 	[%rd2], %f1;
	ret;

}
	// .globl	_Z12uint2half_ruPfj
.visible .entry _Z12uint2half_ruPfj(
	.param .u64 .ptr .align 1 _Z12uint2half_ruPfj_param_0,
	.param .u32 _Z12uint2half_ruPfj_param_1
)
{
	.reg .b16 	%rs<3>;
	.reg .b32 	%r<2>;
	.reg .b32 	%f<2>;
	.reg .b64 	%rd<3>;

	ld.param.u64 	%rd1, [_Z12uint2half_ruPfj_param_0];
	ld.param.u32 	%r1, [_Z12uint2half_ruPfj_param_1];
	cvta.to.global.u64 	%rd2, %rd1;
	// begin inline asm
	cvt.rp.f16.u32 %rs1, %r1;
	// end inline asm
	// begin inline asm
	{  cvt.f32.f16 %f1, %rs1;}

	// end inline asm
	st.global.f32 	[%rd2], %f1;
	ret;

}
	// .globl	_Z12uint2half_rzPfj
.visible .entry _Z12uint2half_rzPfj(
	.param .u64 .ptr .align 1 _Z12uint2half_rzPfj_param_0,
	.param .u32 _Z12uint2half_rzPfj_param_1
)
{
	.reg .b16 	%rs<3>;
	.reg .b32 	%r<2>;
	.reg .b32 	%f<2>;
	.reg .b64 	%rd<3>;

	ld.param.u64 	%rd1, [_Z12uint2half_rzPfj_param_0];
	ld.param.u32 	%r1, [_Z12uint2half_rzPfj_param_1];
	cvta.to.global.u64 	%rd2, %rd1;
	// begin inline asm
	cvt.rz.f16.u32 %rs1, %r1;
	// end inline asm
	// begin inline asm
	{  cvt.f32.f16 %f1, %rs1;}

	// end inline asm
	st.global.f32 	[%rd2], %f1;
	ret;

}
	// .globl	_Z11ull2half_rdPfy
.visible .entry _Z11ull2half_rdPfy(
	.param .u64 .ptr .align 1 _Z11ull2half_rdPfy_param_0,
	.param .u64 _Z11ull2half_rdPfy_param_1
)
{
	.reg .b16 	%rs<3>;
	.reg .b32 	%f<2>;
	.reg .b64 	%rd<4>;

	ld.param.u64 	%rd2, [_Z11ull2half_rdPfy_param_0];
	ld.param.u64 	%rd1, [_Z11ull2half_rdPfy_param_1];
	cvta.to.global.u64 	%rd3, %rd2;
	// begin inline asm
	cvt.rm.f16.u64 %rs1, %rd1;
	// end inline asm
	// begin inline asm
	{  cvt.f32.f16 %f1, %rs1;}

	// end inline asm
	st.global.f32 	[%rd3], %f1;
	ret;

}
	// .globl	_Z11ull2half_rnPfy
.visible .entry _Z11ull2half_rnPfy(
	.param .u64 .ptr .align 1 _Z11ull2half_rnPfy_param_0,
	.param .u64 _Z11ull2half_rnPfy_param_1
)
{
	.reg .b16 	%rs<3>;
	.reg .b32 	%f<2>;
	.reg .b64 	%rd<4>;

	ld.param.u64 	%rd2, [_Z11ull2half_rnPfy_param_0];
	ld.param.u64 	%rd1, [_Z11ull2half_rnPfy_param_1];
	cvta.to.global.u64 	%rd3, %rd2;
	// begin inline asm
	cvt.rn.f16.u64 %rs1, %rd1;
	// end inline asm
	// begin inline asm
	{  cvt.f32.f16 %f1, %rs1;}

	// end inline asm
	st.global.f32 	[%rd3], %f1;
	ret;

}
	// .globl	_Z11ull2half_ruPfy
.visible .entry _Z11ull2half_ruPfy(
	.param .u64 .ptr .align 1 _Z11ull2half_ruPfy_param_0,
	.param .u64 _Z11ull2half_ruPfy_param_1
)
{
	.reg .b16 	%rs<3>;
	.reg .b32 	%f<2>;
	.reg .b64 	%rd<4>;

	ld.param.u64 	%rd2, [_Z11ull2half_ruPfy_param_0];
	ld.param.u64 	%rd1, [_Z11ull2half_ruPfy_param_1];
	cvta.to.global.u64 	%rd3, %rd2;
	// begin inline asm
	cvt.rp.f16.u64 %rs1, %rd1;
	// end inline asm
	// begin inline asm
	{  cvt.f32.f16 %f1, %rs1;}

	// end inline asm
	st.global.f32 	[%rd3], %f1;
	ret;

}
	// .globl	_Z11ull2half_rzPfy
.visible .entry _Z11ull2half_rzPfy(
	.param .u64 .ptr .align 1 _Z11ull2half_rzPfy_param_0,
	.param .u64 _Z11ull2half_rzPfy_param_1
)
{
	.reg .b16 	%rs<3>;
	.reg .b32 	%f<2>;
	.reg .b64 	%rd<4>;

	ld.param.u64 	%rd2, [_Z11ull2half_rzPfy_param_0];
	ld.param.u64 	%rd1, [_Z11ull2half_rzPfy_param_1];
	cvta.to.global.u64 	%rd3, %rd2;
	// begin inline asm
	cvt.rz.f16.u64 %rs1, %rd1;
	// end inline asm
	// begin inline asm
	{  cvt.f32.f16 %f1, %rs1;}

	// end inline asm
	st.global.f32 	[%rd3], %f1;
	ret;

}
	// .globl	_Z14ushort2half_rdPft
.visible .entry _Z14ushort2half_rdPft(
	.param .u64 .ptr .align 1 _Z14ushort2half_rdPft_param_0,
	.param .u16 _Z14ushort2half_rdPft_param_1
)
{
	.reg .b16 	%rs<4>;
	.reg .b32 	%f<2>;
	.reg .b64 	%rd<3>;

	ld.param.u64 	%rd1, [_Z14ushort2half_rdPft_param_0];
	ld.param.u16 	%rs2, [_Z14ushort2half_rdPft_param_1];
	cvta.to.global.u64 	%rd2, %rd1;
	// begin inline asm
	cvt.rm.f16.u16 %rs1, %rs2;
	// end inline asm
	// begin inline asm
	{  cvt.f32.f16 %f1, %rs1;}

	// end inline asm
	st.global.f32 	[%rd2], %f1;
	ret;

}
	// .globl	_Z14ushort2half_rnPft
.visible .entry _Z14ushort2half_rnPft(
	.param .u64 .ptr .align 1 _Z14ushort2half_rnPft_param_0,
	.param .u16 _Z14ushort2half_rnPft_param_1
)
{
	.reg .b16 	%rs<4>;
	.reg .b32 	%f<2>;
	.reg .b64 	%rd<3>;

	ld.param.u64 	%rd1, [_Z14ushort2half_rnPft_param_0];
	ld.param.u16 	%rs2, [_Z14ushort2half_rnPft_param_1];
	cvta.to.global.u64 	%rd2, %rd1;
	// begin inline asm
	cvt.rn.f16.u16 %rs1, %rs2;
	// end inline asm
	// begin inline asm
	{  cvt.f32.f16 %f1, %rs1;}

	// end inline asm
	st.global.f32 	[%rd2], %f1;
	ret;

}
	// .globl	_Z14ushort2half_ruPft
.visible .entry _Z14ushort2half_ruPft(
	.param .u64 .ptr .align 1 _Z14ushort2half_ruPft_param_0,
	.param .u16 _Z14ushort2half_ruPft_param_1
)
{
	.reg .b16 	%rs<4>;
	.reg .b32 	%f<2>;
	.reg .b64 	%rd<3>;

	ld.param.u64 	%rd1, [_Z14ushort2half_ruPft_param_0];
	ld.param.u16 	%rs2, [_Z14ushort2half_ruPft_param_1];
	cvta.to.global.u64 	%rd2, %rd1;
	// begin inline asm
	cvt.rp.f16.u16 %rs1, %rs2;
	// end inline asm
	// begin inline asm
	{  cvt.f32.f16 %f1, %rs1;}

	// end inline asm
	st.global.f32 	[%rd2], %f1;
	ret;

}
	// .globl	_Z14ushort2half_rzPft
.visible .entry _Z14ushort2half_rzPft(
	.param .u64 .ptr .align 1 _Z14ushort2half_rzPft_param_0,
	.param .u16 _Z14ushort2half_rzPft_param_1
)
{
	.reg .b16 	%rs<4>;
	.reg .b32 	%f<2>;
	.reg .b64 	%rd<3>;

	ld.param.u64 	%rd1, [_Z14ushort2half_rzPft_param_0];
	ld.param.u16 	%rs2, [_Z14ushort2half_rzPft_param_1];
	cvta.to.global.u64 	%rd2, %rd1;
	// begin inline asm
	cvt.rz.f16.u16 %rs1, %rs2;
	// end inline asm
	// begin inline asm
	{  cvt.f32.f16 %f1, %rs1;}

	// end inline asm
	st.global.f32 	[%rd2], %f1;
	ret;

}
	// .globl	_Z14ushort_as_halfPft
.visible .entry _Z14ushort_as_halfPft(
	.param .u64 .ptr .align 1 _Z14ushort_as_halfPft_param_0,
	.param .u16 _Z14ushort_as_halfPft_param_1
)
{
	.reg .b16 	%rs<2>;
	.reg .b32 	%f<2>;
	.reg .b64 	%rd<3>;

	ld.param.u64 	%rd1, [_Z14ushort_as_halfPft_param_0];
	ld.param.u16 	%rs1, [_Z14ushort_as_halfPft_param_1];
	cvta.to.global.u64 	%rd2, %rd1;
	// begin inline asm
	{  cvt.f32.f16 %f1, %rs1;}

	// end inline asm
	st.global.f32 	[%rd2], %f1;
	ret;

}
	// .globl	_Z10make_half2Pf6__halfS0_
.visible .entry _Z10make_half2Pf6__halfS0_(
	.param .u64 .ptr .align 1 _Z10make_half2Pf6__halfS0__param_0,
	.param .align 2 .b8 _Z10make_half2Pf6__halfS0__param_1[2],
	.param .align 2 .b8 _Z10make_half2Pf6__halfS0__param_2[2]
)
{
	.reg .b16 	%rs<3>;
	.reg .b32 	%f<3>;
	.reg .b64 	%rd<3>;

	ld.param.u16 	%rs2, [_Z10make_half2Pf6__halfS0__param_2];
	ld.param.u16 	%rs1, [_Z10make_half2Pf6__halfS0__param_1];
	ld.param.u64 	%rd1, [_Z10make_half2Pf6__halfS0__param_0];
	cvta.to.global.u64 	%rd2, %rd1;
	// begin inline asm
	{  cvt.f32.f16 %f1, %rs1;}

	// end inline asm
	st.global.f32 	[%rd2], %f1;
	// begin inline asm
	{  cvt.f32.f16 %f2, %rs2;}

	// end inline asm
	st.global.f32 	[%rd2+4], %f2;
	ret;

}


// ===== COMPILED SASS (sm_100) =====

	.target	sm_100

	.elftype	@"ET_EXEC"


//--------------------- .note.nv.tkinfo           --------------------------
	.section	.note.nv.tkinfo,"",@"SHT_NOTE"
	.sectionflags	@"SHF_NOTE_NV_TKINFO"
	.tkinfo
        /*0018*/ 	.word	0x00000002
        /*0030*/ 	.string	""
        /*0030*/ 	.string	"ptxas"
        /*0030*/ 	.string	"Cuda compilation tools, release 13.0, V13.0.88"
        /*0030*/ 	.string	"Build cuda_13.0.r13.0/compiler.36424714_0"
        /*0030*/ 	.string	"-arch sm_100 -m 64 "



//--------------------- .note.nv.cuinfo           --------------------------
	.section	.note.nv.cuinfo,"",@"SHT_NOTE"
	.sectionflags	@"SHF_NOTE_NV_CUINFO"
        /*0018*/ 	.short	0x0002
        /*001a*/ 	.short	0x0064
        /*001c*/ 	.short	0x0082
	.zero		2


//--------------------- .nv.info                  --------------------------
	.section	.nv.info,"",@"SHT_CUDA_INFO"
	.align	4


	//----- nvinfo : EIATTR_REGCOUNT
	.align		4
        /*0000*/ 	.byte	0x04, 0x2f
        /*0002*/ 	.short	(.L_1 - .L_0)
	.align		4
.L_0:
        /*0004*/ 	.word	index@(_Z8setValueP6__halfS_)
        /*0008*/ 	.word	0x00000008


	//----- nvinfo : EIATTR_FRAME_SIZE
	.align		4
.L_1:
        /*000c*/ 	.byte	0x04, 0x11
        /*000e*/ 	.short	(.L_3 - .L_2)
	.align		4
.L_2:
        /*0010*/ 	.word	index@(_Z8setValueP6__halfS_)
        /*0014*/ 	.word	0x00000000


	//----- nvinfo : EIATTR_REGCOUNT
	.align		4
.L_3:
        /*0018*/ 	.byte	0x04, 0x2f
        /*001a*/ 	.short	(.L_5 - .L_4)
	.align		4
.L_4:
        /*001c*/ 	.word	index@(_Z8setValueP7__half2S_)
        /*0020*/ 	.word	0x00000008


	//----- nvinfo : EIATTR_FRAME_SIZE
	.align		4
.L_5:
        /*0024*/ 	.byte	0x04, 0x11
        /*0026*/ 	.short	(.L_7 - .L_6)
	.align		4
.L_6:
        /*0028*/ 	.word	index@(_Z8setValueP7__half2S_)
        /*002c*/ 	.word	0x00000000


	//----- nvinfo : EIATTR_REGCOUNT
	.align		4
.L_7:
        /*0030*/ 	.byte	0x04, 0x2f
        /*0032*/ 	.short	(.L_9 - .L_8)
	.align		4
.L_8:
        /*0034*/ 	.word	index@(_Z11double2halfPfd)
        /*0038*/ 	.word	0x00000008


	//----- nvinfo : EIATTR_FRAME_SIZE
	.align		4
.L_9:
        /*003c*/ 	.byte	0x04, 0x11
        /*003e*/ 	.short	(.L_11 - .L_10)
	.align		4
.L_10:
        /*0040*/ 	.word	index@(_Z11double2halfPfd)
        /*0044*/ 	.word	0x00000000


	//----- nvinfo : EIATTR_REGCOUNT
	.align		4
.L_11:
        /*0048*/ 	.byte	0x04, 0x2f
        /*004a*/ 	.short	(.L_13 - .L_12)
	.align		4
.L_12:
        /*004c*/ 	.word	index@(_Z15float22half2_rnPf6float2)
        /*0050*/ 	.word	0x0000000a


	//----- nvinfo : EIATTR_FRAME_SIZE
	.align		4
.L_13:
        /*0054*/ 	.byte	0x04, 0x11
        /*0056*/ 	.short	(.L_15 - .L_14)
	.align		4
.L_14:
        /*0058*/ 	.word	index@(_Z15float22half2_rnPf6float2)
        /*005c*/ 	.word	0x00000000


	//----- nvinfo : EIATTR_REGCOUNT
	.align		4
.L_15:
        /*0060*/ 	.byte	0x04, 0x2f
        /*0062*/ 	.short	(.L_17 - .L_16)
	.align		4
.L_16:
        /*0064*/ 	.word	index@(_Z10float2halfPff)
        /*0068*/ 	.word	0x00000008


	//----- nvinfo : EIATTR_FRAME_SIZE
	.align		4
.L_17:
        /*006c*/ 	.byte	0x04, 0x11
        /*006e*/ 	.short	(.L_19 - .L_18)
	.align		4
.L_18:
        /*0070*/ 	.word	index@(_Z10float2halfPff)
        /*0074*/ 	.word	0x00000000


	//----- nvinfo : EIATTR_REGCOUNT
	.align		4
.L_19:
        /*0078*/ 	.byte	0x04, 0x2f
        /*007a*/ 	.short	(.L_21 - .L_20)
	.align		4
.L_20:
        /*007c*/ 	.word	index@(_Z14float2half2_rnPff)
        /*0080*/ 	.word	0x00000008


	//----- nvinfo : EIATTR_FRAME_SIZE
	.align		4
.L_21:
        /*0084*/ 	.byte	0x04, 0x11
        /*0086*/ 	.short	(.L_23 - .L_22)
	.align		4
.L_22:
        /*0088*/ 	.word	index@(_Z14float2half2_rnPff)
        /*008c*/ 	.word	0x00000000


	//----- nvinfo : EIATTR_REGCOUNT
	.align		4
.L_23:
        /*0090*/ 	.byte	0x04, 0x2f
        /*0092*/ 	.short	(.L_25 - .L_24)
	.align		4
.L_24:
        /*0094*/ 	.word	index@(_Z13float2half_rdPff)
        /*0098*/ 	.word	0x00000008


	//----- nvinfo : EIATTR_FRAME_SIZE
	.align		4
.L_25:
        /*009c*/ 	.byte	0x04, 0x11
        /*009e*/ 	.short	(.L_27 - .L_26)
	.align		4
.L_26:
        /*00a0*/ 	.word	index@(_Z13float2half_rdPff)
        /*00a4*/ 	.word	0x00000000


	//----- nvinfo : EIATTR_REGCOUNT
	.align		4
.L_27:
        /*00a8*/ 	.byte	0x04, 0x2f
        /*00aa*/ 	.short	(.L_29 - .L_28)
	.align		4
.L_28:
        /*00ac*/ 	.word	index@(_Z13float2half_rnPff)
        /*00b0*/ 	.word	0x00000008


	//----- nvinfo : EIATTR_FRAME_SIZE
	.align		4
.L_29:
        /*00b4*/ 	.byte	0x04, 0x11
        /*00b6*/ 	.short	(.L_31 - .L_30)
	.align		4
.L_30:
        /*00b8*/ 	.word	index@(_Z13float2half_rnPff)
        /*00bc*/ 	.word	0x00000000


	//----- nvinfo : EIATTR_REGCOUNT
	.align		4
.L_31:
        /*00c0*/ 	.byte	0x04, 0x2f
        /*00c2*/ 	.short	(.L_33 - .L_32)
	.align		4
.L_32:
        /*00c4*/ 	.word	index@(_Z13float2half_ruPff)
        /*00c8*/ 	.word	0x00000008


	//----- nvinfo : EIATTR_FRAME_SIZE
	.align		4
.L_33:
        /*00cc*/ 	.byte	0x04, 0x11
        /*00ce*/ 	.short	(.L_35 - .L_34)
	.align		4
.L_34:
        /*00d0*/ 	.word	index@(_Z13float2half_ruPff)
        /*00d4*/ 	.word	0x00000000


	//----- nvinfo : EIATTR_REGCOUNT
	.align		4
.L_35:
        /*00d8*/ 	.byte	0x04, 0x2f
        /*00da*/ 	.short	(.L_37 - .L_36)
	.align		4
.L_36:
        /*00dc*/ 	.word	index@(_Z13float2half_rzPff)
        /*00e0*/ 	.word	0x00000008


	//----- nvinfo : EIATTR_FRAME_SIZE
	.align		4
.L_37:
        /*00e4*/ 	.byte	0x04, 0x11
        /*00e6*/ 	.short	(.L_39 - .L_38)
	.align		4
.L_38:
        /*00e8*/ 	.word	index@(_Z13float2half_rzPff)
        /*00ec*/ 	.word	0x00000000


	//----- nvinfo : EIATTR_REGCOUNT
	.align		4
.L_39:
        /*00f0*/ 	.byte	0x04, 0x2f
        /*00f2*/ 	.short	(.L_41 - .L_40)
	.align		4
.L_40:
        /*00f4*/ 	.word	index@(_Z15floats2half2_rnPfff)
        /*00f8*/ 	.word	0x0000000a


	//----- nvinfo : EIATTR_FRAME_SIZE
	.align		4
.L_41:
        /*00fc*/ 	.byte	0x04, 0x11
        /*00fe*/ 	.short	(.L_43 - .L_42)
	.align		4
.L_42:
        /*0100*/ 	.word	index@(_Z15floats2half2_rnPfff)
        /*0104*/ 	.word	0x00000000


	//----- nvinfo : EIATTR_REGCOUNT
	.align		4
.L_43:
        /*0108*/ 	.byte	0x04, 0x2f
        /*010a*/ 	.short	(.L_45 - .L_44)
	.align		4
.L_44:
        /*010c*/ 	.word	index@(_Z12half22float2Pf7__half2)
        /*0110*/ 	.word	0x0000000a


	//----- nvinfo : EIATTR_FRAME_SIZE
	.align		4
.L_45:
        /*0114*/ 	.byte	0x04, 0x11
        /*0116*/ 	.short	(.L_47 - .L_46)
	.align		4
.L_46:
        /*0118*/ 	.word	index@(_Z12half22float2Pf7__half2)
        /*011c*/ 	.word	0x00000000


	//----- nvinfo : EIATTR_REGCOUNT
	.align		4
.L_47:
        /*0120*/ 	.byte	0x04, 0x2f
        /*0122*/ 	.short	(.L_49 - .L_48)
	.align		4
.L_48:
        /*0124*/ 	.word	index@(_Z10half2floatPf6__half)
        /*0128*/ 	.word	0x00000008


	//----- nvinfo : EIATTR_FRAME_SIZE
	.align		4
.L_49:
        /*012c*/ 	.byte	0x04, 0x11
        /*012e*/ 	.short	(.L_51 - .L_50)
	.align		4
.L_50:
        /*0130*/ 	.word	index@(_Z10half2floatPf6__half)
        /*0134*/ 	.word	0x00000000


	//----- nvinfo : EIATTR_REGCOUNT
	.align		4
.L_51:
        /*0138*/ 	.byte	0x04, 0x2f
        /*013a*/ 	.short	(.L_53 - .L_52)
	.align		4
.L_52:
        /*013c*/ 	.word	index@(_Z10half2half2Pf6__half)
        /*0140*/ 	.word	0x00000008


	//----- nvinfo : EIATTR_FRAME_SIZE
	.align		4
.L_53:
        /*0144*/ 	.byte	0x04, 0x11
        /*0146*/ 	.short	(.L_55 - .L_54)
	.align		4
.L_54:
        /*0148*/ 	.word	index@(_Z10half2half2Pf6__half)
        /*014c*/ 	.word	0x00000000


	//----- nvinfo : EIATTR_REGCOUNT
	.align		4
.L_55:
        /*0150*/ 	.byte	0x04, 0x2f
        /*0152*/ 	.short	(.L_57 - .L_56)
	.align		4
.L_56:
        /*0154*/ 	.word	index@(_Z11half2int_rdPi6__half)
        /*0158*/ 	.word	0x00000008


	//----- nvinfo : EIATTR_FRAME_SIZE
	.align		4
.L_57:
        /*015c*/ 	.byte	0x04, 0x11
        /*015e*/ 	.short	(.L_59 - .L_58)
	.align		4
.L_58:
        /*0160*/ 	.word	index@(_Z11half2int_rdPi6__half)
        /*0164*/ 	.word	0x00000000


	//----- nvinfo : EIATTR_REGCOUNT
	.align		4
.L_59:
        /*0168*/ 	.byte	0x04, 0x2f
        /*016a*/ 	.short	(.L_61 - .L_60)
	.align		4
.L_60:
        /*016c*/ 	.word	index@(_Z11half2int_rnPi6__half)
        /*0170*/ 	.word	0x00000008


	//----- nvinfo : EIATTR_FRAME_SIZE
	.align		4
.L_61:
        /*0174*/ 	.byte	0x04, 0x11
        /*0176*/ 	.short	(.L_63 - .L_62)
	.align		4
.L_62:
        /*0178*/ 	.word	index@(_Z11half2int_rnPi6__half)
        /*017c*/ 	.word	0x00000000


	//----- nvinfo : EIATTR_REGCOUNT
	.align		4
.L_63:
        /*0180*/ 	.byte	0x04, 0x2f
        /*0182*/ 	.short	(.L_65 - .L_64)
	.align		4
.L_64:
        /*0184*/ 	.word	index@(_Z11half2int_ruPi6__half)
        /*0188*/ 	.word	0x00000008


	//----- nvinfo : EIATTR_FRAME_SIZE
	.align		4
.L_65:
        /*018c*/ 	.byte	0x04, 0x11
        /*018e*/ 	.short	(.L_67 - .L_66)
	.align		4
.L_66:
        /*0190*/ 	.word	index@(_Z11half2int_ruPi6__half)
        /*0194*/ 	.word	0x00000000


	//----- nvinfo : EIATTR_REGCOUNT
	.align		4
.L_67:
        /*0198*/ 	.byte	0x04, 0x2f
        /*019a*/ 	.short	(.L_69 - .L_68)
	.align		4
.L_68:
        /*019c*/ 	.word	index@(_Z11half2int_rzPi6__half)
        /*01a0*/ 	.word	0x00000008


	//----- nvinfo : EIATTR_FRAME_SIZE
	.align		4
.L_69:
        /*01a4*/ 	.byte	0x04, 0x11
        /*01a6*/ 	.short	(.L_71 - .L_70)
	.align		4
.L_70:
        /*01a8*/ 	.word	index@(_Z11half2int_rzPi6__half)
        /*01ac*/ 	.word	0x00000000


	//----- nvinfo : EIATTR_REGCOUNT
	.align		4
.L_71:
        /*01b0*/ 	.byte	0x04, 0x2f
        /*01b2*/ 	.short	(.L_73 - .L_72)
	.align		4
.L_72:
        /*01b4*/ 	.word	index@(_Z10half2ll_rdPx6__half)
        /*01b8*/ 	.word	0x00000008


	//----- nvinfo : EIATTR_FRAME_SIZE
	.align		4
.L_73:
        /*01bc*/ 	.byte	0x04, 0x11
        /*01be*/ 	.short	(.L_75 - .L_74)
	.align		4
.L_74:
        /*01c0*/ 	.word	index@(_Z10half2ll_rdPx6__half)
        /*01c4*/ 	.word	0x00000000


	//----- nvinfo : EIATTR_REGCOUNT
	.align		4
.L_75:
        /*01c8*/ 	.byte	0x04, 0x2f
        /*01ca*/ 	.short	(.L_77 - .L_76)
	.align		4
.L_76:
        /*01cc*/ 	.word	index@(_Z10half2ll_rnPx6__half)
        /*01d0*/ 	.word	0x00000008


	//----- nvinfo : EIATTR_FRAME_SIZE
	.align		4
.L_77:
        /*01d4*/ 	.byte	0x04, 0x11
        /*01d6*/ 	.short	(.L_79 - .L_78)
	.align		4
.L_78:
        /*01d8*/ 	.word	index@(_Z10half2ll_rnPx6__half)
        /*01dc*/ 	.word	0x00000000


	//----- nvinfo : EIATTR_REGCOUNT
	.align		4
.L_79:
        /*01e0*/ 	.byte	0x04, 0x2f
        /*01e2*/ 	.short	(.L_81 - .L_80)
	.align		4
.L_80:
        /*01e4*/ 	.word	index@(_Z10half2ll_ruPx6__half)
        /*01e8*/ 	.word	0x00000008


	//----- nvinfo : EIATTR_FRAME_SIZE
	.align		4
.L_81:
        /*01ec*/ 	.byte	0x04, 0x11
        /*01ee*/ 	.short	(.L_83 - .L_82)
	.align		4
.L_82:
        /*01f0*/ 	.word	index@(_Z10half2ll_ruPx6__half)
        /*01f4*/ 	.word	0x00000000


	//----- nvinfo : EIATTR_REGCOUNT
	.align		4
.L_83:
        /*01f8*/ 	.byte	0x04, 0x2f
        /*01fa*/ 	.short	(.L_85 - .L_84)
	.align		4
.L_84:
        /*01fc*/ 	.word	index@(_Z10half2ll_rzPx6__half)
        /*0200*/ 	.word	0x00000008


	//----- nvinfo : EIATTR_FRAME_SIZE
	.align		4
.L_85:
        /*0204*/ 	.byte	0x04, 0x11
        /*0206*/ 	.short	(.L_87 - .L_86)
	.align		4
.L_86:
        /*0208*/ 	.word	index@(_Z10half2ll_rzPx6__half)
        /*020c*/ 	.word	0x00000000


	//----- nvinfo : EIATTR_REGCOUNT
	.align		4
.L_87:
        /*0210*/ 	.byte	0x04, 0x2f
        /*0212*/ 	.short	(.L_89 - .L_88)
	.align		4
.L_88:
        /*0214*/ 	.word	index@(_Z13half2short_rdPs6__half)
        /*0218*/ 	.word	0x00000008


	//----- nvinfo : EIATTR_FRAME_SIZE
	.align		4
.L_89:
        /*021c*/ 	.byte	0x04, 0x11
        /*021e*/ 	.short	(.L_91 - .L_90)
	.align		4
.L_90:
        /*0220*/ 	.word	index@(_Z13half2short_rdPs6__half)
        /*0224*/ 	.word	0x00000000


	//----- nvinfo : EIATTR_REGCOUNT
	.align		4
.L_91:
        /*0228*/ 	.byte	0x04, 0x2f
        /*022a*/ 	.short	(.L_93 - .L_92)
	.align		4
.L_92:
        /*022c*/ 	.word	index@(_Z13half2short_rnPs6__half)
        /*0230*/ 	.word	0x00000008


	//----- nvinfo : EIATTR_FRAME_SIZE
	.align		4
.L_93:
        /*0234*/ 	.byte	0x04, 0x11
        /*0236*/ 	.short	(.L_95 - .L_94)
	.align		4
.L_94:
        /*0238*/ 	.word	index@(_Z13half2short_rnPs6__half)
        /*023c*/ 	.word	0x00000000


	//----- nvinfo : EIATTR_REGCOUNT
	.align		4
.L_95:
        /*0240*/ 	.byte	0x04, 0x2f
        /*0242*/ 	.short	(.L_97 - .L_96)
	.align		4
.L_96:
        /*0244*/ 	.word	index@(_Z13half2short_ruPs6__half)
        /*0248*/ 	.word	0x00000008


	//----- nvinfo : EIATTR_FRAME_SIZE
	.align		4
.L_97:
        /*024c*/ 	.byte	0x04, 0x11
        /*024e*/ 	.short	(.L_99 - .L_98)
	.align		4
.L_98:
        /*0250*/ 	.word	index@(_Z13half2short_ruPs6__half)
        /*0254*/ 	.word	0x00000000


	//----- nvinfo : EIATTR_REGCOUNT
	.align		4
.L_99:
        /*0258*/ 	.byte	0x04, 0x2f
        /*025a*/ 	.short	(.L_101 - .L_100)
	.align		4
.L_100:
        /*025c*/ 	.word	index@(_Z13half2short_rzPs6__half)
        /*0260*/ 	.word	0x00000008


	//----- nvinfo : EIATTR_FRAME_SIZE
	.align		4
.L_101:
        /*0264*/ 	.byte	0x04, 0x11
        /*0266*/ 	.short	(.L_103 - .L_102)
	.align		4
.L_102:
        /*0268*/ 	.word	index@(_Z13half2short_rzPs6__half)
        /*026c*/ 	.word	0x00000000


	//----- nvinfo : EIATTR_REGCOUNT
	.align		4
.L_103:
        /*0270*/ 	.byte	0x04, 0x2f
        /*0272*/ 	.short	(.L_105 - .L_104)
	.align		4
.L_104:
        /*0274*/ 	.word	index@(_Z12half2uint_rdPj6__half)
        /*0278*/ 	.word	0x00000008


	//----- nvinfo : EIATTR_FRAME_SIZE
	.align		4
.L_105:
        /*027c*/ 	.byte	0x04, 0x11
        /*027e*/ 	.short	(.L_107 - .L_106)
	.align		4
.L_106:
        /*0280*/ 	.word	index@(_Z12half2uint_rdPj6__half)
        /*0284*/ 	.word	0x00000000


	//----- nvinfo : EIATTR_REGCOUNT
	.align		4
.L_107:
        /*0288*/ 	.byte	0x04, 0x2f
        /*028a*/ 	.short	(.L_109 - .L_108)
	.align		4
.L_108:
        /*028c*/ 	.word	index@(_Z12half2uint_rnPj6__half)
        /*0290*/ 	.word	0x00000008


	//----- nvinfo : EIATTR_FRAME_SIZE
	.align		4
.L_109:
        /*0294*/ 	.byte	0x04, 0x11
        /*0296*/ 	.short	(.L_111 - .L_110)
	.align		4
.L_110:
        /*0298*/ 	.word	index@(_Z12half2uint_rnPj6__half)
        /*029c*/ 	.word	0x00000000


	//----- nvinfo : EIATTR_REGCOUNT
	.align		4
.L_111:
        /*02a0*/ 	.byte	0x04, 0x2f
        /*02a2*/ 	.short	(.L_113 - .L_112)
	.align		4
.L_112:
        /*02a4*/ 	.word	index@(_Z12half2uint_ruPj6__half)
        /*02a8*/ 	.word	0x00000008


	//----- nvinfo : EIATTR_FRAME_SIZE
	.align		4
.L_113:
        /*02ac*/ 	.byte	0x04, 0x11
        /*02ae*/ 	.short	(.L_115 - .L_114)
	.align		4
.L_114:
        /*02b0*/ 	.word	index@(_Z12half2uint_ruPj6__half)
        /*02b4*/ 	.word	0x00000000


	//----- nvinfo : EIATTR_REGCOUNT
	.align		4
.L_115:
        /*02b8*/ 	.byte	0x04, 0x2f
        /*02ba*/ 	.short	(.L_117 - .L_116)
	.align		4
.L_116:
        /*02bc*/ 	.word	index@(_Z12half2uint_rzPj6__half)
        /*02c0*/ 	.word	0x00000008


	//----- nvinfo : EIATTR_FRAME_SIZE
	.align		4
.L_117:
        /*02c4*/ 	.byte	0x04, 0x11
        /*02c6*/ 	.short	(.L_119 - .L_118)
	.align		4
.L_118:
        /*02c8*/ 	.word	index@(_Z12half2uint_rzPj6__half)
        /*02cc*/ 	.word	0x00000000


	//----- nvinfo : EIATTR_REGCOUNT
	.align		4
.L_119:
        /*02d0*/ 	.byte	0x04, 0x2f
        /*02d2*/ 	.short	(.L_121 - .L_120)
	.align		4
.L_120:
        /*02d4*/ 	.word	index@(_Z11half2ull_rdPy6__half)
        /*02d8*/ 	.word	0x00000008


	//----- nvinfo : EIATTR_FRAME_SIZE
	.align		4
.L_121:
        /*02dc*/ 	.byte	0x04, 0x11
        /*02de*/ 	.short	(.L_123 - .L_122)
	.align		4
.L_122:
        /*02e0*/ 	.word	index@(_Z11half2ull_rdPy6__half)
        /*02e4*/ 	.word	0x00000000


	//----- nvinfo : EIATTR_REGCOUNT
	.align		4
.L_123:
        /*02e8*/ 	.byte	0x04, 0x2f
        /*02ea*/ 	.short	(.L_125 - .L_124)
	.align		4
.L_124:
        /*02ec*/ 	.word	index@(_Z11half2ull_rnPy6__half)
        /*02f0*/ 	.word	0x00000008


	//----- nvinfo : EIATTR_FRAME_SIZE
	.align		4
.L_125:
        /*02f4*/ 	.byte	0x04, 0x11
        /*02f6*/ 	.short	(.L_127 - .L_126)
	.align		4
.L_126:
        /*02f8*/ 	.word	index@(_Z11half2ull_rnPy6__half)
        /*02fc*/ 	.word	0x00000000


	//----- nvinfo : EIATTR_REGCOUNT
	.align		4
.L_127:
        /*0300*/ 	.byte	0x04, 0x2f
        /*0302*/ 	.short	(.L_129 - .L_128)
	.align		4
.L_128:
        /*0304*/ 	.word	index@(_Z11half2ull_ruPy6__half)
        /*0308*/ 	.word	0x00000008


	//----- nvinfo : EIATTR_FRAME_SIZE
	.align		4
.L_129:
        /*030c*/ 	.byte	0x04, 0x11
        /*030e*/ 	.short	(.L_131 - .L_130)
	.align		4
.L_130:
        /*0310*/ 	.word	index@(_Z11half2ull_ruPy6__half)
        /*0314*/ 	.word	0x00000000


	//----- nvinfo : EIATTR_REGCOUNT
	.align		4
.L_131:
        /*0318*/ 	.byte	0x04, 0x2f
        /*031a*/ 	.short	(.L_133 - .L_132)
	.align		4
.L_132:
        /*031c*/ 	.word	index@(_Z11half2ull_rzPy6__half)
        /*0320*/ 	.word	0x00000008


	//----- nvinfo : EIATTR_FRAME_SIZE
	.align		4
.L_133:
        /*0324*/ 	.byte	0x04, 0x11
        /*0326*/ 	.short	(.L_135 - .L_134)
	.align		4
.L_134:
        /*0328*/ 	.word	index@(_Z11half2ull_rzPy6__half)
        /*032c*/ 	.word	0x00000000


	//----- nvinfo : EIATTR_REGCOUNT
	.align		4
.L_135:
        /*0330*/ 	.byte	0x04, 0x2f
        /*0332*/ 	.short	(.L_137 - .L_136)
	.align		4
.L_136:
        /*0334*/ 	.word	index@(_Z14half2ushort_rdPt6__half)
        /*0338*/ 	.word	0x00000008


	//----- nvinfo : EIATTR_FRAME_SIZE
	.align		4
.L_137:
        /*033c*/ 	.byte	0x04, 0x11
        /*033e*/ 	.short	(.L_139 - .L_138)
	.align		4
.L_138:
        /*0340*/ 	.word	index@(_Z14half2ushort_rdPt6__half)
        /*0344*/ 	.word	0x00000000


	//----- nvinfo : EIATTR_REGCOUNT
	.align		4
.L_139:
        /*0348*/ 	.byte	0x04, 0x2f
        /*034a*/ 	.short	(.L_141 - .L_140)
	.align		4
.L_140:
        /*034c*/ 	.word	index@(_Z14half2ushort_rnPt6__half)
        /*0350*/ 	.word	0x00000008


	//----- nvinfo : EIATTR_FRAME_SIZE
	.align		4
.L_141:
        /*0354*/ 	.byte	0x04, 0x11
        /*0356*/ 	.short	(.L_143 - .L_142)
	.align		4
.L_142:
        /*0358*/ 	.word	index@(_Z14half2ushort_rnPt6__half)
        /*035c*/ 	.word	0x00000000


	//----- nvinfo : EIATTR_REGCOUNT
	.align		4
.L_143:
        /*0360*/ 	.byte	0x04, 0x2f
        /*0362*/ 	.short	(.L_145 - .L_144)
	.align		4
.L_144:
        /*0364*/ 	.word	index@(_Z14half2ushort_ruPt6__half)
        /*0368*/ 	.word	0x00000008


	//----- nvinfo : EIATTR_FRAME_SIZE
	.align		4
.L_145:
        /*036c*/ 	.byte	0x04, 0x11
        /*036e*/ 	.short	(.L_147 - .L_146)
	.align		4
.L_146:
        /*0370*/ 	.word	index@(_Z14half2ushort_ruPt6__half)
        /*0374*/ 	.word	0x00000000


	//----- nvinfo : EIATTR_REGCOUNT
	.align		4
.L_147:
        /*0378*/ 	.byte	0x04, 0x2f
        /*037a*/ 	.short	(.L_149 - .L_148)
	.align		4
.L_148:
        /*037c*/ 	.word	index@(_Z14half2ushort_rzPt6__half)
        /*0380*/ 	.word	0x00000008


	//----- nvinfo : EIATTR_FRAME_SIZE
	.align		4
.L_149:
        /*0384*/ 	.byte	0x04, 0x11
        /*0386*/ 	.short	(.L_151 - .L_150)
	.align		4
.L_150:
        /*0388*/ 	.word	index@(_Z14half2ushort_rzPt6__half)
        /*038c*/ 	.word	0x00000000


	//----- nvinfo : EIATTR_REGCOUNT
	.align		4
.L_151:
        /*0390*/ 	.byte	0x04, 0x2f
        /*0392*/ 	.short	(.L_153 - .L_152)
	.align		4
.L_152:
        /*0394*/ 	.word	index@(_Z13half_as_shortPs6__half)
        /*0398*/ 	.word	0x00000008


	//----- nvinfo : EIATTR_FRAME_SIZE
	.align		4
.L_153:
        /*039c*/ 	.byte	0x04, 0x11
        /*039e*/ 	.short	(.L_155 - .L_154)
	.align		4
.L_154:
        /*03a0*/ 	.word	index@(_Z13half_as_shortPs6__half)
        /*03a4*/ 	.word	0x00000000


	//----- nvinfo : EIATTR_REGCOUNT
	.align		4
.L_155:
        /*03a8*/ 	.byte	0x04, 0x2f
        /*03aa*/ 	.short	(.L_157 - .L_156)
	.align		4
.L_156:
        /*03ac*/ 	.word	index@(_Z14half_as_ushortPt6__half)
        /*03b0*/ 	.word	0x00000008


	//----- nvinfo : EIATTR_FRAME_SIZE
	.align		4
.L_157:
        /*03b4*/ 	.byte	0x04, 0x11
        /*03b6*/ 	.short	(.L_159 - .L_158)
	.align		4
.L_158:
        /*03b8*/ 	.word	index@(_Z14half_as_ushortPt6__half)
        /*03bc*/ 	.word	0x00000000


	//----- nvinfo : EIATTR_REGCOUNT
	.align		4
.L_159:
        /*03c0*/ 	.byte	0x04, 0x2f
        /*03c2*/ 	.short	(.L_161 - .L_160)
	.align		4
.L_160:
        /*03c4*/ 	.word	index@(_Z12halves2half2Pf6__halfS0_)
        /*03c8*/ 	.word	0x0000000a


	//----- nvinfo : EIATTR_FRAME_SIZE
	.align		4
.L_161:
        /*03cc*/ 	.byte	0x04, 0x11
        /*03ce*/ 	.short	(.L_163 - .L_162)
	.align		4
.L_162:
        /*03d0*/ 	.word	index@(_Z12halves2half2Pf6__halfS0_)
        /*03d4*/ 	.word	0x00000000


	//----- nvinfo : EIATTR_REGCOUNT
	.align		4
.L_163:
        /*03d8*/ 	.byte	0x04, 0x2f
        /*03da*/ 	.short	(.L_165 - .L_164)
	.align		4
.L_164:
        /*03dc*/ 	.word	index@(_Z10high2floatPf7__half2)
        /*03e0*/ 	.word	0x00000008


	//----- nvinfo : EIATTR_FRAME_SIZE
	.align		4
.L_165:
        /*03e4*/ 	.byte	0x04, 0x11
        /*03e6*/ 	.short	(.L_167 - .L_166)
	.align		4
.L_166:
        /*03e8*/ 	.word	index@(_Z10high2floatPf7__half2)
        /*03ec*/ 	.word	0x00000000


	//----- nvinfo : EIATTR_REGCOUNT
	.align		4
.L_167:
        /*03f0*/ 	.byte	0x04, 0x2f
        /*03f2*/ 	.short	(.L_169 - .L_168)
	.align		4
.L_168:
        /*03f4*/ 	.word	index@(_Z9high2halfPf7__half2)
        /*03f8*/ 	.word	0x00000008


	//----- nvinfo : EIATTR_FRAME_SIZE
	.align		4
.L_169:
        /*03fc*/ 	.byte	0x04, 0x11
        /*03fe*/ 	.short	(.L_171 - .L_170)
	.align		4
.L_170:
        /*0400*/ 	.word	index@(_Z9high2halfPf7__half2)
        /*0404*/ 	.word	0x00000000


	//----- nvinfo : EIATTR_REGCOUNT
	.align		4
.L_171:
        /*0408*/ 	.byte	0x04, 0x2f
        /*040a*/ 	.short	(.L_173 - .L_172)
	.align		4
.L_172:
        /*040c*/ 	.word	index@(_Z10high2half2Pf7__half2)
        /*0410*/ 	.word	0x00000008


	//----- nvinfo : EIATTR_FRAME_SIZE
	.align		4
.L_173:
        /*0414*/ 	.byte	0x04, 0x11
        /*0416*/ 	.short	(.L_175 - .L_174)
	.align		4
.L_174:
        /*0418*/ 	.word	index@(_Z10high2half2Pf7__half2)
        /*041c*/ 	.word	0x00000000


	//----- nvinfo : EIATTR_REGCOUNT
	.align		4
.L_175:
        /*0420*/ 	.byte	0x04, 0x2f
        /*0422*/ 	.short	(.L_177 - .L_176)
	.align		4
.L_176:
        /*0424*/ 	.word	index@(_Z11highs2half2Pf7__half2S0_)
        /*0428*/ 	.word	0x0000000a


	//----- nvinfo : EIATTR_FRAME_SIZE
	.align		4
.L_177:
        /*042c*/ 	.byte	0x04, 0x11
        /*042e*/ 	.short	(.L_179 - .L_178)
	.align		4
.L_178:
        /*0430*/ 	.word	index@(_Z11highs2half2Pf7__half2S0_)
        /*0434*/ 	.word	0x00000000


	//----- nvinfo : EIATTR_REGCOUNT
	.align		4
.L_179:
        /*0438*/ 	.byte	0x04, 0x2f
        /*043a*/ 	.short	(.L_181 - .L_180)
	.align		4
.L_180:
        /*043c*/ 	.word	index@(_Z11int2half_rdPfi)
        /*0440*/ 	.word	0x00000008


	//----- nvinfo : EIATTR_FRAME_SIZE
	.align		4
.L_181:
        /*0444*/ 	.byte	0x04, 0x11
        /*0446*/ 	.short	(.L_183 - .L_182)
	.align		4
.L_182:
        /*0448*/ 	.word	index@(_Z11int2half_rdPfi)
        /*044c*/ 	.word	0x00000000


	//----- nvinfo : EIATTR_REGCOUNT
	.align		4
.L_183:
        /*0450*/ 	.byte	0x04, 0x2f
        /*0452*/ 	.short	(.L_185 - .L_184)
	.align		4
.L_184:
        /*0454*/ 	.word	index@(_Z11int2half_rnPfi)
        /*0458*/ 	.word	0x00000008


	//----- nvinfo : EIATTR_FRAME_SIZE
	.align		4
.L_185:
        /*045c*/ 	.byte	0x04, 0x11
        /*045e*/ 	.short	(.L_187 - .L_186)
	.align		4
.L_186:
        /*0460*/ 	.word	index@(_Z11int2half_rnPfi)
        /*0464*/ 	.word	0x00000000


	//----- nvinfo : EIATTR_REGCOUNT
	.align		4
.L_187:
        /*0468*/ 	.byte	0x04, 0x2f
        /*046a*/ 	.short	(.L_189 - .L_188)
	.align		4
.L_188:
        /*046c*/ 	.word	index@(_Z11int2half_ruPfi)
        /*0470*/ 	.word	0x00000008


	//----- nvinfo : EIATTR_FRAME_SIZE
	.align		4
.L_189:
        /*0474*/ 	.byte	0x04, 0x11
        /*0476*/ 	.short	(.L_191 - .L_190)
	.align		4
.L_190:
        /*0478*/ 	.word	index@(_Z11int2half_ruPfi)
        /*047c*/ 	.word	0x00000000


	//----- nvinfo : EIATTR_REGCOUNT
	.align		4
.L_191:
        /*0480*/ 	.byte	0x04, 0x2f
        /*0482*/ 	.short	(.L_193 - .L_192)
	.align		4
.L_192:
        /*0484*/ 	.word	index@(_Z11int2half_rzPfi)
        /*0488*/ 	.word	0x00000008


	//----- nvinfo : EIATTR_FRAME_SIZE
	.align		4
.L_193:
        /*048c*/ 	.byte	0x04, 0x11
        /*048e*/ 	.short	(.L_195 - .L_194)
	.align		4
.L_194:
        /*0490*/ 	.word	index@(_Z11int2half_rzPfi)
        /*0494*/ 	.word	0x00000000


	//----- nvinfo : EIATTR_REGCOUNT
	.align		4
.L_195:
        /*0498*/ 	.byte	0x04, 0x2f
        /*049a*/ 	.short	(.L_197 - .L_196)
	.align		4
.L_196:
        /*049c*/ 	.word	index@(_Z4ldcaPfP6__half)
        /*04a0*/ 	.word	0x0000000a


	//----- nvinfo : EIATTR_FRAME_SIZE
	.align		4
.L_197:
        /*04a4*/ 	.byte	0x04, 0x11
        /*04a6*/ 	.short	(.L_199 - .L_198)
	.align		4
.L_198:
        /*04a8*/ 	.word	index@(_Z4ldcaPfP6__half)
        /*04ac*/ 	.word	0x00000000


	//----- nvinfo : EIATTR_REGCOUNT
	.align		4
.L_199:
        /*04b0*/ 	.byte	0x04, 0x2f
        /*04b2*/ 	.short	(.L_201 - .L_200)
	.align		4
.L_200:
        /*04b4*/ 	.word	index@(_Z4ldcaPfP7__half2)
        /*04b8*/ 	.word	0x0000000c


	//----- nvinfo : EIATTR_FRAME_SIZE
	.align		4
.L_201:
        /*04bc*/ 	.byte	0x04, 0x11
        /*04be*/ 	.short	(.L_203 - .L_202)
	.align		4
.L_202:
        /*04c0*/ 	.word	index@(_Z4ldcaPfP7__half2)
        /*04c4*/ 	.word	0x00000000


	//----- nvinfo : EIATTR_REGCOUNT
	.align		4
.L_203:
        /*04c8*/ 	.byte	0x04, 0x2f
        /*04ca*/ 	.short	(.L_205 - .L_204)
	.align		4
.L_204:
        /*04cc*/ 	.word	index@(_Z4ldcgPfP6__half)
        /*04d0*/ 	.word	0x0000000a


	//----- nvinfo : EIATTR_FRAME_SIZE
	.align		4
.L_205:
        /*04d4*/ 	.byte	0x04, 0x11
        /*04d6*/ 	.short	(.L_207 - .L_206)
	.align		4
.L_206:
        /*04d8*/ 	.word	index@(_Z4ldcgPfP6__half)
        /*04dc*/ 	.word	0x00000000


	//----- nvinfo : EIATTR_REGCOUNT
	.align		4
.L_207:
        /*04e0*/ 	.byte	0x04, 0x2f
        /*04e2*/ 	.short	(.L_209 - .L_208)
	.align		4
.L_208:
        /*04e4*/ 	.word	index@(_Z4ldcgPfP7__half2)
        /*04e8*/ 	.word	0x0000000c


	//----- nvinfo : EIATTR_FRAME_SIZE
	.align		4
.L_209:
        /*04ec*/ 	.byte	0x04, 0x11
        /*04ee*/ 	.short	(.L_211 - .L_210)
	.align		4
.L_210:
        /*04f0*/ 	.word	index@(_Z4ldcgPfP7__half2)
        /*04f4*/ 	.word	0x00000000


	//----- nvinfo : EIATTR_REGCOUNT
	.align		4
.L_211:
        /*04f8*/ 	.byte	0x04, 0x2f
        /*04fa*/ 	.short	(.L_213 - .L_212)
	.align		4
.L_212:
        /*04fc*/ 	.word	index@(_Z4ldcsPfP6__half)
        /*0500*/ 	.word	0x0000000a


	//----- nvinfo : EIATTR_FRAME_SIZE
	.align		4
.L_213:
        /*0504*/ 	.byte	0x04, 0x11
        /*0506*/ 	.short	(.L_215 - .L_214)
	.align		4
.L_214:
        /*0508*/ 	.word	index@(_Z4ldcsPfP6__half)
        /*050c*/ 	.word	0x00000000


	//----- nvinfo : EIATTR_REGCOUNT
	.align		4
.L_215:
        /*0510*/ 	.byte	0x04, 0x2f
        /*0512*/ 	.short	(.L_217 - .L_216)
	.align		4
.L_216:
        /*0514*/ 	.word	index@(_Z4ldcsPfP7__half2)
        /*0518*/ 	.word	0x0000000c


	//----- nvinfo : EIATTR_FRAME_SIZE
	.align		4
.L_217:
        /*051c*/ 	.byte	0x04, 0x11
        /*051e*/ 	.short	(.L_219 - .L_218)
	.align		4
.L_218:
        /*0520*/ 	.word	index@(_Z4ldcsPfP7__half2)
        /*0524*/ 	.word	0x00000000


	//----- nvinfo : EIATTR_REGCOUNT
	.align		4
.L_219:
        /*0528*/ 	.byte	0x04, 0x2f
        /*052a*/ 	.short	(.L_221 - .L_220)
	.align		4
.L_220:
        /*052c*/ 	.word	index@(_Z4ldcvPfP6__half)
        /*0530*/ 	.word	0x0000000a


	//----- nvinfo : EIATTR_FRAME_SIZE
	.align		4
.L_221:
        /*0534*/ 	.byte	0x04, 0x11
        /*0536*/ 	.short	(.L_223 - .L_222)
	.align		4
.L_222:
        /*0538*/ 	.word	index@(_Z4ldcvPfP6__half)
        /*053c*/ 	.word	0x00000000


	//----- nvinfo : EIATTR_REGCOUNT
	.align		4
.L_223:
        /*0540*/ 	.byte	0x04, 0x2f
        /*0542*/ 	.short	(.L_225 - .L_224)
	.align		4
.L_224:
        /*0544*/ 	.word	index@(_Z4ldcvPfP7__half2)
        /*0548*/ 	.word	0x0000000c


	//----- nvinfo : EIATTR_FRAME_SIZE
	.align		4
.L_225:
        /*054c*/ 	.byte	0x04, 0x11
        /*054e*/ 	.short	(.L_227 - .L_226)
	.align		4
.L_226:
        /*0550*/ 	.word	index@(_Z4ldcvPfP7__half2)
        /*0554*/ 	.word	0x00000000


	//----- nvinfo : EIATTR_REGCOUNT
	.align		4
.L_227:
        /*0558*/ 	.byte	0x04, 0x2f
        /*055a*/ 	.short	(.L_229 - .L_228)
	.align		4
.L_228:
        /*055c*/ 	.word	index@(_Z3ldgPfP6__half)
        /*0560*/ 	.word	0x0000000a


	//----- nvinfo : EIATTR_FRAME_SIZE
	.align		4
.L_229:
        /*0564*/ 	.byte	0x04, 0x11
        /*0566*/ 	.short	(.L_231 - .L_230)
	.align		4
.L_230:
        /*0568*/ 	.word	index@(_Z3ldgPfP6__half)
        /*056c*/ 	.word	0x00000000


	//----- nvinfo : EIATTR_REGCOUNT
	.align		4
.L_231:
        /*0570*/ 	.byte	0x04, 0x2f
        /*0572*/ 	.short	(.L_233 - .L_232)
	.align		4
.L_232:
        /*0574*/ 	.word	index@(_Z3ldgPfP7__half2)
        /*0578*/ 	.word	0x0000000c


	//----- nvinfo : EIATTR_FRAME_SIZE
	.align		4
.L_233:
        /*057c*/ 	.byte	0x04, 0x11
        /*057e*/ 	.short	(.L_235 - .L_234)
	.align		4
.L_234:
        /*0580*/ 	.word	index@(_Z3ldgPfP7__half2)
        /*0584*/ 	.word	0x00000000


	//----- nvinfo : EIATTR_REGCOUNT
	.align		4
.L_235:
        /*0588*/ 	.byte	0x04, 0x2f
        /*058a*/ 	.short	(.L_237 - .L_236)
	.align		4
.L_236:
        /*058c*/ 	.word	index@(_Z4ldluPfP6__half)
        /*0590*/ 	.word	0x0000000a


	//----- nvinfo : EIATTR_FRAME_SIZE
	.align		4
.L_237:
        /*0594*/ 	.byte	0x04, 0x11
        /*0596*/ 	.short	(.L_239 - .L_238)
	.align		4
.L_238:
        /*0598*/ 	.word	index@(_Z4ldluPfP6__half)
        /*059c*/ 	.word	0x00000000


	//----- nvinfo : EIATTR_REGCOUNT
	.align		4
.L_239:
        /*05a0*/ 	.byte	0x04, 0x2f
        /*05a2*/ 	.short	(.L_241 - .L_240)
	.align		4
.L_240:
        /*05a4*/ 	.word	index@(_Z4ldluPfP7__half2)
        /*05a8*/ 	.word	0x0000000c


	//----- nvinfo : EIATTR_FRAME_SIZE
	.align		4
.L_241:
        /*05ac*/ 	.byte	0x04, 0x11
        /*05ae*/ 	.short	(.L_243 - .L_242)
	.align		4
.L_242:
        /*05b0*/ 	.word	index@(_Z4ldluPfP7__half2)
        /*05b4*/ 	.word	0x00000000


	//----- nvinfo : EIATTR_REGCOUNT
	.align		4
.L_243:
        /*05b8*/ 	.byte	0x04, 0x2f
        /*05ba*/ 	.short	(.L_245 - .L_244)
	.align		4
.L_244:
        /*05bc*/ 	.word	index@(_Z10ll2half_rdPfx)
        /*05c0*/ 	.word	0x00000008


	//----- nvinfo : EIATTR_FRAME_SIZE
	.align		4
.L_245:
        /*05c4*/ 	.byte	0x04, 0x11
        /*05c6*/ 	.short	(.L_247 - .L_246)
	.align		4
.L_246:
        /*05c8*/ 	.word	index@(_Z10ll2half_rdPfx)
        /*05cc*/ 	.word	0x00000000


	//----- nvinfo : EIATTR_REGCOUNT
	.align		4
.L_247:
        /*05d0*/ 	.byte	0x04, 0x2f
        /*05d2*/ 	.short	(.L_249 - .L_248)
	.align		4
.L_248:
        /*05d4*/ 	.word	index@(_Z10ll2half_rnPfx)
        /*05d8*/ 	.word	0x00000008


	//----- nvinfo : EIATTR_FRAME_SIZE
	.align		4
.L_249:
        /*05dc*/ 	.byte	0x04, 0x11
        /*05de*/ 	.short	(.L_251 - .L_250)
	.align		4
.L_250:
        /*05e0*/ 	.word	index@(_Z10ll2half_rnPfx)
        /*05e4*/ 	.word	0x00000000


	//----- nvinfo : EIATTR_REGCOUNT
	.align		4
.L_251:
        /*05e8*/ 	.byte	0x04, 0x2f
        /*05ea*/ 	.short	(.L_253 - .L_252)
	.align		4
.L_252:
        /*05ec*/ 	.word	index@(_Z10ll2half_ruPfx)
        /*05f0*/ 	.word	0x00000008


	//----- nvinfo : EIATTR_FRAME_SIZE
	.align		4
.L_253:
        /*05f4*/ 	.byte	0x04, 0x11
        /*05f6*/ 	.short	(.L_255 - .L_254)
	.align		4
.L_254:
        /*05f8*/ 	.word	index@(_Z10ll2half_ruPfx)
        /*05fc*/ 	.word	0x00000000


	//----- nvinfo : EIATTR_REGCOUNT
	.align		4
.L_255:
        /*0600*/ 	.byte	0x04, 0x2f
        /*0602*/ 	.short	(.L_257 - .L_256)
	.align		4
.L_256:
        /*0604*/ 	.word	index@(_Z10ll2half_rzPfx)
        /*0608*/ 	.word	0x00000008


	//----- nvinfo : EIATTR_FRAME_SIZE
	.align		4
.L_257:
        /*060c*/ 	.byte	0x04, 0x11
        /*060e*/ 	.short	(.L_259 - .L_258)
	.align		4
.L_258:
        /*0610*/ 	.word	index@(_Z10ll2half_rzPfx)
        /*0614*/ 	.word	0x00000000


	//----- nvinfo : EIATTR_REGCOUNT
	.align		4
.L_259:
        /*0618*/ 	.byte	0x04, 0x2f
        /*061a*/ 	.short	(.L_261 - .L_260)
	.align		4
.L_260:
        /*061c*/ 	.word	index@(_Z9low2floatPf7__half2)
        /*0620*/ 	.word	0x00000008


	//----- nvinfo : EIATTR_FRAME_SIZE
	.align		4
.L_261:
        /*0624*/ 	.byte	0x04, 0x11
        /*0626*/ 	.short	(.L_263 - .L_262)
	.align		4
.L_262:
        /*0628*/ 	.word	index@(_Z9low2floatPf7__half2)
        /*062c*/ 	.word	0x00000000


	//----- nvinfo : EIATTR_REGCOUNT
	.align		4
.L_263:
        /*0630*/ 	.byte	0x04, 0x2f
        /*0632*/ 	.short	(.L_265 - .L_264)
	.align		4
.L_264:
        /*0634*/ 	.word	index@(_Z8low2halfPf7__half2)
        /*0638*/ 	.word	0x00000008


	//----- nvinfo : EIATTR_FRAME_SIZE
	.align		4
.L_265:
        /*063c*/ 	.byte	0x04, 0x11
        /*063e*/ 	.short	(.L_267 - .L_266)
	.align		4
.L_266:
        /*0640*/ 	.word	index@(_Z8low2halfPf7__half2)
        /*0644*/ 	.word	0x00000000


	//----- nvinfo : EIATTR_REGCOUNT
	.align		4
.L_267:
        /*0648*/ 	.byte	0x04, 0x2f
        /*064a*/ 	.short	(.L_269 - .L_268)
	.align		4
.L_268:
        /*064c*/ 	.word	index@(_Z9low2half2Pf7__half2)
        /*0650*/ 	.word	0x00000008


	//----- nvinfo : EIATTR_FRAME_SIZE
	.align		4
.L_269:
        /*0654*/ 	.byte	0x04, 0x11
        /*0656*/ 	.short	(.L_271 - .L_270)
	.align		4
.L_270:
        /*0658*/ 	.word	index@(_Z9low2half2Pf7__half2)
        /*065c*/ 	.word	0x00000000


	//----- nvinfo : EIATTR_REGCOUNT
	.align		4
.L_271:
        /*0660*/ 	.byte	0x04, 0x2f
        /*0662*/ 	.short	(.L_273 - .L_272)
	.align		4
.L_272:
        /*0664*/ 	.word	index@(_Z15lowhigh2highlowPf7__half2)
        /*0668*/ 	.word	0x0000000a


	//----- nvinfo : EIATTR_FRAME_SIZE
	.align		4
.L_273:
        /*066c*/ 	.byte	0x04, 0x11
        /*066e*/ 	.short	(.L_275 - .L_274)
	.align		4
.L_274:
        /*0670*/ 	.word	index@(_Z15lowhigh2highlowPf7__half2)
        /*0674*/ 	.word	0x00000000


	//----- nvinfo : EIATTR_REGCOUNT
	.align		4
.L_275:
        /*0678*/ 	.byte	0x04, 0x2f
        /*067a*/ 	.short	(.L_277 - .L_276)
	.align		4
.L_276:
        /*067c*/ 	.word	index@(_Z10lows2half2Pf7__half2S0_)
        /*0680*/ 	.word	0x0000000a


	//----- nvinfo : EIATTR_FRAME_SIZE
	.align		4
.L_277:
        /*0684*/ 	.byte	0x04, 0x11
        /*0686*/ 	.short	(.L_279 - .L_278)
	.align		4
.L_278:
        /*0688*/ 	.word	index@(_Z10lows2half2Pf7__half2S0_)
        /*068c*/ 	.word	0x00000000


	//----- nvinfo : EIATTR_REGCOUNT
	.align		4
.L_279:
        /*0690*/ 	.byte	0x04, 0x2f
        /*0692*/ 	.short	(.L_281 - .L_280)
	.align		4
.L_280:
        /*0694*/ 	.word	index@(_Z13short2half_rdPfs)
        /*0698*/ 	.word	0x00000008


	//----- nvinfo : EIATTR_FRAME_SIZE
	.align		4
.L_281:
        /*069c*/ 	.byte	0x04, 0x11
        /*069e*/ 	.short	(.L_283 - .L_282)
	.align		4
.L_282:
        /*06a0*/ 	.word	index@(_Z13short2half_rdPfs)
        /*06a4*/ 	.word	0x00000000


	//----- nvinfo : EIATTR_REGCOUNT
	.align		4
.L_283:
        /*06a8*/ 	.byte	0x04, 0x2f
        /*06aa*/ 	.short	(.L_285 - .L_284)
	.align		4
.L_284:
        /*06ac*/ 	.word	index@(_Z13short2half_rnPfs)
        /*06b0*/ 	.word	0x00000008


	//----- nvinfo : EIATTR_FRAME_SIZE
	.align		4
.L_285:
        /*06b4*/ 	.byte	0x04, 0x11
        /*06b6*/ 	.short	(.L_287 - .L_286)
	.align		4
.L_286:
        /*06b8*/ 	.word	index@(_Z13short2half_rnPfs)
        /*06bc*/ 	.word	0x00000000


	//----- nvinfo : EIATTR_REGCOUNT
	.align		4
.L_287:
        /*06c0*/ 	.byte	0x04, 0x2f
        /*06c2*/ 	.short	(.L_289 - .L_288)
	.align		4
.L_288:
        /*06c4*/ 	.word	index@(_Z13short2half_ruPfs)
        /*06c8*/ 	.word	0x00000008


	//----- nvinfo : EIATTR_FRAME_SIZE
	.align		4
.L_289:
        /*06cc*/ 	.byte	0x04, 0x11
        /*06ce*/ 	.short	(.L_291 - .L_290)
	.align		4
.L_290:
        /*06d0*/ 	.word	index@(_Z13short2half_ruPfs)
        /*06d4*/ 	.word	0x00000000


	//----- nvinfo : EIATTR_REGCOUNT
	.align		4
.L_291:
        /*06d8*/ 	.byte	0x04, 0x2f
        /*06da*/ 	.short	(.L_293 - .L_292)
	.align		4
.L_292:
        /*06dc*/ 	.word	index@(_Z13short2half_rzPfs)
        /*06e0*/ 	.word	0x00000008


	//----- nvinfo : EIATTR_FRAME_SIZE
	.align		4
.L_293:
        /*06e4*/ 	.byte	0x04, 0x11
        /*06e6*/ 	.short	(.L_295 - .L_294)
	.align		4
.L_294:
        /*06e8*/ 	.word	index@(_Z13short2half_rzPfs)
        /*06ec*/ 	.word	0x00000000


	//----- nvinfo : EIATTR_REGCOUNT
	.align		4
.L_295:
        /*06f0*/ 	.byte	0x04, 0x2f
        /*06f2*/ 	.short	(.L_297 - .L_296)
	.align		4
.L_296:
        /*06f4*/ 	.word	index@(_Z13short_as_halfPfs)
        /*06f8*/ 	.word	0x00000008


	//----- nvinfo : EIATTR_FRAME_SIZE
	.align		4
.L_297:
        /*06fc*/ 	.byte	0x04, 0x11
        /*06fe*/ 	.short	(.L_299 - .L_298)
	.align		4
.L_298:
        /*0700*/ 	.word	index@(_Z13short_as_halfPfs)
        /*0704*/ 	.word	0x00000000


	//----- nvinfo : EIATTR_REGCOUNT
	.align		4
.L_299:
        /*0708*/ 	.byte	0x04, 0x2f
        /*070a*/ 	.short	(.L_301 - .L_300)
	.align		4
.L_300:
        /*070c*/ 	.word	index@(_Z4stcgPf6__halfPS0_)
        /*0710*/ 	.word	0x0000000c


	//----- nvinfo : EIATTR_FRAME_SIZE
	.align		4
.L_301:
        /*0714*/ 	.byte	0x04, 0x11
        /*0716*/ 	.short	(.L_303 - .L_302)
	.align		4
.L_302:
        /*0718*/ 	.word	index@(_Z4stcgPf6__halfPS0_)
        /*071c*/ 	.word	0x00000000


	//----- nvinfo : EIATTR_REGCOUNT
	.align		4
.L_303:
        /*0720*/ 	.byte	0x04, 0x2f
        /*0722*/ 	.short	(.L_305 - .L_304)
	.align		4
.L_304:
        /*0724*/ 	.word	index@(_Z4stcgPf7__half2PS0_)
        /*0728*/ 	.word	0x0000000e


	//----- nvinfo : EIATTR_FRAME_SIZE
	.align		4
.L_305:
        /*072c*/ 	.byte	0x04, 0x11
        /*072e*/ 	.short	(.L_307 - .L_306)
	.align		4
.L_306:
        /*0730*/ 	.word	index@(_Z4stcgPf7__half2PS0_)
        /*0734*/ 	.word	0x00000000


	//----- nvinfo : EIATTR_REGCOUNT
	.align		4
.L_307:
        /*0738*/ 	.byte	0x04, 0x2f
        /*073a*/ 	.short	(.L_309 - .L_308)
	.align		4
.L_308:
        /*073c*/ 	.word	index@(_Z4stcsPf6__halfPS0_)
        /*0740*/ 	.word	0x0000000c


	//----- nvinfo : EIATTR_FRAME_SIZE
	.align		4
.L_309:
        /*0744*/ 	.byte	0x04, 0x11
        /*0746*/ 	.short	(.L_311 - .L_310)
	.align		4
.L_310:
        /*0748*/ 	.word	index@(_Z4stcsPf6__halfPS0_)
        /*074c*/ 	.word	0x00000000


	//----- nvinfo : EIATTR_REGCOUNT
	.align		4
.L_311:
        /*0750*/ 	.byte	0x04, 0x2f
        /*0752*/ 	.short	(.L_313 - .L_312)
	.align		4
.L_312:
        /*0754*/ 	.word	index@(_Z4stcsPf7__half2PS0_)
        /*0758*/ 	.word	0x0000000e


	//----- nvinfo : EIATTR_FRAME_SIZE
	.align		4
.L_313:
        /*075c*/ 	.byte	0x04, 0x11
        /*075e*/ 	.short	(.L_315 - .L_314)
	.align		4
.L_314:
        /*0760*/ 	.word	index@(_Z4stcsPf7__half2PS0_)
        /*0764*/ 	.word	0x00000000


	//----- nvinfo : EIATTR_REGCOUNT
	.align		4
.L_315:
        /*0768*/ 	.byte	0x04, 0x2f
        /*076a*/ 	.short	(.L_317 - .L_316)
	.align		4
.L_316:
        /*076c*/ 	.word	index@(_Z4stwbPf6__halfPS0_)
        /*0770*/ 	.word	0x0000000c


	//----- nvinfo : EIATTR_FRAME_SIZE
	.align		4
.L_317:
        /*0774*/ 	.byte	0x04, 0x11
        /*0776*/ 	.short	(.L_319 - .L_318)
	.align		4
.L_318:
        /*0778*/ 	.word	index@(_Z4stwbPf6__halfPS0_)
        /*077c*/ 	.word	0x00000000


	//----- nvinfo : EIATTR_REGCOUNT
	.align		4
.L_319:
        /*0780*/ 	.byte	0x04, 0x2f
        /*0782*/ 	.short	(.L_321 - .L_320)
	.align		4
.L_320:
        /*0784*/ 	.word	index@(_Z4stwbPf7__half2PS0_)
        /*0788*/ 	.word	0x0000000e


	//----- nvinfo : EIATTR_FRAME_SIZE
	.align		4
.L_321:
        /*078c*/ 	.byte	0x04, 0x11
        /*078e*/ 	.short	(.L_323 - .L_322)
	.align		4
.L_322:
        /*0790*/ 	.word	index@(_Z4stwbPf7__half2PS0_)
        /*0794*/ 	.word	0x00000000


	//----- nvinfo : EIATTR_REGCOUNT
	.align		4
.L_323:
        /*0798*/ 	.byte	0x04, 0x2f
        /*079a*/ 	.short	(.L_325 - .L_324)
	.align		4
.L_324:
        /*079c*/ 	.word	index@(_Z4stwtPf6__halfPS0_)
        /*07a0*/ 	.word	0x0000000c


	//----- nvinfo : EIATTR_FRAME_SIZE
	.align		4
.L_325:
        /*07a4*/ 	.byte	0x04, 0x11
        /*07a6*/ 	.short	(.L_327 - .L_326)
	.align		4
.L_326:
        /*07a8*/ 	.word	index@(_Z4stwtPf6__halfPS0_)
        /*07ac*/ 	.word	0x00000000


	//----- nvinfo : EIATTR_REGCOUNT
	.align		4
.L_327:
        /*07b0*/ 	.byte	0x04, 0x2f
        /*07b2*/ 	.short	(.L_329 - .L_328)
	.align		4
.L_328:
        /*07b4*/ 	.word	index@(_Z4stwtPf7__half2PS0_)
        /*07b8*/ 	.word	0x0000000e


	//----- nvinfo : EIATTR_FRAME_SIZE
	.align		4
.L_329:
        /*07bc*/ 	.byte	0x04, 0x11
        /*07be*/ 	.short	(.L_331 - .L_330)
	.align		4
.L_330:
        /*07c0*/ 	.word	index@(_Z4stwtPf7__half2PS0_)
        /*07c4*/ 	.word	0x00000000


	//----- nvinfo : EIATTR_REGCOUNT
	.align		4
.L_331:
        /*07c8*/ 	.byte	0x04, 0x2f
        /*07ca*/ 	.short	(.L_333 - .L_332)
	.align		4
.L_332:
        /*07cc*/ 	.word	index@(_Z12uint2half_rdPfj)
        /*07d0*/ 	.word	0x00000008


	//----- nvinfo : EIATTR_FRAME_SIZE
	.align		4
.L_333:
        /*07d4*/ 	.byte	0x04, 0x11
        /*07d6*/ 	.short	(.L_335 - .L_334)
	.align		4
.L_334:
        /*07d8*/ 	.word	index@(_Z12uint2half_rdPfj)
        /*07dc*/ 	.word	0x00000000


	//----- nvinfo : EIATTR_REGCOUNT
	.align		4
.L_335:
        /*07e0*/ 	.byte	0x04, 0x2f
        /*07e2*/ 	.short	(.L_337 - .L_336)
	.align		4
.L_336:
        /*07e4*/ 	.word	index@(_Z12uint2half_rnPfj)
        /*07e8*/ 	.word	0x00000008


	//----- nvinfo : EIATTR_FRAME_SIZE
	.align		4
.L_337:
        /*07ec*/ 	.byte	0x04, 0x11
        /*07ee*/ 	.short	(.L_339 - .L_338)
	.align		4
.L_338:
        /*07f0*/ 	.word	index@(_Z12uint2half_rnPfj)
        /*07f4*/ 	.word	0x00000000


	//----- nvinfo : EIATTR_REGCOUNT
	.align		4
.L_339:
        /*07f8*/ 	.byte	0x04, 0x2f
        /*07fa*/ 	.short	(.L_341 - .L_340)
	.align		4
.L_340:
        /*07fc*/ 	.word	index@(_Z12uint2half_ruPfj)
        /*0800*/ 	.word	0x00000008


	//----- nvinfo : EIATTR_FRAME_SIZE
	.align		4
.L_341:
        /*0804*/ 	.byte	0x04, 0x11
        /*0806*/ 	.short	(.L_343 - .L_342)
	.align		4
.L_342:
        /*0808*/ 	.word	index@(_Z12uint2half_ruPfj)
        /*080c*/ 	.word	0x00000000


	//----- nvinfo : EIATTR_REGCOUNT
	.align		4
.L_343:
        /*0810*/ 	.byte	0x04, 0x2f
        /*0812*/ 	.short	(.L_345 - .L_344)
	.align		4
.L_344:
        /*0814*/ 	.word	index@(_Z12uint2half_rzPfj)
        /*0818*/ 	.word	0x00000008


	//----- nvinfo : EIATTR_FRAME_SIZE
	.align		4
.L_345:
        /*081c*/ 	.byte	0x04, 0x11
        /*081e*/ 	.short	(.L_347 - .L_346)
	.align		4
.L_346:
        /*0820*/ 	.word	index@(_Z12uint2half_rzPfj)
        /*0824*/ 	.word	0x00000000


	//----- nvinfo : EIATTR_REGCOUNT
	.align		4
.L_347:
        /*0828*/ 	.byte	0x04, 0x2f
        /*082a*/ 	.short	(.L_349 - .L_348)
	.align		4
.L_348:
        /*082c*/ 	.word	index@(_Z11ull2half_rdPfy)
        /*0830*/ 	.word	0x00000008


	//----- nvinfo : EIATTR_FRAME_SIZE
	.align		4
.L_349:
        /*0834*/ 	.byte	0x04, 0x11
        /*0836*/ 	.short	(.L_351 - .L_350)
	.align		4
.L_350:
        /*0838*/ 	.word	index@(_Z11ull2half_rdPfy)
        /*083c*/ 	.word	0x00000000


	//----- nvinfo : EIATTR_REGCOUNT
	.align		4
.L_351:
        /*0840*/ 	.byte	0x04, 0x2f
        /*0842*/ 	.short	(.L_353 - .L_352)
	.align		4
.L_352:
        /*0844*/ 	.word	index@(_Z11ull2half_rnPfy)
        /*0848*/ 	.word	0x00000008


	//----- nvinfo : EIATTR_FRAME_SIZE
	.align		4
.L_353:
        /*084c*/ 	.byte	0x04, 0x11
        /*084e*/ 	.short	(.L_355 - .L_354)
	.align		4
.L_354:
        /*0850*/ 	.word	index@(_Z11ull2half_rnPfy)
        /*0854*/ 	.word	0x00000000


	//----- nvinfo : EIATTR_REGCOUNT
	.align		4
.L_355:
        /*0858*/ 	.byte	0x04, 0x2f
        /*085a*/ 	.short	(.L_357 - .L_356)
	.align		4
.L_356:
        /*085c*/ 	.word	index@(_Z11ull2half_ruPfy)
        /*0860*/ 	.word	0x00000008


	//----- nvinfo : EIATTR_FRAME_SIZE
	.align		4
.L_357:
        /*0864*/ 	.byte	0x04, 0x11
        /*0866*/ 	.short	(.L_359 - .L_358)
	.align		4
.L_358:
        /*0868*/ 	.word	index@(_Z11ull2half_ruPfy)
        /*086c*/ 	.word	0x00000000


	//----- nvinfo : EIATTR_REGCOUNT
	.align		4
.L_359:
        /*0870*/ 	.byte	0x04, 0x2f
        /*0872*/ 	.short	(.L_361 - .L_360)
	.align		4
.L_360:
        /*0874*/ 	.word	index@(_Z11ull2half_rzPfy)
        /*0878*/ 	.word	0x00000008


	//----- nvinfo : EIATTR_FRAME_SIZE
	.align		4
.L_361:
        /*087c*/ 	.byte	0x04, 0x11
        /*087e*/ 	.short	(.L_363 - .L_362)
	.align		4
.L_362:
        /*0880*/ 	.word	index@(_Z11ull2half_rzPfy)
        /*0884*/ 	.word	0x00000000


	//----- nvinfo : EIATTR_REGCOUNT
	.align		4
.L_363:
        /*0888*/ 	.byte	0x04, 0x2f
        /*088a*/ 	.short	(.L_365 - .L_364)
	.align		4
.L_364:
        /*088c*/ 	.word	index@(_Z14ushort2half_rdPft)
        /*0890*/ 	.word	0x00000008


	//----- nvinfo : EIATTR_FRAME_SIZE
	.align		4
.L_365:
        /*0894*/ 	.byte	0x04, 0x11
        /*0896*/ 	.short	(.L_367 - .L_366)
	.align		4
.L_366:
        /*0898*/ 	.word	index@(_Z14ushort2half_rdPft)
        /*089c*/ 	.word	0x00000000


	//----- nvinfo : EIATTR_REGCOUNT
	.align		4
.L_367:
        /*08a0*/ 	.byte	0x04, 0x2f
        /*08a2*/ 	.short	(.L_369 - .L_368)
	.align		4
.L_368:
        /*08a4*/ 	.word	index@(_Z14ushort2half_rnPft)
        /*08a8*/ 	.word	0x00000008


	//----- nvinfo : EIATTR_FRAME_SIZE
	.align		4
.L_369:
        /*08ac*/ 	.byte	0x04, 0x11
        /*08ae*/ 	.short	(.L_371 - .L_370)
	.align		4
.L_370:
        /*08b0*/ 	.word	index@(_Z14ushort2half_rnPft)
        /*08b4*/ 	.word	0x00000000


	//----- nvinfo : EIATTR_REGCOUNT
	.align		4
.L_371:
        /*08b8*/ 	.byte	0x04, 0x2f
        /*08ba*/ 	.short	(.L_373 - .L_372)
	.align		4
.L_372:
        /*08bc*/ 	.word	index@(_Z14ushort2half_ruPft)
        /*08c0*/ 	.word	0x00000008


	//----- nvinfo : EIATTR_FRAME_SIZE
	.align		4
.L_373:
        /*08c4*/ 	.byte	0x04, 0x11
        /*08c6*/ 	.short	(.L_375 - .L_374)
	.align		4
.L_374:
        /*08c8*/ 	.word	index@(_Z14ushort2half_ruPft)
        /*08cc*/ 	.word	0x00000000


	//----- nvinfo : EIATTR_REGCOUNT
	.align		4
.L_375:
        /*08d0*/ 	.byte	0x04, 0x2f
        /*08d2*/ 	.short	(.L_377 - .L_376)
	.align		4
.L_376:
        /*08d4*/ 	.word	index@(_Z14ushort2half_rzPft)
        /*08d8*/ 	.word	0x00000008


	//----- nvinfo : EIATTR_FRAME_SIZE
	.align		4
.L_377:
        /*08dc*/ 	.byte	0x04, 0x11
        /*08de*/ 	.short	(.L_379 - .L_378)
	.align		4
.L_378:
        /*08e0*/ 	.word	index@(_Z14ushort2half_rzPft)
        /*08e4*/ 	.word	0x00000000


	//----- nvinfo : EIATTR_REGCOUNT
	.align		4
.L_379:
        /*08e8*/ 	.byte	0x04, 0x2f
        /*08ea*/ 	.short	(.L_381 - .L_380)
	.align		4
.L_380:
        /*08ec*/ 	.word	index@(_Z14ushort_as_halfPft)
        /*08f0*/ 	.word	0x00000008


	//----- nvinfo : EIATTR_FRAME_SIZE
	.align		4
.L_381:
        /*08f4*/ 	.byte	0x04, 0x11
        /*08f6*/ 	.short	(.L_383 - .L_382)
	.align		4
.L_382:
        /*08f8*/ 	.word	index@(_Z14ushort_as_halfPft)
        /*08fc*/ 	.word	0x00000000


	//----- nvinfo : EIATTR_REGCOUNT
	.align		4
.L_383:
        /*0900*/ 	.byte	0x04, 0x2f
        /*0902*/ 	.short	(.L_385 - .L_384)
	.align		4
.L_384:
        /*0904*/ 	.word	index@(_Z10make_half2Pf6__halfS0_)
        /*0908*/ 	.word	0x0000000a


	//----- nvinfo : EIATTR_FRAME_SIZE
	.align		4
.L_385:
        /*090c*/ 	.byte	0x04, 0x11
        /*090e*/ 	.short	(.L_387 - .L_386)
	.align		4
.L_386:
        /*0910*/ 	.word	index@(_Z10make_half2Pf6__halfS0_)
        /*0914*/ 	.word	0x00000000


	//----- nvinfo : EIATTR_MIN_STACK_SIZE
	.align		4
.L_387:
        /*0918*/ 	.byte	0x04, 0x12
        /*091a*/ 	.short	(.L_389 - .L_388)
	.align		4
.L_388:
        /*091c*/ 	.word	index@(_Z10make_half2Pf6__halfS0_)
        /*0920*/ 	.word	0x00000000


	//----- nvinfo : EIATTR_MIN_STACK_SIZE
	.align		4
.L_389:
        /*0924*/ 	.byte	0x04, 0x12
        /*0926*/ 	.short	(.L_391 - .L_390)
	.align		4
.L_390:
        /*0928*/ 	.word	index@(_Z14ushort_as_halfPft)
        /*092c*/ 	.word	0x00000000


	//----- nvinfo : EIATTR_MIN_STACK_SIZE
	.align		4
.L_391:
        /*0930*/ 	.byte	0x04, 0x12
        /*0932*/ 	.short	(.L_393 - .L_392)
	.align		4
.L_392:
        /*0934*/ 	.word	index@(_Z14ushort2half_rzPft)
        /*0938*/ 	.word	0x00000000


	//----- nvinfo : EIATTR_MIN_STACK_SIZE
	.align		4
.L_393:
        /*093c*/ 	.byte	0x04, 0x12
        /*093e*/ 	.short	(.L_395 - .L_394)
	.align		4
.L_394:
        /*0940*/ 	.word	index@(_Z14ushort2half_ruPft)
        /*0944*/ 	.word	0x00000000


	//----- nvinfo : EIATTR_MIN_STACK_SIZE
	.align		4
.L_395:
        /*0948*/ 	.byte	0x04, 0x12
        /*094a*/ 	.short	(.L_397 - .L_396)
	.align		4
.L_396:
        /*094c*/ 	.word	index@(_Z14ushort2half_rnPft)
        /*0950*/ 	.word	0x00000000


	//----- nvinfo : EIATTR_MIN_STACK_SIZE
	.align		4
.L_397:
        /*0954*/ 	.byte	0x04, 0x12
        /*0956*/ 	.short	(.L_399 - .L_398)
	.align		4
.L_398:
        /*0958*/ 	.word	index@(_Z14ushort2half_rdPft)
        /*095c*/ 	.word	0x00000000


	//----- nvinfo : EIATTR_MIN_STACK_SIZE
	.align		4
.L_399:
        /*0960*/ 	.byte	0x04, 0x12
        /*0962*/ 	.short	(.L_401 - .L_400)
	.align		4
.L_400:
        /*0964*/ 	.word	index@(_Z11ull2half_rzPfy)
        /*0968*/ 	.word	0x00000000


	//----- nvinfo : EIATTR_MIN_STACK_SIZE
	.align		4
.L_401:
        /*096c*/ 	.byte	0x04, 0x12
        /*096e*/ 	.short	(.L_403 - .L_402)
	.align		4
.L_402:
        /*0970*/ 	.word	index@(_Z11ull2half_ruPfy)
        /*0974*/ 	.word	0x00000000


	//----- nvinfo : EIATTR_MIN_STACK_SIZE
	.align		4
.L_403:
        /*0978*/ 	.byte	0x04, 0x12
        /*097a*/ 	.short	(.L_405 - .L_404)
	.align		4
.L_404:
        /*097c*/ 	.word	index@(_Z11ull2half_rnPfy)
        /*0980*/ 	.word	0x00000000


	//----- nvinfo : EIATTR_MIN_STACK_SIZE
	.align		4
.L_405:
        /*0984*/ 	.byte	0x04, 0x12
        /*0986*/ 	.short	(.L_407 - .L_406)
	.align		4
.L_406:
        /*0988*/ 	.word	index@(_Z11ull2half_rdPfy)
        /*098c*/ 	.word	0x00000000


	//----- nvinfo : EIATTR_MIN_STACK_SIZE
	.align		4
.L_407:
        /*0990*/ 	.byte	0x04, 0x12
        /*0992*/ 	.short	(.L_409 - .L_408)
	.align		4
.L_408:
        /*0994*/ 	.word	index@(_Z12uint2half_rzPfj)
        /*0998*/ 	.word	0x00000000


	//----- nvinfo : EIATTR_MIN_STACK_SIZE
	.align		4
.L_409:
        /*099c*/ 	.byte	0x04, 0x12
        /*099e*/ 	.short	(.L_411 - .L_410)
	.align		4
.L_410:
        /*09a0*/ 	.word	index@(_Z12uint2half_ruPfj)
        /*09a4*/ 	.word	0x00000000


	//----- nvinfo : EIATTR_MIN_STACK_SIZE
	.align		4
.L_411:
        /*09a8*/ 	.byte	0x04, 0x12
        /*09aa*/ 	.short	(.L_413 - .L_412)
	.align		4
.L_412:
        /*09ac*/ 	.word	index@(_Z12uint2half_rnPfj)
        /*09b0*/ 	.word	0x00000000


	//----- nvinfo : EIATTR_MIN_STACK_SIZE
	.align		4
.L_413:
        /*09b4*/ 	.byte	0x04, 0x12
        /*09b6*/ 	.short	(.L_415 - .L_414)
	.align		4
.L_414:
        /*09b8*/ 	.word	index@(_Z12uint2half_rdPfj)
        /*09bc*/ 	.word	0x00000000


	//----- nvinfo : EIATTR_MIN_STACK_SIZE
	.align		4
.L_415:
        /*09c0*/ 	.byte	0x04, 0x12
        /*09c2*/ 	.short	(.L_417 - .L_416)
	.align		4
.L_416:
        /*09c4*/ 	.word	index@(_Z4stwtPf7__half2PS0_)
        /*09c8*/ 	.word	0x00000000


	//----- nvinfo : EIATTR_MIN_STACK_SIZE
	.align		4
.L_417:
        /*09cc*/ 	.byte	0x04, 0x12
        /*09ce*/ 	.short	(.L_419 - .L_418)
	.align		4
.L_418:
        /*09d0*/ 	.word	index@(_Z4stwtPf6__halfPS0_)
        /*09d4*/ 	.word	0x00000000


	//----- nvinfo : EIATTR_MIN_STACK_SIZE
	.align		4
.L_419:
        /*09d8*/ 	.byte	0x04, 0x12
        /*09da*/ 	.short	(.L_421 - .L_420)
	.align		4
.L_420:
        /*09dc*/ 	.word	index@(_Z4stwbPf7__half2PS0_)
        /*09e0*/ 	.word	0x00000000


	//----- nvinfo : EIATTR_MIN_STACK_SIZE
	.align		4
.L_421:
        /*09e4*/ 	.byte	0x04, 0x12
        /*09e6*/ 	.short	(.L_423 - .L_422)
	.align		4
.L_422:
        /*09e8*/ 	.word	index@(_Z4stwbPf6__halfPS0_)
        /*09ec*/ 	.word	0x00000000


	//----- nvinfo : EIATTR_MIN_STACK_SIZE
	.align		4
.L_423:
        /*09f0*/ 	.byte	0x04, 0x12
        /*09f2*/ 	.short	(.L_425 - .L_424)
	.align		4
.L_424:
        /*09f4*/ 	.word	index@(_Z4stcsPf7__half2PS0_)
        /*09f8*/ 	.word	0x00000000


	//----- nvinfo : EIATTR_MIN_STACK_SIZE
	.align		4
.L_425:
        /*09fc*/ 	.byte	0x04, 0x12
        /*09fe*/ 	.short	(.L_427 - .L_426)
	.align		4
.L_426:
        /*0a00*/ 	.word	index@(_Z4stcsPf6__halfPS0_)
        /*0a04*/ 	.word	0x00000000


	//----- nvinfo : EIATTR_MIN_STACK_SIZE
	.align		4
.L_427:
        /*0a08*/ 	.byte	0x04, 0x12
        /*0a0a*/ 	.short	(.L_429 - .L_428)
	.align		4
.L_428:
        /*0a0c*/ 	.word	index@(_Z4stcgPf7__half2PS0_)
        /*0a10*/ 	.word	0x00000000


	//----- nvinfo : EIATTR_MIN_STACK_SIZE
	.align		4
.L_429:
        /*0a14*/ 	.byte	0x04, 0x12
        /*0a16*/ 	.short	(.L_431 - .L_430)
	.align		4
.L_430:
        /*0a18*/ 	.word	index@(_Z4stcgPf6__halfPS0_)
        /*0a1c*/ 	.word	0x00000000


	//----- nvinfo : EIATTR_MIN_STACK_SIZE
	.align		4
.L_431:
        /*0a20*/ 	.byte	0x04, 0x12
        /*0a22*/ 	.short	(.L_433 - .L_432)
	.align		4
.L_432:
        /*0a24*/ 	.word	index@(_Z13short_as_halfPfs)
        /*0a28*/ 	.word	0x00000000


	//----- nvinfo : EIATTR_MIN_STACK_SIZE
	.align		4
.L_433:
        /*0a2c*/ 	.byte	0x04, 0x12
        /*0a2e*/ 	.short	(.L_435 - .L_434)
	.align		4
.L_434:
        /*0a30*/ 	.word	index@(_Z13short2half_rzPfs)
        /*0a34*/ 	.word	0x00000000


	//----- nvinfo : EIATTR_MIN_STACK_SIZE
	.align		4
.L_435:
        /*0a38*/ 	.byte	0x04, 0x12
        /*0a3a*/ 	.short	(.L_437 - .L_436)
	.align		4
.L_436:
        /*0a3c*/ 	.word	index@(_Z13short2half_ruPfs)
        /*0a40*/ 	.word	0x00000000


	//----- nvinfo : EIATTR_MIN_STACK_SIZE
	.align		4
.L_437:
        /*0a44*/ 	.byte	0x04, 0x12
        /*0a46*/ 	.short	(.L_439 - .L_438)
	.align		4
.L_438:
        /*0a48*/ 	.word	index@(_Z13short2half_rnPfs)
        /*0a4c*/ 	.word	0x00000000


	//----- nvinfo : EIATTR_MIN_STACK_SIZE
	.align		4
.L_439:
        /*0a50*/ 	.byte	0x04, 0x12
        /*0a52*/ 	.short	(.L_441 - .L_440)
	.align		4
.L_440:
        /*0a54*/ 	.word	index@(_Z13short2half_rdPfs)
        /*0a58*/ 	.word	0x00000000


	//----- nvinfo : EIATTR_MIN_STACK_SIZE
	.align		4
.L_441:
        /*0a5c*/ 	.byte	0x04, 0x12
        /*0a5e*/ 	.short	(.L_443 - .L_442)
	.align		4
.L_442:
        /*0a60*/ 	.word	index@(_Z10lows2half2Pf7__half2S0_)
        /*0a64*/ 	.word	0x00000000


	//----- nvinfo : EIATTR_MIN_STACK_SIZE
	.align		4
.L_443:
        /*0a68*/ 	.byte	0x04, 0x12
        /*0a6a*/ 	.short	(.L_445 - .L_444)
	.align		4
.L_444:
        /*0a6c*/ 	.word	index@(_Z15lowhigh2highlowPf7__half2)
        /*0a70*/ 	.word	0x00000000


	//----- nvinfo : EIATTR_MIN_STACK_SIZE
	.align		4
.L_445:
        /*0a74*/ 	.byte	0x04, 0x12
        /*0a76*/ 	.short	(.L_447 - .L_446)
	.align		4
.L_446:
        /*0a78*/ 	.word	index@(_Z9low2half2Pf7__half2)
        /*0a7c*/ 	.word	0x00000000


	//----- nvinfo : EIATTR_MIN_STACK_SIZE
	.align		4
.L_447:
        /*0a80*/ 	.byte	0x04, 0x12
        /*0a82*/ 	.short	(.L_449 - .L_448)
	.align		4
.L_448:
        /*0a84*/ 	.word	index@(_Z8low2halfPf7__half2)
        /*0a88*/ 	.word	0x00000000


	//----- nvinfo : EIATTR_MIN_STACK_SIZE
	.align		4
.L_449:
        /*0a8c*/ 	.byte	0x04, 0x12
        /*0a8e*/ 	.short	(.L_451 - .L_450)
	.align		4
.L_450:
        /*0a90*/ 	.word	index@(_Z9low2floatPf7__half2)
        /*0a94*/ 	.word	0x00000000


	//----- nvinfo : EIATTR_MIN_STACK_SIZE
	.align		4
.L_451:
        /*0a98*/ 	.byte	0x04, 0x12
        /*0a9a*/ 	.short	(.L_453 - .L_452)
	.align		4
.L_452:
        /*0a9c*/ 	.word	index@(_Z10ll2half_rzPfx)
        /*0aa0*/ 	.word	0x00000000


	//----- nvinfo : EIATTR_MIN_STACK_SIZE
	.align		4
.L_453:
        /*0aa4*/ 	.byte	0x04, 0x12
        /*0aa6*/ 	.short	(.L_455 - .L_454)
	.align		4
.L_454:
        /*0aa8*/ 	.word	index@(_Z10ll2half_ruPfx)
        /*0aac*/ 	.word	0x00000000


	//----- nvinfo : EIATTR_MIN_STACK_SIZE
	.align		4
.L_455:
        /*0ab0*/ 	.byte	0x04, 0x12
        /*0ab2*/ 	.short	(.L_457 - .L_456)
	.align		4
.L_456:
        /*0ab4*/ 	.word	index@(_Z10ll2half_rnPfx)
        /*0ab8*/ 	.word	0x00000000


	//----- nvinfo : EIATTR_MIN_STACK_SIZE
	.align		4
.L_457:
        /*0abc*/ 	.byte	0x04, 0x12
        /*0abe*/ 	.short	(.L_459 - .L_458)
	.align		4
.L_458:
        /*0ac0*/ 	.word	index@(_Z10ll2half_rdPfx)
        /*0ac4*/ 	.word	0x00000000


	//----- nvinfo : EIATTR_MIN_STACK_SIZE
	.align		4
.L_459:
        /*0ac8*/ 	.byte	0x04, 0x12
        /*0aca*/ 	.short	(.L_461 - .L_460)
	.align		4
.L_460:
        /*0acc*/ 	.word	index@(_Z4ldluPfP7__half2)
        /*0ad0*/ 	.word	0x00000000


	//----- nvinfo : EIATTR_MIN_STACK_SIZE
	.align		4
.L_461:
        /*0ad4*/ 	.byte	0x04, 0x12
        /*0ad6*/ 	.short	(.L_463 - .L_462)
	.align		4
.L_462:
        /*0ad8*/ 	.word	index@(_Z4ldluPfP6__half)
        /*0adc*/ 	.word	0x00000000


	//----- nvinfo : EIATTR_MIN_STACK_SIZE
	.align		4
.L_463:
        /*0ae0*/ 	.byte	0x04, 0x12
        /*0ae2*/ 	.short	(.L_465 - .L_464)
	.align		4
.L_464:
        /*0ae4*/ 	.word	index@(_Z3ldgPfP7__half2)
        /*0ae8*/ 	.word	0x00000000


	//----- nvinfo : EIATTR_MIN_STACK_SIZE
	.align		4
.L_465:
        /*0aec*/ 	.byte	0x04, 0x12
        /*0aee*/ 	.short	(.L_467 - .L_466)
	.align		4
.L_466:
        /*0af0*/ 	.word	index@(_Z3ldgPfP6__half)
        /*0af4*/ 	.word	0x00000000


	//----- nvinfo : EIATTR_MIN_STACK_SIZE
	.align		4
.L_467:
        /*0af8*/ 	.byte	0x04, 0x12
        /*0afa*/ 	.short	(.L_469 - .L_468)
	.align		4
.L_468:
        /*0afc*/ 	.word	index@(_Z4ldcvPfP7__half2)
        /*0b00*/ 	.word	0x00000000


	//----- nvinfo : EIATTR_MIN_STACK_SIZE
	.align		4
.L_469:
        /*0b04*/ 	.byte	0x04, 0x12
        /*0b06*/ 	.short	(.L_471 - .L_470)
	.align		4
.L_470:
        /*0b08*/ 	.word	index@(_Z4ldcvPfP6__half)
        /*0b0c*/ 	.word	0x00000000


	//----- nvinfo : EIATTR_MIN_STACK_SIZE
	.align		4
.L_471:
        /*0b10*/ 	.byte	0x04, 0x12
        /*0b12*/ 	.short	(.L_473 - .L_472)
	.align		4
.L_472:
        /*0b14*/ 	.word	index@(_Z4ldcsPfP7__half2)
        /*0b18*/ 	.word	0x00000000


	//----- nvinfo : EIATTR_MIN_STACK_SIZE
	.align		4
.L_473:
        /*0b1c*/ 	.byte	0x04, 0x12
        /*0b1e*/ 	.short	(.L_475 - .L_474)
	.align		4
.L_474:
        /*0b20*/ 	.word	index@(_Z4ldcsPfP6__half)
        /*0b24*/ 	.word	0x00000000


	//----- nvinfo : EIATTR_MIN_STACK_SIZE
	.align		4
.L_475:
        /*0b28*/ 	.byte	0x04, 0x12
        /*0b2a*/ 	.short	(.L_477 - .L_476)
	.align		4
.L_476:
        /*0b2c*/ 	.word	index@(_Z4ldcgPfP7__half2)
        /*0b30*/ 	.word	0x00000000


	//----- nvinfo : EIATTR_MIN_STACK_SIZE
	.align		4
.L_477:
        /*0b34*/ 	.byte	0x04, 0x12
        /*0b36*/ 	.short	(.L_479 - .L_478)
	.align		4
.L_478:
        /*0b38*/ 	.word	index@(_Z4ldcgPfP6__half)
        /*0b3c*/ 	.word	0x00000000


	//----- nvinfo : EIATTR_MIN_STACK_SIZE
	.align		4
.L_479:
        /*0b40*/ 	.byte	0x04, 0x12
        /*0b42*/ 	.short	(.L_481 - .L_480)
	.align		4
.L_480:
        /*0b44*/ 	.word	index@(_Z4ldcaPfP7__half2)
        /*0b48*/ 	.word	0x00000000


	//----- nvinfo : EIATTR_MIN_STACK_SIZE
	.align		4
.L_481:
        /*0b4c*/ 	.byte	0x04, 0x12
        /*0b4e*/ 	.short	(.L_483 - .L_482)
	.align		4
.L_482:
        /*0b50*/ 	.word	index@(_Z4ldcaPfP6__half)
        /*0b54*/ 	.word	0x00000000


	//----- nvinfo : EIATTR_MIN_STACK_SIZE
	.align		4
.L_483:
        /*0b58*/ 	.byte	0x04, 0x12
        /*0b5a*/ 	.short	(.L_485 - .L_484)
	.align		4
.L_484:
        /*0b5c*/ 	.word	index@(_Z11int2half_rzPfi)
        /*0b60*/ 	.word	0x00000000


	//----- nvinfo : EIATTR_MIN_STACK_SIZE
	.align		4
.L_485:
        /*0b64*/ 	.byte	0x04, 0x12
        /*0b66*/ 	.short	(.L_487 - .L_486)
	.align		4
.L_486:
        /*0b68*/ 	.word	index@(_Z11int2half_ruPfi)
        /*0b6c*/ 	.word	0x00000000


	//----- nvinfo : EIATTR_MIN_STACK_SIZE
	.align		4
.L_487:
        /*0b70*/ 	.byte	0x04, 0x12
        /*0b72*/ 	.short	(.L_489 - .L_488)
	.align		4
.L_488:
        /*0b74*/ 	.word	index@(_Z11int2half_rnPfi)
        /*0b78*/ 	.word	0x00000000


	//----- nvinfo : EIATTR_MIN_STACK_SIZE
	.align		4
.L_489:
        /*0b7c*/ 	.byte	0x04, 0x12
        /*0b7e*/ 	.short	(.L_491 - .L_490)
	.align		4
.L_490:
        /*0b80*/ 	.word	index@(_Z11int2half_rdPfi)
        /*0b84*/ 	.word	0x00000000


	//----- nvinfo : EIATTR_MIN_STACK_SIZE
	.align		4
.L_491:
        /*0b88*/ 	.byte	0x04, 0x12
        /*0b8a*/ 	.short	(.L_493 - .L_492)
	.align		4
.L_492:
        /*0b8c*/ 	.word	index@(_Z11highs2half2Pf7__half2S0_)
        /*0b90*/ 	.word	0x00000000


	//----- nvinfo : EIATTR_MIN_STACK_SIZE
	.align		4
.L_493:
        /*0b94*/ 	.byte	0x04, 0x12
        /*0b96*/ 	.short	(.L_495 - .L_494)
	.align		4
.L_494:
        /*0b98*/ 	.word	index@(_Z10high2half2Pf7__half2)
        /*0b9c*/ 	.word	0x00000000


	//----- nvinfo : EIATTR_MIN_STACK_SIZE
	.align		4
.L_495:
        /*0ba0*/ 	.byte	0x04, 0x12
        /*0ba2*/ 	.short	(.L_497 - .L_496)
	.align		4
.L_496:
        /*0ba4*/ 	.word	index@(_Z9high2halfPf7__half2)
        /*0ba8*/ 	.word	0x00000000


	//----- nvinfo : EIATTR_MIN_STACK_SIZE
	.align		4
.L_497:
        /*0bac*/ 	.byte	0x04, 0x12
        /*0bae*/ 	.short	(.L_499 - .L_498)
	.align		4
.L_498:
        /*0bb0*/ 	.word	index@(_Z10high2floatPf7__half2)
        /*0bb4*/ 	.word	0x00000000


	//----- nvinfo : EIATTR_MIN_STACK_SIZE
	.align		4
.L_499:
        /*0bb8*/ 	.byte	0x04, 0x12
        /*0bba*/ 	.short	(.L_501 - .L_500)
	.align		4
.L_500:
        /*0bbc*/ 	.word	index@(_Z12halves2half2Pf6__halfS0_)
        /*0bc0*/ 	.word	0x00000000


	//----- nvinfo : EIATTR_MIN_STACK_SIZE
	.align		4
.L_501:
        /*0bc4*/ 	.byte	0x04, 0x12
        /*0bc6*/ 	.short	(.L_503 - .L_502)
	.align		4
.L_502:
        /*0bc8*/ 	.word	index@(_Z14half_as_ushortPt6__half)
        /*0bcc*/ 	.word	0x00000000


	//----- nvinfo : EIATTR_MIN_STACK_SIZE
	.align		4
.L_503:
        /*0bd0*/ 	.byte	0x04, 0x12
        /*0bd2*/ 	.short	(.L_505 - .L_504)
	.align		4
.L_504:
        /*0bd4*/ 	.word	index@(_Z13half_as_shortPs6__half)
        /*0bd8*/ 	.word	0x00000000


	//----- nvinfo : EIATTR_MIN_STACK_SIZE
	.align		4
.L_505:
        /*0bdc*/ 	.byte	0x04, 0x12
        /*0bde*/ 	.short	(.L_507 - .L_506)
	.align		4
.L_506:
        /*0be0*/ 	.word	index@(_Z14half2ushort_rzPt6__half)
        /*0be4*/ 	.word	0x00000000


	//----- nvinfo : EIATTR_MIN_STACK_SIZE
	.align		4
.L_507:
        /*0be8*/ 	.byte	0x04, 0x12
        /*0bea*/ 	.short	(.L_509 - .L_508)
	.align		4
.L_508:
        /*0bec*/ 	.word	index@(_Z14half2ushort_ruPt6__half)
        /*0bf0*/ 	.word	0x00000000


	//----- nvinfo : EIATTR_MIN_STACK_SIZE
	.align		4
.L_509:
        /*0bf4*/ 	.byte	0x04, 0x12
        /*0bf6*/ 	.short	(.L_511 - .L_510)
	.align		4
.L_510:
        /*0bf8*/ 	.word	index@(_Z14half2ushort_rnPt6__half)
        /*0bfc*/ 	.word	0x00000000


	//----- nvinfo : EIATTR_MIN_STACK_SIZE
	.align		4
.L_511:
        /*0c00*/ 	.byte	0x04, 0x12
        /*0c02*/ 	.short	(.L_513 - .L_512)
	.align		4
.L_512:
        /*0c04*/ 	.word	index@(_Z14half2ushort_rdPt6__half)
        /*0c08*/ 	.word	0x00000000


	//----- nvinfo : EIATTR_MIN_STACK_SIZE
	.align		4
.L_513:
        /*0c0c*/ 	.byte	0x04, 0x12
        /*0c0e*/ 	.short	(.L_515 - .L_514)
	.align		4
.L_514:
        /*0c10*/ 	.word	index@(_Z11half2ull_rzPy6__half)
        /*0c14*/ 	.word	0x00000000


	//----- nvinfo : EIATTR_MIN_STACK_SIZE
	.align		4
.L_515:
        /*0c18*/ 	.byte	0x04, 0x12
        /*0c1a*/ 	.short	(.L_517 - .L_516)
	.align		4
.L_516:
        /*0c1c*/ 	.word	index@(_Z11half2ull_ruPy6__half)
        /*0c20*/ 	.word	0x00000000


	//----- nvinfo : EIATTR_MIN_STACK_SIZE
	.align		4
.L_517:
        /*0c24*/ 	.byte	0x04, 0x12
        /*0c26*/ 	.short	(.L_519 - .L_518)
	.align		4
.L_518:
        /*0c28*/ 	.word	index@(_Z11half2ull_rnPy6__half)
        /*0c2c*/ 	.word	0x00000000


	//----- nvinfo : EIATTR_MIN_STACK_SIZE
	.align		4
.L_519:
        /*0c30*/ 	.byte	0x04, 0x12
        /*0c32*/ 	.short	(.L_521 - .L_520)
	.align		4
.L_520:
        /*0c34*/ 	.word	index@(_Z11half2ull_rdPy6__half)
        /*0c38*/ 	.word	0x00000000


	//----- nvinfo : EIATTR_MIN_STACK_SIZE
	.align		4
.L_521:
        /*0c3c*/ 	.byte	0x04, 0x12
        /*0c3e*/ 	.short	(.L_523 - .L_522)
	.align		4
.L_522:
        /*0c40*/ 	.word	index@(_Z12half2uint_rzPj6__half)
        /*0c44*/ 	.word	0x00000000


	//----- nvinfo : EIATTR_MIN_STACK_SIZE
	.align		4
.L_523:
        /*0c48*/ 	.byte	0x04, 0x12
        /*0c4a*/ 	.short	(.L_525 - .L_524)
	.align		4
.L_524:
        /*0c4c*/ 	.word	index@(_Z12half2uint_ruPj6__half)
        /*0c50*/ 	.word	0x00000000


	//----- nvinfo : EIATTR_MIN_STACK_SIZE
	.align		4
.L_525:
        /*0c54*/ 	.byte	0x04, 0x12
        /*0c56*/ 	.short	(.L_527 - .L_526)
	.align		4
.L_526:
        /*0c58*/ 	.word	index@(_Z12half2uint_rnPj6__half)
        /*0c5c*/ 	.word	0x00000000


	//----- nvinfo : EIATTR_MIN_STACK_SIZE
	.align		4
.L_527:
        /*0c60*/ 	.byte	0x04, 0x12
        /*0c62*/ 	.short	(.L_529 - .L_528)
	.align		4
.L_528:
        /*0c64*/ 	.word	index@(_Z12half2uint_rdPj6__half)
        /*0c68*/ 	.word	0x00000000


	//----- nvinfo : EIATTR_MIN_STACK_SIZE
	.align		4
.L_529:
        /*0c6c*/ 	.byte	0x04, 0x12
        /*0c6e*/ 	.short	(.L_531 - .L_530)
	.align		4
.L_530:
        /*0c70*/ 	.word	index@(_Z13half2short_rzPs6__half)
        /*0c74*/ 	.word	0x00000000


	//----- nvinfo : EIATTR_MIN_STACK_SIZE
	.align		4
.L_531:
        /*0c78*/ 	.byte	0x04, 0x12
        /*0c7a*/ 	.short	(.L_533 - .L_532)
	.align		4
.L_532:
        /*0c7c*/ 	.word	index@(_Z13half2short_ruPs6__half)
        /*0c80*/ 	.word	0x00000000


	//----- nvinfo : EIATTR_MIN_STACK_SIZE
	.align		4
.L_533:
        /*0c84*/ 	.byte	0x04, 0x12
        /*0c86*/ 	.short	(.L_535 - .L_534)
	.align		4
.L_534:
        /*0c88*/ 	.word	index@(_Z13half2short_rnPs6__half)
        /*0c8c*/ 	.word	0x00000000


	//----- nvinfo : EIATTR_MIN_STACK_SIZE
	.align		4
.L_535:
        /*0c90*/ 	.byte	0x04, 0x12
        /*0c92*/ 	.short	(.L_537 - .L_536)
	.align		4
.L_536:
        /*0c94*/ 	.word	index@(_Z13half2short_rdPs6__half)
        /*0c98*/ 	.word	0x00000000


	//----- nvinfo : EIATTR_MIN_STACK_SIZE
	.align		4
.L_537:
        /*0c9c*/ 	.byte	0x04, 0x12
        /*0c9e*/ 	.short	(.L_539 - .L_538)
	.align		4
.L_538:
        /*0ca0*/ 	.word	index@(_Z10half2ll_rzPx6__half)
        /*0ca4*/ 	.word	0x00000000


	//----- nvinfo : EIATTR_MIN_STACK_SIZE
	.align		4
.L_539:
        /*0ca8*/ 	.byte	0x04, 0x12
        /*0caa*/ 	.short	(.L_541 - .L_540)
	.align		4
.L_540:
        /*0cac*/ 	.word	index@(_Z10half2ll_ruPx6__half)
        /*0cb0*/ 	.word	0x00000000


	//----- nvinfo : EIATTR_MIN_STACK_SIZE
	.align		4
.L_541:
        /*0cb4*/ 	.byte	0x04, 0x12
        /*0cb6*/ 	.short	(.L_543 - .L_542)
	.align		4
.L_542:
        /*0cb8*/ 	.word	index@(_Z10half2ll_rnPx6__half)
        /*0cbc*/ 	.word	0x00000000


	//----- nvinfo : EIATTR_MIN_STACK_SIZE
	.align		4
.L_543:
        /*0cc0*/ 	.byte	0x04, 0x12
        /*0cc2*/ 	.short	(.L_545 - .L_544)
	.align		4
.L_544:
        /*0cc4*/ 	.word	index@(_Z10half2ll_rdPx6__half)
        /*0cc8*/ 	.word	0x00000000


	//----- nvinfo : EIATTR_MIN_STACK_SIZE
	.align		4
.L_545:
        /*0ccc*/ 	.byte	0x04, 0x12
        /*0cce*/ 	.short	(.L_547 - .L_546)
	.align		4
.L_546:
        /*0cd0*/ 	.word	index@(_Z11half2int_rzPi6__half)
        /*0cd4*/ 	.word	0x00000000


	//----- nvinfo : EIATTR_MIN_STACK_SIZE
	.align		4
.L_547:
        /*0cd8*/ 	.byte	0x04, 0x12
        /*0cda*/ 	.short	(.L_549 - .L_548)
	.align		4
.L_548:
        /*0cdc*/ 	.word	index@(_Z11half2int_ruPi6__half)
        /*0ce0*/ 	.word	0x00000000


	//----- nvinfo : EIATTR_MIN_STACK_SIZE
	.align		4
.L_549:
        /*0ce4*/ 	.byte	0x04, 0x12
        /*0ce6*/ 	.short	(.L_551 - .L_550)
	.align		4
.L_550:
        /*0ce8*/ 	.word	index@(_Z11half2int_rnPi6__half)
        /*0cec*/ 	.word	0x00000000


	//----- nvinfo : EIATTR_MIN_STACK_SIZE
	.align		4
.L_551:
        /*0cf0*/ 	.byte	0x04, 0x12
        /*0cf2*/ 	.short	(.L_553 - .L_552)
	.align		4
.L_552:
        /*0cf4*/ 	.word	index@(_Z11half2int_rdPi6__half)
        /*0cf8*/ 	.word	0x00000000


	//----- nvinfo : EIATTR_MIN_STACK_SIZE
	.align		4
.L_553:
        /*0cfc*/ 	.byte	0x04, 0x12
        /*0cfe*/ 	.short	(.L_555 - .L_554)
	.align		4
.L_554:
        /*0d00*/ 	.word	index@(_Z10half2half2Pf6__half)
        /*0d04*/ 	.word	0x00000000


	//----- nvinfo : EIATTR_MIN_STACK_SIZE
	.align		4
.L_555:
        /*0d08*/ 	.byte	0x04, 0x12
        /*0d0a*/ 	.short	(.L_557 - .L_556)
	.align		4
.L_556:
        /*0d0c*/ 	.word	index@(_Z10half2floatPf6__half)
        /*0d10*/ 	.word	0x00000000


	//----- nvinfo : EIATTR_MIN_STACK_SIZE
	.align		4
.L_557:
        /*0d14*/ 	.byte	0x04, 0x12
        /*0d16*/ 	.short	(.L_559 - .L_558)
	.align		4
.L_558:
        /*0d18*/ 	.word	index@(_Z12half22float2Pf7__half2)
        /*0d1c*/ 	.word	0x00000000


	//----- nvinfo : EIATTR_MIN_STACK_SIZE
	.align		4
.L_559:
        /*0d20*/ 	.byte	0x04, 0x12
        /*0d22*/ 	.short	(.L_561 - .L_560)
	.align		4
.L_560:
        /*0d24*/ 	.word	index@(_Z15floats2half2_rnPfff)
        /*0d28*/ 	.word	0x00000000


	//----- nvinfo : EIATTR_MIN_STACK_SIZE
	.align		4
.L_561:
        /*0d2c*/ 	.byte	0x04, 0x12
        /*0d2e*/ 	.short	(.L_563 - .L_562)
	.align		4
.L_562:
        /*0d30*/ 	.word	index@(_Z13float2half_rzPff)
        /*0d34*/ 	.word	0x00000000


	//----- nvinfo : EIATTR_MIN_STACK_SIZE
	.align		4
.L_563:
        /*0d38*/ 	.byte	0x04, 0x12
        /*0d3a*/ 	.short	(.L_565 - .L_564)
	.align		4
.L_564:
        /*0d3c*/ 	.word	index@(_Z13float2half_ruPff)
        /*0d40*/ 	.word	0x00000000


	//----- nvinfo : EIATTR_MIN_STACK_SIZE
	.align		4
.L_565:
        /*0d44*/ 	.byte	0x04, 0x12
        /*0d46*/ 	.short	(.L_567 - .L_566)
	.align		4
.L_566:
        /*0d48*/ 	.word	index@(_Z13float2half_rnPff)
        /*0d4c*/ 	.word	0x00000000


	//----- nvinfo : EIATTR_MIN_STACK_SIZE
	.align		4
.L_567:
        /*0d50*/ 	.byte	0x04, 0x12
        /*0d52*/ 	.short	(.L_569 - .L_568)
	.align		4
.L_568:
        /*0d54*/ 	.word	index@(_Z13float2half_rdPff)
        /*0d58*/ 	.word	0x00000000


	//----- nvinfo : EIATTR_MIN_STACK_SIZE
	.align		4
.L_569:
        /*0d5c*/ 	.byte	0x04, 0x12
        /*0d5e*/ 	.short	(.L_571 - .L_570)
	.align		4
.L_570:
        /*0d60*/ 	.word	index@(_Z14float2half2_rnPff)
        /*0d64*/ 	.word	0x00000000


	//----- nvinfo : EIATTR_MIN_STACK_SIZE
	.align		4
.L_571:
        /*0d68*/ 	.byte	0x04, 0x12
        /*0d6a*/ 	.short	(.L_573 - .L_572)
	.align		4
.L_572:
        /*0d6c*/ 	.word	index@(_Z10float2halfPff)
        /*0d70*/ 	.word	0x00000000


	//----- nvinfo : EIATTR_MIN_STACK_SIZE
	.align		4
.L_573:
        /*0d74*/ 	.byte	0x04, 0x12
        /*0d76*/ 	.short	(.L_575 - .L_574)
	.align		4
.L_574:
        /*0d78*/ 	.word	index@(_Z15float22half2_rnPf6float2)
        /*0d7c*/ 	.word	0x00000000


	//----- nvinfo : EIATTR_MIN_STACK_SIZE
	.align		4
.L_575:
        /*0d80*/ 	.byte	0x04, 0x12
        /*0d82*/ 	.short	(.L_577 - .L_576)
	.align		4
.L_576:
        /*0d84*/ 	.word	index@(_Z11double2halfPfd)
        /*0d88*/ 	.word	0x00000000


	//----- nvinfo : EIATTR_MIN_STACK_SIZE
	.align		4
.L_577:
        /*0d8c*/ 	.byte	0x04, 0x12
        /*0d8e*/ 	.short	(.L_579 - .L_578)
	.align		4
.L_578:
        /*0d90*/ 	.word	index@(_Z8setValueP7__half2S_)
        /*0d94*/ 	.word	0x00000000


	//----- nvinfo : EIATTR_MIN_STACK_SIZE
	.align		4
.L_579:
        /*0d98*/ 	.byte	0x04, 0x12
        /*0d9a*/ 	.short	(.L_581 - .L_580)
	.align		4
.L_580:
        /*0d9c*/ 	.word	index@(_Z8setValueP6__halfS_)
        /*0da0*/ 	.word	0x00000000
.L_581:


//--------------------- .nv.compat                --------------------------
	.section	.nv.compat,"",@"SHT_CUDA_COMPAT_INFO"
	.align	4
        /*0000*/ 	.byte	0x02, 0x09, 0x00, 0x00, 0x02, 0x02, 0x01, 0x00, 0x02, 0x05, 0x05, 0x00, 0x03, 0x07, 0x01, 0x01
        /*0010*/ 	.byte	0x02, 0x03, 0x00, 0x00, 0x02, 0x06, 0x01, 0x00, 0x04, 0x0b, 0x08, 0x00, 0x09, 0x00, 0x00, 0x00
        /*0020*/ 	.byte	0x00, 0x00, 0x00, 0x00


//--------------------- .nv.info._Z10make_half2Pf6__halfS0_ --------------------------
	.section	.nv.info._Z10make_half2Pf6__halfS0_,"",@"SHT_CUDA_INFO"
	.sectionflags	@""
	.align	4


	//----- nvinfo : EIATTR_CUDA_API_VERSION
	.align		4
        /*0000*/ 	.byte	0x04, 0x37
        /*0002*/ 	.short	(.L_583 - .L_582)
.L_582:
        /*0004*/ 	.word	0x00000082


	//----- nvinfo : EIATTR_KPARAM_INFO
	.align		4
.L_583:
        /*0008*/ 	.byte	0x04, 0x17
        /*000a*/ 	.short	(.L_585 - .L_584)
.L_584:
        /*000c*/ 	.word	0x00000000
        /*0010*/ 	.short	0x0002
        /*0012*/ 	.short	0x000a
        /*0014*/ 	.byte	0x00, 0xf0, 0x09, 0x00


	//----- nvinfo : EIATTR_KPARAM_INFO
	.align		4
.L_585:
        /*0018*/ 	.byte	0x04, 0x17
        /*001a*/ 	.short	(.L_587 - .L_586)
.L_586:
        /*001c*/ 	.word	0x00000000
        /*0020*/ 	.short	0x0001
        /*0022*/ 	.short	0x0008
        /*0024*/ 	.byte	0x00, 0xf0, 0x09, 0x00


	//----- nvinfo : EIATTR_KPARAM_INFO
	.align		4
.L_587:
        /*0028*/ 	.byte	0x04, 0x17
        /*002a*/ 	.short	(.L_589 - .L_588)
.L_588:
        /*002c*/ 	.word	0x00000000
        /*0030*/ 	.short	0x0000
        /*0032*/ 	.short	0x0000
        /*0034*/ 	.byte	0x00, 0xf5, 0x21, 0x00


	//----- nvinfo : EIATTR_SPARSE_MMA_MASK
	.align		4
.L_589:
        /*0038*/ 	.byte	0x03, 0x50
        /*003a*/ 	.short	0x0000


	//----- nvinfo : EIATTR_MAXREG_COUNT
	.align		4
        /*003c*/ 	.byte	0x03, 0x1b
        /*003e*/ 	.short	0x00ff


	//----- nvinfo : EIATTR_MERCURY_ISA_VERSION
	.align		4
        /*0040*/ 	.byte	0x03, 0x5f
        /*0042*/ 	.short	0x0101


	//----- nvinfo : EIATTR_VRC_CTA_INIT_COUNT
	.align		4
        /*0044*/ 	.byte	0x02, 0x4a
	.zero		1
	.zero		1


	//----- nvinfo : EIATTR_EXIT_INSTR_OFFSETS
	.align		4
        /*0048*/ 	.byte	0x04, 0x1c
        /*004a*/ 	.short	(.L_591 - .L_590)


	//   ....[0]....
.L_590:
        /*004c*/ 	.word	0x00000090


	//----- nvinfo : EIATTR_CBANK_PARAM_SIZE
	.align		4
.L_591:
        /*0050*/ 	.byte	0x03, 0x19
        /*0052*/ 	.short	0x000c


	//----- nvinfo : EIATTR_PARAM_CBANK
	.align		4
        /*0054*/ 	.byte	0x04, 0x0a
        /*0056*/ 	.short	(.L_593 - .L_592)
	.align		4
.L_592:
        /*0058*/ 	.word	index@(.nv.constant0._Z10make_half2Pf6__halfS0_)
        /*005c*/ 	.short	0x0380
        /*005e*/ 	.short	0x000c


	//----- nvinfo : EIATTR_SW_WAR
	.align		4
.L_593:
        /*0060*/ 	.byte	0x04, 0x36
        /*0062*/ 	.short	(.L_595 - .L_594)
.L_594:
        /*0064*/ 	.word	0x00000008
.L_595:


//--------------------- .nv.info._Z14ushort_as_halfPft --------------------------
	.section	.nv.info._Z14ushort_as_halfPft,"",@"SHT_CUDA_INFO"
	.sectionflags	@""
	.align	4


	//----- nvinfo : EIATTR_CUDA_API_VERSION
	.align		4
        /*0000*/ 	.byte	0x04, 0x37
        /*0002*/ 	.short	(.L_597 - .L_596)
.L_596:
        /*0004*/ 	.word	0x00000082


	//----- nvinfo : EIATTR_KPARAM_INFO
	.align		4
.L_597:
        /*0008*/ 	.byte	0x04, 0x17
        /*000a*/ 	.short	(.L_599 - .L_598)
.L_598:
        /*000c*/ 	.word	0x00000000
        /*0010*/ 	.short	0x0001
        /*0012*/ 	.short	0x0008
        /*0014*/ 	.byte	0x00, 0xf0, 0x09, 0x00


	//----- nvinfo : EIATTR_KPARAM_INFO
	.align		4
.L_599:
        /*0018*/ 	.byte	0x04, 0x17
        /*001a*/ 	.short	(.L_601 - .L_600)
.L_600:
        /*001c*/ 	.word	0x00000000
        /*0020*/ 	.short	0x0000
        /*0022*/ 	.short	0x0000
        /*0024*/ 	.byte	0x00, 0xf5, 0x21, 0x00


	//----- nvinfo : EIATTR_SPARSE_MMA_MASK
	.align		4
.L_601:
        /*0028*/ 	.byte	0x03, 0x50
        /*002a*/ 	.short	0x0000


	//----- nvinfo : EIATTR_MAXREG_COUNT
	.align		4
        /*002c*/ 	.byte	0x03, 0x1b
        /*002e*/ 	.short	0x00ff


	//----- nvinfo : EIATTR_MERCURY_ISA_VERSION
	.align		4
        /*0030*/ 	.byte	0x03, 0x5f
        /*0032*/ 	.short	0x0101


	//----- nvinfo : EIATTR_VRC_CTA_INIT_COUNT
	.align		4
        /*0034*/ 	.byte	0x02, 0x4a
	.zero		1
	.zero		1


	//----- nvinfo : EIATTR_EXIT_INSTR_OFFSETS
	.align		4
        /*0038*/ 	.byte	0x04, 0x1c
        /*003a*/ 	.short	(.L_603 - .L_602)


	//   ....[0]....
.L_602:
        /*003c*/ 	.word	0x00000060


	//----- nvinfo : EIATTR_CBANK_PARAM_SIZE
	.align		4
.L_603:
        /*0040*/ 	.byte	0x03, 0x19
        /*0042*/ 	.short	0x000a


	//----- nvinfo : EIATTR_PARAM_CBANK
	.align		4
        /*0044*/ 	.byte	0x04, 0x0a
        /*0046*/ 	.short	(.L_605 - .L_604)
	.align		4
.L_604:
        /*0048*/ 	.word	index@(.nv.constant0._Z14ushort_as_halfPft)
        /*004c*/ 	.short	0x0380
        /*004e*/ 	.short	0x000a


	//----- nvinfo : EIATTR_SW_WAR
	.align		4
.L_605:
        /*0050*/ 	.byte	0x04, 0x36
        /*0052*/ 	.short	(.L_607 - .L_606)
.L_606:
        /*0054*/ 	.word	0x00000008
.L_607:


//--------------------- .nv.info._Z14ushort2half_rzPft --------------------------
	.section	.nv.info._Z14ushort2half_rzPft,"",@"SHT_CUDA_INFO"
	.sectionflags	@""
	.align	4


	//----- nvinfo : EIATTR_CUDA_API_VERSION
	.align		4
        /*0000*/ 	.byte	0x04, 0x37
        /*0002*/ 	.short	(.L_609 - .L_608)
.L_608:
        /*0004*/ 	.word	0x00000082


	//----- nvinfo : EIATTR_KPARAM_INFO
	.align		4
.L_609:
        /*0008*/ 	.byte	0x04, 0x17
        /*000a*/ 	.short	(.L_611 - .L_610)
.L_610:
        /*000c*/ 	.word	0x00000000
        /*0010*/ 	.short	0x0001
        /*0012*/ 	.short	0x0008
        /*0014*/ 	.byte	0x00, 0xf0, 0x09, 0x00


	//----- nvinfo : EIATTR_KPARAM_INFO
	.align		4
.L_611:
        /*0018*/ 	.byte	0x04, 0x17
        /*001a*/ 	.short	(.L_613 - .L_612)
.L_612:
        /*001c*/ 	.word	0x00000000
        /*0020*/ 	.short	0x0000
        /*0022*/ 	.short	0x0000
        /*0024*/ 	.byte	0x00, 0xf5, 0x21, 0x00


	//----- nvinfo : EIATTR_SPARSE_MMA_MASK
	.align		4
.L_613:
        /*0028*/ 	.byte	0x03, 0x50
        /*002a*/ 	.short	0x0000


	//----- nvinfo : EIATTR_MAXREG_COUNT
	.align		4
        /*002c*/ 	.byte	0x03, 0x1b
        /*002e*/ 	.short	0x00ff


	//----- nvinfo : EIATTR_MERCURY_ISA_VERSION
	.align		4
        /*0030*/ 	.byte	0x03, 0x5f
        /*0032*/ 	.short	0x0101


	//----- nvinfo : EIATTR_VRC_CTA_INIT_COUNT
	.align		4
        /*0034*/ 	.byte	0x02, 0x4a
	.zero		1
	.zero		1


	//----- nvinfo : EIATTR_EXIT_INSTR_OFFSETS
	.align		4
        /*0038*/ 	.byte	0x04, 0x1c
        /*003a*/ 	.short	(.L_615 - .L_614)


	//   ....[0]....
.L_614:
        /*003c*/ 	.word	0x00000070


	//----- nvinfo : EIATTR_CBANK_PARAM_SIZE
	.align		4
.L_615:
        /*0040*/ 	.byte	0x03, 0x19
        /*0042*/ 	.short	0x000a


	//----- nvinfo : EIATTR_PARAM_CBANK
	.align		4
        /*0044*/ 	.byte	0x04, 0x0a
        /*0046*/ 	.short	(.L_617 - .L_616)
	.align		4
.L_616:
        /*0048*/ 	.word	index@(.nv.constant0._Z14ushort2half_rzPft)
        /*004c*/ 	.short	0x0380
        /*004e*/ 	.short	0x000a


	//----- nvinfo : EIATTR_SW_WAR
	.align		4
.L_617:
        /*0050*/ 	.byte	0x04, 0x36
        /*0052*/ 	.short	(.L_619 - .L_618)
.L_618:
        /*0054*/ 	.word	0x00000008
.L_619:


//--------------------- .nv.info._Z14ushort2half_ruPft --------------------------
	.section	.nv.info._Z14ushort2half_ruPft,"",@"SHT_CUDA_INFO"
	.sectionflags	@""
	.align	4


	//----- nvinfo : EIATTR_CUDA_API_VERSION
	.align		4
        /*0000*/ 	.byte	0x04, 0x37
        /*0002*/ 	.short	(.L_621 - .L_620)
.L_620:
        /*0004*/ 	.word	0x00000082


	//----- nvinfo : EIATTR_KPARAM_INFO
	.align		4
.L_621:
        /*0008*/ 	.byte	0x04, 0x17
        /*000a*/ 	.short	(.L_623 - .L_622)
.L_622:
        /*000c*/ 	.word	0x00000000
        /*0010*/ 	.short	0x0001
        /*0012*/ 	.short	0x0008
        /*0014*/ 	.byte	0x00, 0xf0, 0x09, 0x00


	//----- nvinfo : EIATTR_KPARAM_INFO
	.align		4
.L_623:
        /*0018*/ 	.byte	0x04, 0x17
        /*001a*/ 	.short	(.L_625 - .L_624)
.L_624:
        /*001c*/ 	.word	0x00000000
        /*0020*/ 	.short	0x0000
        /*0022*/ 	.short	0x0000
        /*0024*/ 	.byte	0x00, 0xf5, 0x21, 0x00


	//----- nvinfo : EIATTR_SPARSE_MMA_MASK
	.align		4
.L_625:
        /*0028*/ 	.byte	0x03, 0x50
        /*002a*/ 	.short	0x0000


	//----- nvinfo : EIATTR_MAXREG_COUNT
	.align		4
        /*002c*/ 	.byte	0x03, 0x1b
        /*002e*/ 	.short	0x00ff


	//----- nvinfo : EIATTR_MERCURY_ISA_VERSION
	.align		4
        /*0030*/ 	.byte	0x03, 0x5f
        /*0032*/ 	.short	0x0101


	//----- nvinfo : EIATTR_VRC_CTA_INIT_COUNT
	.align		4
        /*0034*/ 	.byte	0x02, 0x4a
	.zero		1
	.zero		1


	//----- nvinfo : EIATTR_EXIT_INSTR_OFFSETS
	.align		4
        /*0038*/ 	.byte	0x04, 0x1c
        /*003a*/ 	.short	(.L_627 - .L_626)


	//   ....[0]....
.L_626:
        /*003c*/ 	.word	0x00000070


	//----- nvinfo : EIATTR_CBANK_PARAM_SIZE
	.align		4
.L_627:
        /*0040*/ 	.byte	0x03, 0x19
        /*0042*/ 	.short	0x000a


	//----- nvinfo : EIATTR_PARAM_CBANK
	.align		4
        /*0044*/ 	.byte	0x04, 0x0a
        /*0046*/ 	.short	(.L_629 - .L_628)
	.align		4
.L_628:
        /*0048*/ 	.word	index@(.nv.constant0._Z14ushort2half_ruPft)
        /*004c*/ 	.short	0x0380
        /*004e*/ 	.short	0x000a


	//----- nvinfo : EIATTR_SW_WAR
	.align		4
.L_629:
        /*0050*/ 	.byte	0x04, 0x36
        /*0052*/ 	.short	(.L_631 - .L_630)
.L_630:
        /*0054*/ 	.word	0x00000008
.L_631:


//--------------------- .nv.info._Z14ushort2half_rnPft --------------------------
	.section	.nv.info._Z14ushort2half_rnPft,"",@"SHT_CUDA_INFO"
	.sectionflags	@""
	.align	4


	//----- nvinfo : EIATTR_CUDA_API_VERSION
	.align		4
        /*0000*/ 	.byte	0x04, 0x37
        /*0002*/ 	.short	(.L_633 - .L_632)
.L_632:
        /*0004*/ 	.word	0x00000082


	//----- nvinfo : EIATTR_KPARAM_INFO
	.align		4
.L_633:
        /*0008*/ 	.byte	0x04, 0x17
        /*000a*/ 	.short	(.L_635 - .L_634)
.L_634:
        /*000c*/ 	.word	0x00000000
        /*0010*/ 	.short	0x0001
        /*0012*/ 	.short	0x0008
        /*0014*/ 	.byte	0x00, 0xf0, 0x09, 0x00


	//----- nvinfo : EIATTR_KPARAM_INFO
	.align		4
.L_635:
        /*0018*/ 	.byte	0x04, 0x17
        /*001a*/ 	.short	(.L_637 - .L_636)
.L_636:
        /*001c*/ 	.word	0x00000000
        /*0020*/ 	.short	0x0000
        /*0022*/ 	.short	0x0000
        /*0024*/ 	.byte	0x00, 0xf5, 0x21, 0x00


	//----- nvinfo : EIATTR_SPARSE_MMA_MASK
	.align		4
.L_637:
        /*0028*/ 	.byte	0x03, 0x50
        /*002a*/ 	.short	0x0000


	//----- nvinfo : EIATTR_MAXREG_COUNT
	.align		4
        /*002c*/ 	.byte	0x03, 0x1b
        /*002e*/ 	.short	0x00ff


	//----- nvinfo : EIATTR_MERCURY_ISA_VERSION
	.align		4
        /*0030*/ 	.byte	0x03, 0x5f
        /*0032*/ 	.short	0x0101


	//----- nvinfo : EIATTR_VRC_CTA_INIT_COUNT
	.align		4
        /*0034*/ 	.byte	0x02, 0x4a
	.zero		1
	.zero		1


	//----- nvinfo : EIATTR_EXIT_INSTR_OFFSETS
	.align		4
        /*0038*/ 	.byte	0x04, 0x1c
        /*003a*/ 	.short	(.L_639 - .L_638)


	//   ....[0]....
.L_638:
        /*003c*/ 	.word	0x00000070


	//----- nvinfo : EIATTR_CBANK_PARAM_SIZE
	.align		4
.L_639:
        /*0040*/ 	.byte	0x03, 0x19
        /*0042*/ 	.short	0x000a


	//----- nvinfo : EIATTR_PARAM_CBANK
	.align		4
        /*0044*/ 	.byte	0x04, 0x0a
        /*0046*/ 	.short	(.L_641 - .L_640)
	.align		4
.L_640:
        /*0048*/ 	.word	index@(.nv.constant0._Z14ushort2half_rnPft)
        /*004c*/ 	.short	0x0380
        /*004e*/ 	.short	0x000a


	//----- nvinfo : EIATTR_SW_WAR
	.align		4
.L_641:
        /*0050*/ 	.byte	0x04, 0x36
        /*0052*/ 	.short	(.L_643 - .L_642)
.L_642:
        /*0054*/ 	.word	0x00000008
.L_643:


//--------------------- .nv.info._Z14ushort2half_rdPft --------------------------
	.section	.nv.info._Z14ushort2half_rdPft,"",@"SHT_CUDA_INFO"
	.sectionflags	@""
	.align	4


	//----- nvinfo : EIATTR_CUDA_API_VERSION
	.align		4
        /*0000*/ 	.byte	0x04, 0x37
        /*0002*/ 	.short	(.L_645 - .L_644)
.L_644:
        /*0004*/ 	.word	0x00000082


	//----- nvinfo : EIATTR_KPARAM_INFO
	.align		4
.L_645:
        /*0008*/ 	.byte	0x04, 0x17
        /*000a*/ 	.short	(.L_647 - .L_646)
.L_646:
        /*000c*/ 	.word	0x00000000
        /*0010*/ 	.short	0x0001
        /*0012*/ 	.short	0x0008
        /*0014*/ 	.byte	0x00, 0xf0, 0x09, 0x00


	//----- nvinfo : EIATTR_KPARAM_INFO
	.align		4
.L_647:
        /*0018*/ 	.byte	0x04, 0x17
        /*001a*/ 	.short	(.L_649 - .L_648)
.L_648:
        /*001c*/ 	.word	0x00000000
        /*0020*/ 	.short	0x0000
        /*0022*/ 	.short	0x0000
        /*0024*/ 	.byte	0x00, 0xf5, 0x21, 0x00


	//----- nvinfo : EIATTR_SPARSE_MMA_MASK
	.align		4
.L_649:
        /*0028*/ 	.byte	0x03, 0x50
        /*002a*/ 	.short	0x0000


	//----- nvinfo : EIATTR_MAXREG_COUNT
	.align		4
        /*002c*/ 	.byte	0x03, 0x1b
        /*002e*/ 	.short	0x00ff


	//----- nvinfo : EIATTR_MERCURY_ISA_VERSION
	.align		4
        /*0030*/ 	.byte	0x03, 0x5f
        /*0032*/ 	.short	0x0101


	//----- nvinfo : EIATTR_VRC_CTA_INIT_COUNT
	.align		4
        /*0034*/ 	.byte	0x02, 0x4a
	.zero		1
	.zero		1


	//----- nvinfo : EIATTR_EXIT_INSTR_OFFSETS
	.align		4
        /*0038*/ 	.byte	0x04, 0x1c
        /*003a*/ 	.short	(.L_651 - .L_650)


	//   ....[0]....
.L_650:
        /*003c*/ 	.word	0x00000070


	//----- nvinfo : EIATTR_CBANK_PARAM_SIZE
	.align		4
.L_651:
        /*0040*/ 	.byte	0x03, 0x19
        /*0042*/ 	.short	0x000a


	//----- nvinfo : EIATTR_PARAM_CBANK
	.align		4
        /*0044*/ 	.byte	0x04, 0x0a
        /*0046*/ 	.short	(.L_653 - .L_652)
	.align		4
.L_652:
        /*0048*/ 	.word	index@(.nv.constant0._Z14ushort2half_rdPft)
        /*004c*/ 	.short	0x0380
        /*004e*/ 	.short	0x000a


	//----- nvinfo : EIATTR_SW_WAR
	.align		4
.L_653:
        /*0050*/ 	.byte	0x04, 0x36
        /*0052*/ 	.short	(.L_655 - .L_654)
.L_654:
        /*0054*/ 	.word	0x00000008
.L_655:


//--------------------- .nv.info._Z11ull2half_rzPfy --------------------------
	.section	.nv.info._Z11ull2half_rzPfy,"",@"SHT_CUDA_INFO"
	.sectionflags	@""
	.align	4


	//----- nvinfo : EIATTR_CUDA_API_VERSION
	.align		4
        /*0000*/ 	.byte	0x04, 0x37
        /*0002*/ 	.short	(.L_657 - .L_656)
.L_656:
        /*0004*/ 	.word	0x00000082


	//----- nvinfo : EIATTR_KPARAM_INFO
	.align		4
.L_657:
        /*0008*/ 	.byte	0x04, 0x17
        /*000a*/ 	.short	(.L_659 - .L_658)
.L_658:
        /*000c*/ 	.word	0x00000000
        /*0010*/ 	.short	0x0001
        /*0012*/ 	.short	0x0008
        /*0014*/ 	.byte	0x00, 0xf0, 0x21, 0x00


	//----- nvinfo : EIATTR_KPARAM_INFO
	.align		4
.L_659:
        /*0018*/ 	.byte	0x04, 0x17
        /*001a*/ 	.short	(.L_661 - .L_660)
.L_660:
        /*001c*/ 	.word	0x00000000
        /*0020*/ 	.short	0x0000
        /*0022*/ 	.short	0x0000
        /*0024*/ 	.byte	0x00, 0xf5, 0x21, 0x00


	//----- nvinfo : EIATTR_SPARSE_MMA_MASK
	.align		4
.L_661:
        /*0028*/ 	.byte	0x03, 0x50
        /*002a*/ 	.short	0x0000


	//----- nvinfo : EIATTR_MAXREG_COUNT
	.align		4
        /*002c*/ 	.byte	0x03, 0x1b
        /*002e*/ 	.short	0x00ff


	//----- nvinfo : EIATTR_MERCURY_ISA_VERSION
	.align		4
        /*0030*/ 	.byte	0x03, 0x5f
        /*0032*/ 	.short	0x0101


	//----- nvinfo : EIATTR_VRC_CTA_INIT_COUNT
	.align		4
        /*0034*/ 	.byte	0x02, 0x4a
	.zero		1
	.zero		1


	//----- nvinfo : EIATTR_EXIT_INSTR_OFFSETS
	.align		4
        /*0038*/ 	.byte	0x04, 0x1c
        /*003a*/ 	.short	(.L_663 - .L_662)


	//   ....[0]....
.L_662:
        /*003c*/ 	.word	0x00000070


	//----- nvinfo : EIATTR_CBANK_PARAM_SIZE
	.align		4
.L_663:
        /*0040*/ 	.byte	0x03, 0x19
        /*0042*/ 	.short	0x0010


	//----- nvinfo : EIATTR_PARAM_CBANK
	.align		4
        /*0044*/ 	.byte	0x04, 0x0a
        /*0046*/ 	.short	(.L_665 - .L_664)
	.align		4
.L_664:
        /*0048*/ 	.word	index@(.nv.constant0._Z11ull2half_rzPfy)
        /*004c*/ 	.short	0x0380
        /*004e*/ 	.short	0x0010


	//----- nvinfo : EIATTR_SW_WAR
	.align		4
.L_665:
        /*0050*/ 	.byte	0x04, 0x36
        /*0052*/ 	.short	(.L_667 - .L_666)
.L_666:
        /*0054*/ 	.word	0x00000008
.L_667:


//--------------------- .nv.info._Z11ull2half_ruPfy --------------------------
	.section	.nv.info._Z11ull2half_ruPfy,"",@"SHT_CUDA_INFO"
	.sectionflags	@""
	.align	4


	//----- nvinfo : EIATTR_CUDA_API_VERSION
	.align		4
        /*0000*/ 	.byte	0x04, 0x37
        /*0002*/ 	.short	(.L_669 - .L_668)
.L_668:
        /*0004*/ 	.word	0x00000082


	//----- nvinfo : EIATTR_KPARAM_INFO
	.align		4
.L_669:
        /*0008*/ 	.byte	0x04, 0x17
        /*000a*/ 	.short	(.L_671 - .L_670)
.L_670:
        /*000c*/ 	.word	0x00000000
        /*0010*/ 	.short	0x0001
        /*0012*/ 	.short	0x0008
        /*0014*/ 	.byte	0x00, 0xf0, 0x21, 0x00


	//----- nvinfo : EIATTR_KPARAM_INFO
	.align		4
.L_671:
        /*0018*/ 	.byte	0x04, 0x17
        /*001a*/ 	.short	(.L_673 - .L_672)
.L_672:
        /*001c*/ 	.word	0x00000000
        /*0020*/ 	.short	0x0000
        /*0022*/ 	.short	0x0000
        /*0024*/ 	.byte	0x00, 0xf5, 0x21, 0x00


	//----- nvinfo : EIATTR_SPARSE_MMA_MASK
	.align		4
.L_673:
        /*0028*/ 	.byte	0x03, 0x50
        /*002a*/ 	.short	0x0000


	//----- nvinfo : EIATTR_MAXREG_COUNT
	.align		4
        /*002c*/ 	.byte	0x03, 0x1b
        /*002e*/ 	.short	0x00ff


	//----- nvinfo : EIATTR_MERCURY_ISA_VERSION
	.align		4
        /*0030*/ 	.byte	0x03, 0x5f
        /*0032*/ 	.short	0x0101


	//----- nvinfo : EIATTR_VRC_CTA_INIT_COUNT
	.align		4
        /*0034*/ 	.byte	0x02, 0x4a
	.zero		1
	.zero		1


	//----- nvinfo : EIATTR_EXIT_INSTR_OFFSETS
	.align		4
        /*0038*/ 	.byte	0x04, 0x1c
        /*003a*/ 	.short	(.L_675 - .L_674)


	//   ....[0]....
.L_674:
        /*003c*/ 	.word	0x00000070


	//----- nvinfo : EIATTR_CBANK_PARAM_SIZE
	.align		4
.L_675:
        /*0040*/ 	.byte	0x03, 0x19
        /*0042*/ 	.short	0x0010


	//----- nvinfo : EIATTR_PARAM_CBANK
	.align		4
        /*0044*/ 	.byte	0x04, 0x0a
        /*0046*/ 	.short	(.L_677 - .L_676)
	.align		4
.L_676:
        /*0048*/ 	.word	index@(.nv.constant0._Z11ull2half_ruPfy)
        /*004c*/ 	.short	0x0380
        /*004e*/ 	.short	0x0010


	//----- nvinfo : EIATTR_SW_WAR
	.align		4
.L_677:
        /*0050*/ 	.byte	0x04, 0x36
        /*0052*/ 	.short	(.L_679 - .L_678)
.L_678:
        /*0054*/ 	.word	0x00000008
.L_679:


//--------------------- .nv.info._Z11ull2half_rnPfy --------------------------
	.section	.nv.info._Z11ull2half_rnPfy,"",@"SHT_CUDA_INFO"
	.sectionflags	@""
	.align	4


	//----- nvinfo : EIATTR_CUDA_API_VERSION
	.align		4
        /*0000*/ 	.byte	0x04, 0x37
        /*0002*/ 	.short	(.L_681 - .L_680)
.L_680:
        /*0004*/ 	.word	0x00000082


	//----- nvinfo : EIATTR_KPARAM_INFO
	.align		4
.L_681:
        /*0008*/ 	.byte	0x04, 0x17
        /*000a*/ 	.short	(.L_683 - .L_682)
.L_682:
        /*000c*/ 	.word	0x00000000
        /*0010*/ 	.short	0x0001
        /*0012*/ 	.short	0x0008
        /*0014*/ 	.byte	0x00, 0xf0, 0x21, 0x00


	//----- nvinfo : EIATTR_KPARAM_INFO
	.align		4
.L_683:
        /*0018*/ 	.byte	0x04, 0x17
        /*001a*/ 	.short	(.L_685 - .L_684)
.L_684:
        /*001c*/ 	.word	0x00000000
        /*0020*/ 	.short	0x0000
        /*0022*/ 	.short	0x0000
        /*0024*/ 	.byte	0x00, 0xf5, 0x21, 0x00


	//----- nvinfo : EIATTR_SPARSE_MMA_MASK
	.align		4
.L_685:
        /*0028*/ 	.byte	0x03, 0x50
        /*002a*/ 	.short	0x0000


	//----- nvinfo : EIATTR_MAXREG_COUNT
	.align		4
        /*002c*/ 	.byte	0x03, 0x1b
        /*002e*/ 	.short	0x00ff


	//----- nvinfo : EIATTR_MERCURY_ISA_VERSION
	.align		4
        /*0030*/ 	.byte	0x03, 0x5f
        /*0032*/ 	.short	0x0101


	//----- nvinfo : EIATTR_VRC_CTA_INIT_COUNT
	.align		4
        /*0034*/ 	.byte	0x02, 0x4a
	.zero		1
	.zero		1


	//----- nvinfo : EIATTR_EXIT_INSTR_OFFSETS
	.align		4
        /*0038*/ 	.byte	0x04, 0x1c
        /*003a*/ 	.short	(.L_687 - .L_686)


	//   ....[0]....
.L_686:
        /*003c*/ 	.word	0x00000070


	//----- nvinfo : EIATTR_CBANK_PARAM_SIZE
	.align		4
.L_687:
        /*0040*/ 	.byte	0x03, 0x19
        /*0042*/ 	.short	0x0010


	//----- nvinfo : EIATTR_PARAM_CBANK
	.align		4
        /*0044*/ 	.byte	0x04, 0x0a
        /*0046*/ 	.short	(.L_689 - .L_688)
	.align		4
.L_688:
        /*0048*/ 	.word	index@(.nv.constant0._Z11ull2half_rnPfy)
        /*004c*/ 	.short	0x0380
        /*004e*/ 	.short	0x0010


	//----- nvinfo : EIATTR_SW_WAR
	.align		4
.L_689:
        /*0050*/ 	.byte	0x04, 0x36
        /*0052*/ 	.short	(.L_691 - .L_690)
.L_690:
        /*0054*/ 	.word	0x00000008
.L_691:


//--------------------- .nv.info._Z11ull2half_rdPfy --------------------------
	.section	.nv.info._Z11ull2half_rdPfy,"",@"SHT_CUDA_INFO"
	.sectionflags	@""
	.align	4


	//----- nvinfo : EIATTR_CUDA_API_VERSION
	.align		4
        /*0000*/ 	.byte	0x04, 0x37
        /*0002*/ 	.short	(.L_693 - .L_692)
.L_692:
        /*0004*/ 	.word	0x00000082


	//----- nvinfo : EIATTR_KPARAM_INFO
	.align		4
.L_693:
        /*0008*/ 	.byte	0x04, 0x17
        /*000a*/ 	.short	(.L_695 - .L_694)
.L_694:
        /*000c*/ 	.word	0x00000000
        /*0010*/ 	.short	0x0001
        /*0012*/ 	.short	0x0008
        /*0014*/ 	.byte	0x00, 0xf0, 0x21, 0x00


	//----- nvinfo : EIATTR_KPARAM_INFO
	.align		4
.L_695:
        /*0018*/ 	.byte	0x04, 0x17
        /*001a*/ 	.short	(.L_697 - .L_696)
.L_696:
        /*001c*/ 	.word	0x00000000
        /*0020*/ 	.short	0x0000
        /*0022*/ 	.short	0x0000
        /*0024*/ 	.byte	0x00, 0xf5, 0x21, 0x00


	//----- nvinfo : EIATTR_SPARSE_MMA_MASK
	.align		4
.L_697:
        /*0028*/ 	.byte	0x03, 0x50
        /*002a*/ 	.short	0x0000


	//----- nvinfo : EIATTR_MAXREG_COUNT
	.align		4
        /*002c*/ 	.byte	0x03, 0x1b
        /*002e*/ 	.short	0x00ff


	//----- nvinfo : EIATTR_MERCURY_ISA_VERSION
	.align		4
        /*0030*/ 	.byte	0x03, 0x5f
        /*0032*/ 	.short	0x0101


	//----- nvinfo : EIATTR_VRC_CTA_INIT_COUNT
	.align		4
        /*0034*/ 	.byte	0x02, 0x4a
	.zero		1
	.zero		1


	//----- nvinfo : EIATTR_EXIT_INSTR_OFFSETS
	.align		4
        /*0038*/ 	.byte	0x04, 0x1c
        /*003a*/ 	.short	(.L_699 - .L_698)


	//   ....[0]....
.L_698:
        /*003c*/ 	.word	0x00000070


	//----- nvinfo : EIATTR_CBANK_PARAM_SIZE
	.align		4
.L_699:
        /*0040*/ 	.byte	0x03, 0x19
        /*0042*/ 	.short	0x0010


	//----- nvinfo : EIATTR_PARAM_CBANK
	.align		4
        /*0044*/ 	.byte	0x04, 0x0a
        /*0046*/ 	.short	(.L_701 - .L_700)
	.align		4
.L_700:
        /*0048*/ 	.word	index@(.nv.constant0._Z11ull2half_rdPfy)
        /*004c*/ 	.short	0x0380
        /*004e*/ 	.short	0x0010


	//----- nvinfo : EIATTR_SW_WAR
	.align		4
.L_701:
        /*0050*/ 	.byte	0x04, 0x36
        /*0052*/ 	.short	(.L_703 - .L_702)
.L_702:
        /*0054*/ 	.word	0x00000008
.L_703:


//--------------------- .nv.info._Z12uint2half_rzPfj --------------------------
	.section	.nv.info._Z12uint2half_rzPfj,"",@"SHT_CUDA_INFO"
	.sectionflags	@""
	.align	4


	//----- nvinfo : EIATTR_CUDA_API_VERSION
	.align		4
        /*0000*/ 	.byte	0x04, 0x37
        /*0002*/ 	.short	(.L_705 - .L_704)
.L_704:
        /*0004*/ 	.word	0x00000082


	//----- nvinfo : EIATTR_KPARAM_INFO
	.align		4
.L_705:
        /*0008*/ 	.byte	0x04, 0x17
        /*000a*/ 	.short	(.L_707 - .L_706)
.L_706:
        /*000c*/ 	.word	0x00000000
        /*0010*/ 	.short	0x0001
        /*0012*/ 	.short	0x0008
        /*0014*/ 	.byte	0x00, 0xf0, 0x11, 0x00


	//----- nvinfo : EIATTR_KPARAM_INFO
	.align		4
.L_707:
        /*0018*/ 	.byte	0x04, 0x17
        /*001a*/ 	.short	(.L_709 - .L_708)
.L_708:
        /*001c*/ 	.word	0x00000000
        /*0020*/ 	.short	0x0000
        /*0022*/ 	.short	0x0000
        /*0024*/ 	.byte	0x00, 0xf5, 0x21, 0x00


	//----- nvinfo : EIATTR_SPARSE_MMA_MASK
	.align		4
.L_709:
        /*0028*/ 	.byte	0x03, 0x50
        /*002a*/ 	.short	0x0000


	//----- nvinfo : EIATTR_MAXREG_COUNT
	.align		4
        /*002c*/ 	.byte	0x03, 0x1b
        /*002e*/ 	.short	0x00ff


	//----- nvinfo : EIATTR_MERCURY_ISA_VERSION
	.align		4
        /*0030*/ 	.byte	0x03, 0x5f
        /*0032*/ 	.short	0x0101


	//----- nvinfo : EIATTR_VRC_CTA_INIT_COUNT
	.align		4
        /*0034*/ 	.byte	0x02, 0x4a
	.zero		1
	.zero		1


	//----- nvinfo : EIATTR_EXIT_INSTR_OFFSETS
	.align		4
        /*0038*/ 	.byte	0x04, 0x1c
        /*003a*/ 	.short	(.L_711 - .L_710)


	//   ....[0]....
.L_710:
        /*003c*/ 	.word	0x00000070


	//----- nvinfo : EIATTR_CBANK_PARAM_SIZE
	.align		4
.L_711:
        /*0040*/ 	.byte	0x03, 0x19
        /*0042*/ 	.short	0x000c


	//----- nvinfo : EIATTR_PARAM_CBANK
	.align		4
        /*0044*/ 	.byte	0x04, 0x0a
        /*0046*/ 	.short	(.L_713 - .L_712)
	.align		4
.L_712:
        /*0048*/ 	.word	index@(.nv.constant0._Z12uint2half_rzPfj)
        /*004c*/ 	.short	0x0380
        /*004e*/ 	.short	0x000c


	//----- nvinfo : EIATTR_SW_WAR
	.align		4
.L_713:
        /*0050*/ 	.byte	0x04, 0x36
        /*0052*/ 	.short	(.L_715 - .L_714)
.L_714:
        /*0054*/ 	.word	0x00000008
.L_715:


//--------------------- .nv.info._Z12uint2half_ruPfj --------------------------
	.section	.nv.info._Z12uint2half_ruPfj,"",@"SHT_CUDA_INFO"
	.sectionflags	@""
	.align	4


	//----- nvinfo : EIATTR_CUDA_API_VERSION
	.align		4
        /*0000*/ 	.byte	0x04, 0x37
        /*0002*/ 	.short	(.L_717 - .L_716)
.L_716:
        /*0004*/ 	.word	0x00000082


	//----- nvinfo : EIATTR_KPARAM_INFO
	.align		4
.L_717:
        /*0008*/ 	.byte	0x04, 0x17
        /*000a*/ 	.short	(.L_719 - .L_718)
.L_718:
        /*000c*/ 	.word	0x00000000
        /*0010*/ 	.short	0x0001
        /*0012*/ 	.short	0x0008
        /*0014*/ 	.byte	0x00, 0xf0, 0x11, 0x00


	//----- nvinfo : EIATTR_KPARAM_INFO
	.align		4
.L_719:
        /*0018*/ 	.byte	0x04, 0x17
        /*001a*/ 	.short	(.L_721 - .L_720)
.L_720:
        /*001c*/ 	.word	0x00000000
        /*0020*/ 	.short	0x0000
        /*0022*/ 	.short	0x0000
        /*0024*/ 	.byte	0x00, 0xf5, 0x21, 0x00


	//----- nvinfo : EIATTR_SPARSE_MMA_MASK
	.align		4
.L_721:
        /*0028*/ 	.byte	0x03, 0x50
        /*002a*/ 	.short	0x0000


	//----- nvinfo : EIATTR_MAXREG_COUNT
	.align		4
        /*002c*/ 	.byte	0x03, 0x1b
        /*002e*/ 	.short	0x00ff


	//----- nvinfo : EIATTR_MERCURY_ISA_VERSION
	.align		4
        /*0030*/ 	.byte	0x03, 0x5f
        /*0032*/ 	.short	0x0101


	//----- nvinfo : EIATTR_VRC_CTA_INIT_COUNT
	.align		4
        /*0034*/ 	.byte	0x02, 0x4a
	.zero		1
	.zero		1


	//----- nvinfo : EIATTR_EXIT_INSTR_OFFSETS
	.align		4
        /*0038*/ 	.byte	0x04, 0x1c
        /*003a*/ 	.short	(.L_723 - .L_722)


	//   ....[0]....
.L_722:
        /*003c*/ 	.word	0x00000070


	//----- nvinfo : EIATTR_CBANK_PARAM_SIZE
	.align		4
.L_723:
        /*0040*/ 	.byte	0x03, 0x19
        /*0042*/ 	.short	0x000c


	//----- nvinfo : EIATTR_PARAM_CBANK
	.align		4
        /*0044*/ 	.byte	0x04, 0x0a
        /*0046*/ 	.short	(.L_725 - .L_724)
	.align		4
.L_724:
        /*0048*/ 	.word	index@(.nv.constant0._Z12uint2half_ruPfj)
        /*004c*/ 	.short	0x0380
        /*004e*/ 	.short	0x000c


	//----- nvinfo : EIATTR_SW_WAR
	.align		4
.L_725:
        /*0050*/ 	.byte	0x04, 0x36
        /*0052*/ 	.short	(.L_727 - .L_726)
.L_726:
        /*0054*/ 	.word	0x00000008
.L_727:


//--------------------- .nv.info._Z12uint2half_rnPfj --------------------------
	.section	.nv.info._Z12uint2half_rnPfj,"",@"SHT_CUDA_INFO"
	.sectionflags	@""
	.align	4


	//----- nvinfo : EIATTR_CUDA_API_VERSION
	.align		4
        /*0000*/ 	.byte	0x04, 0x37
        /*0002*/ 	.short	(.L_729 - .L_728)
.L_728:
        /*0004*/ 	.word	0x00000082


	//----- nvinfo : EIATTR_KPARAM_INFO
	.align		4
.L_729:
        /*0008*/ 	.byte	0x04, 0x17
        /*000a*/ 	.short	(.L_731 - .L_730)
.L_730:
        /*000c*/ 	.word	0x00000000
        /*0010*/ 	.short	0x0001
        /*0012*/ 	.short	0x0008
        /*0014*/ 	.byte	0x00, 0xf0, 0x11, 0x00


	//----- nvinfo : EIATTR_KPARAM_INFO
	.align		4
.L_731:
        /*0018*/ 	.byte	0x04, 0x17
        /*001a*/ 	.short	(.L_733 - .L_732)
.L_732:
        /*001c*/ 	.word	0x00000000
        /*0020*/ 	.short	0x0000
        /*0022*/ 	.short	0x0000
        /*0024*/ 	.byte	0x00, 0xf5, 0x21, 0x00


	//----- nvinfo : EIATTR_SPARSE_MMA_MASK
	.align		4
.L_733:
        /*0028*/ 	.byte	0x03, 0x50
        /*002a*/ 	.short	0x0000


	//----- nvinfo : EIATTR_MAXREG_COUNT
	.align		4
        /*002c*/ 	.byte	0x03, 0x1b
        /*002e*/ 	.short	0x00ff


	//----- nvinfo : EIATTR_MERCURY_ISA_VERSION
	.align		4
        /*0030*/ 	.byte	0x03, 0x5f
        /*0032*/ 	.short	0x0101


	//----- nvinfo : EIATTR_VRC_CTA_INIT_COUNT
	.align		4
        /*0034*/ 	.byte	0x02, 0x4a
	.zero		1
	.zero		1


	//----- nvinfo : EIATTR_EXIT_INSTR_OFFSETS
	.align		4
        /*0038*/ 	.byte	0x04, 0x1c
        /*003a*/ 	.short	(.L_735 - .L_734)


	//   ....[0]....
.L_734:
        /*003c*/ 	.word	0x00000070


	//----- nvinfo : EIATTR_CBANK_PARAM_SIZE
	.align		4
.L_735:
        /*0040*/ 	.byte	0x03, 0x19
        /*0042*/ 	.short	0x000c


	//----- nvinfo : EIATTR_PARAM_CBANK
	.align		4
        /*0044*/ 	.byte	0x04, 0x0a
        /*0046*/ 	.short	(.L_737 - .L_736)
	.align		4
.L_736:
        /*0048*/ 	.word	index@(.nv.constant0._Z12uint2half_rnPfj)
        /*004c*/ 	.short	0x0380
        /*004e*/ 	.short	0x000c


	//----- nvinfo : EIATTR_SW_WAR
	.align		4
.L_737:
        /*0050*/ 	.byte	0x04, 0x36
        /*0052*/ 	.short	(.L_739 - .L_738)
.L_738:
        /*0054*/ 	.word	0x00000008
.L_739:


//--------------------- .nv.info._Z12uint2half_rdPfj --------------------------
	.section	.nv.info._Z12uint2half_rdPfj,"",@"SHT_CUDA_INFO"
	.sectionflags	@""
	.align	4


	//----- nvinfo : EIATTR_CUDA_API_VERSION
	.align		4
        /*0000*/ 	.byte	0x04, 0x37
        /*0002*/ 	.short	(.L_741 - .L_740)
.L_740:
        /*0004*/ 	.word	0x00000082


	//----- nvinfo : EIATTR_KPARAM_INFO
	.align		4
.L_741:
        /*0008*/ 	.byte	0x04, 0x17
        /*000a*/ 	.short	(.L_743 - .L_742)
.L_742:
        /*000c*/ 	.word	0x00000000
        /*0010*/ 	.short	0x0001
        /*0012*/ 	.short	0x0008
        /*0014*/ 	.byte	0x00, 0xf0, 0x11, 0x00


	//----- nvinfo : EIATTR_KPARAM_INFO
	.align		4
.L_743:
        /*0018*/ 	.byte	0x04, 0x17
        /*001a*/ 	.short	(.L_745 - .L_744)
.L_744:
        /*001c*/ 	.word	0x00000000
        /*0020*/ 	.short	0x0000
        /*0022*/ 	.short	0x0000
        /*0024*/ 	.byte	0x00, 0xf5, 0x21, 0x00


	//----- nvinfo : EIATTR_SPARSE_MMA_MASK
	.align		4
.L_745:
        /*0028*/ 	.byte	0x03, 0x50
        /*002a*/ 	.short	0x0000


	//----- nvinfo : EIATTR_MAXREG_COUNT
	.align		4
        /*002c*/ 	.byte	0x03, 0x1b
        /*002e*/ 	.short	0x00ff


	//----- nvinfo : EIATTR_MERCURY_ISA_VERSION
	.align		4
        /*0030*/ 	.byte	0x03, 0x5f
        /*0032*/ 	.short	0x0101


	//----- nvinfo : EIATTR_VRC_CTA_INIT_COUNT
	.align		4
        /*0034*/ 	.byte	0x02, 0x4a
	.zero		1
	.zero		1


	//----- nvinfo : EIATTR_EXIT_INSTR_OFFSETS
	.align		4
        /*0038*/ 	.byte	0x04, 0x1c
        /*003a*/ 	.short	(.L_747 - .L_746)


	//   ....[0]....
.L_746:
        /*003c*/ 	.word	0x00000070


	//----- nvinfo : EIATTR_CBANK_PARAM_SIZE
	.align		4
.L_747:
        /*0040*/ 	.byte	0x03, 0x19
        /*0042*/ 	.short	0x000c


	//----- nvinfo : EIATTR_PARAM_CBANK
	.align		4
        /*0044*/ 	.byte	0x04, 0x0a
        /*0046*/ 	.short	(.L_749 - .L_748)
	.align		4
.L_748:
        /*0048*/ 	.word	index@(.nv.constant0._Z12uint2half_rdPfj)
        /*004c*/ 	.short	0x0380
        /*004e*/ 	.short	0x000c


	//----- nvinfo : EIATTR_SW_WAR
	.align		4
.L_749:
        /*0050*/ 	.byte	0x04, 0x36
        /*0052*/ 	.short	(.L_751 - .L_750)
.L_750:
        /*0054*/ 	.word	0x00000008
.L_751:


//--------------------- .nv.info._Z4stwtPf7__half2PS0_ --------------------------
	.section	.nv.info._Z4stwtPf7__half2PS0_,"",@"SHT_CUDA_INFO"
	.sectionflags	@""
	.align	4


	//----- nvinfo : EIATTR_CUDA_API_VERSION
	.align		4
        /*0000*/ 	.byte	0x04, 0x37
        /*0002*/ 	.short	(.L_753 - .L_752)
.L_752:
        /*0004*/ 	.word	0x00000082


	//----- nvinfo : EIATTR_KPARAM_INFO
	.align		4
.L_753:
        /*0008*/ 	.byte	0x04, 0x17
        /*000a*/ 	.short	(.L_755 - .L_754)
.L_754:
        /*000c*/ 	.word	0x00000000
        /*0010*/ 	.short	0x0002
        /*0012*/ 	.short	0x0010
        /*0014*/ 	.byte	0x00, 0xf5, 0x21, 0x00


	//----- nvinfo : EIATTR_KPARAM_INFO
	.align		4
.L_755:
        /*0018*/ 	.byte	0x04, 0x17
        /*001a*/ 	.short	(.L_757 - .L_756)
.L_756:
        /*001c*/ 	.word	0x00000000
        /*0020*/ 	.short	0x0001
        /*0022*/ 	.short	0x0008
        /*0024*/ 	.byte	0x00, 0xf0, 0x11, 0x00


	//----- nvinfo : EIATTR_KPARAM_INFO
	.align		4
.L_757:
        /*0028*/ 	.byte	0x04, 0x17
        /*002a*/ 	.short	(.L_759 - .L_758)
.L_758:
        /*002c*/ 	.word	0x00000000
        /*0030*/ 	.short	0x0000
        /*0032*/ 	.short	0x0000
        /*0034*/ 	.byte	0x00, 0xf5, 0x21, 0x00


	//----- nvinfo : EIATTR_SPARSE_MMA_MASK
	.align		4
.L_759:
        /*0038*/ 	.byte	0x03, 0x50
        /*003a*/ 	.short	0x0000


	//----- nvinfo : EIATTR_MAXREG_COUNT
	.align		4
        /*003c*/ 	.byte	0x03, 0x1b
        /*003e*/ 	.short	0x00ff


	//----- nvinfo : EIATTR_MERCURY_ISA_VERSION
	.align		4
        /*0040*/ 	.byte	0x03, 0x5f
        /*0042*/ 	.short	0x0101


	//----- nvinfo : EIATTR_VRC_CTA_INIT_COUNT
	.align		4
        /*0044*/ 	.byte	0x02, 0x4a
	.zero		1
	.zero		1


	//----- nvinfo : EIATTR_EXIT_INSTR_OFFSETS
	.align		4
        /*0048*/ 	.byte	0x04, 0x1c
        /*004a*/ 	.short	(.L_761 - .L_760)


	//   ....[0]....
.L_760:
        /*004c*/ 	.word	0x000000c0


	//----- nvinfo : EIATTR_CBANK_PARAM_SIZE
	.align		4
.L_761:
        /*0050*/ 	.byte	0x03, 0x19
        /*0052*/ 	.short	0x0018


	//----- nvinfo : EIATTR_PARAM_CBANK
	.align		4
        /*0054*/ 	.byte	0x04, 0x0a
        /*0056*/ 	.short	(.L_763 - .L_762)
	.align		4
.L_762:
        /*0058*/ 	.word	index@(.nv.constant0._Z4stwtPf7__half2PS0_)
        /*005c*/ 	.short	0x0380
        /*005e*/ 	.short	0x0018


	//----- nvinfo : EIATTR_SW_WAR
	.align		4
.L_763:
        /*0060*/ 	.byte	0x04, 0x36
        /*0062*/ 	.short	(.L_765 - .L_764)
.L_764:
        /*0064*/ 	.word	0x00000008
.L_765:


//--------------------- .nv.info._Z4stwtPf6__halfPS0_ --------------------------
	.section	.nv.info._Z4stwtPf6__halfPS0_,"",@"SHT_CUDA_INFO"
	.sectionflags	@""
	.align	4


	//----- nvinfo : EIATTR_CUDA_API_VERSION
	.align		4
        /*0000*/ 	.byte	0x04, 0x37
        /*0002*/ 	.short	(.L_767 - .L_766)
.L_766:
        /*0004*/ 	.word	0x00000082


	//----- nvinfo : EIATTR_KPARAM_INFO
	.align		4
.L_767:
        /*0008*/ 	.byte	0x04, 0x17
        /*000a*/ 	.short	(.L_769 - .L_768)
.L_768:
        /*000c*/ 	.word	0x00000000
        /*0010*/ 	.short	0x0002
        /*0012*/ 	.short	0x0010
        /*0014*/ 	.byte	0x00, 0xf5, 0x21, 0x00


	//----- nvinfo : EIATTR_KPARAM_INFO
	.align		4
.L_769:
        /*0018*/ 	.byte	0x04, 0x17
        /*001a*/ 	.short	(.L_771 - .L_770)
.L_770:
        /*001c*/ 	.word	0x00000000
        /*0020*/ 	.short	0x0001
        /*0022*/ 	.short	0x0008
        /*0024*/ 	.byte	0x00, 0xf0, 0x09, 0x00


	//----- nvinfo : EIATTR_KPARAM_INFO
	.align		4
.L_771:
        /*0028*/ 	.byte	0x04, 0x17
        /*002a*/ 	.short	(.L_773 - .L_772)
.L_772:
        /*002c*/ 	.word	0x00000000
        /*0030*/ 	.short	0x0000
        /*0032*/ 	.short	0x0000
        /*0034*/ 	.byte	0x00, 0xf5, 0x21, 0x00


	//----- nvinfo : EIATTR_SPARSE_MMA_MASK
	.align		4
.L_773:
        /*0038*/ 	.byte	0x03, 0x50
        /*003a*/ 	.short	0x0000


	//----- nvinfo : EIATTR_MAXREG_COUNT
	.align		4
        /*003c*/ 	.byte	0x03, 0x1b
        /*003e*/ 	.short	0x00ff


	//----- nvinfo : EIATTR_MERCURY_ISA_VERSION
	.align		4
        /*0040*/ 	.byte	0x03, 0x5f
        /*0042*/ 	.short	0x0101


	//----- nvinfo : EIATTR_VRC_CTA_INIT_COUNT
	.align		4
        /*0044*/ 	.byte	0x02, 0x4a
	.zero		1
	.zero		1


	//----- nvinfo : EIATTR_EXIT_INSTR_OFFSETS
	.align		4
        /*0048*/ 	.byte	0x04, 0x1c
        /*004a*/ 	.short	(.L_775 - .L_774)


	//   ....[0]....
.L_774:
        /*004c*/ 	.word	0x00000090


	//----- nvinfo : EIATTR_CBANK_PARAM_SIZE
	.align		4
.L_775:
        /*0050*/ 	.byte	0x03, 0x19
        /*0052*/ 	.short	0x0018


	//----- nvinfo : EIATTR_PARAM_CBANK
	.align		4
        /*0054*/ 	.byte	0x04, 0x0a
        /*0056*/ 	.short	(.L_777 - .L_776)
	.align		4
.L_776:
        /*0058*/ 	.word	index@(.nv.constant0._Z4stwtPf6__halfPS0_)
        /*005c*/ 	.short	0x0380
        /*005e*/ 	.short	0x0018


	//----- nvinfo : EIATTR_SW_WAR
	.align		4
.L_777:
        /*0060*/ 	.byte	0x04, 0x36
        /*0062*/ 	.short	(.L_779 - .L_778)
.L_778:
        /*0064*/ 	.word	0x00000008
.L_779:


//--------------------- .nv.info._Z4stwbPf7__half2PS0_ --------------------------
	.section	.nv.info._Z4stwbPf7__half2PS0_,"",@"SHT_CUDA_INFO"
	.sectionflags	@""
	.align	4


	//----- nvinfo : EIATTR_CUDA_API_VERSION
	.align		4
        /*0000*/ 	.byte	0x04, 0x37
        /*0002*/ 	.short	(.L_781 - .L_780)
.L_780:
        /*0004*/ 	.word	0x00000082


	//----- nvinfo : EIATTR_KPARAM_INFO
	.align		4
.L_781:
        /*0008*/ 	.byte	0x04, 0x17
        /*000a*/ 	.short	(.L_783 - .L_782)
.L_782:
        /*000c*/ 	.word	0x00000000
        /*0010*/ 	.short	0x0002
        /*0012*/ 	.short	0x0010
        /*0014*/ 	.byte	0x00, 0xf5, 0x21, 0x00


	//----- nvinfo : EIATTR_KPARAM_INFO
	.align		4
.L_783:
        /*0018*/ 	.byte	0x04, 0x17
        /*001a*/ 	.short	(.L_785 - .L_784)
.L_784:
        /*001c*/ 	.word	0x00000000
        /*0020*/ 	.short	0x0001
        /*0022*/ 	.short	0x0008
        /*0024*/ 	.byte	0x00, 0xf0, 0x11, 0x00


	//----- nvinfo : EIATTR_KPARAM_INFO
	.align		4
.L_785:
        /*0028*/ 	.byte	0x04, 0x17
        /*002a*/ 	.short	(.L_787 - .L_786)
.L_786:
        /*002c*/ 	.word	0x00000000
        /*0030*/ 	.short	0x0000
        /*0032*/ 	.short	0x0000
        /*0034*/ 	.byte	0x00, 0xf5, 0x21, 0x00


	//----- nvinfo : EIATTR_SPARSE_MMA_MASK
	.align		4
.L_787:
        /*0038*/ 	.byte	0x03, 0x50
        /*003a*/ 	.short	0x0000


	//----- nvinfo : EIATTR_MAXREG_COUNT
	.align		4
        /*003c*/ 	.byte	0x03, 0x1b
        /*003e*/ 	.short	0x00ff


	//----- nvinfo : EIATTR_MERCURY_ISA_VERSION
	.align		4
        /*0040*/ 	.byte	0x03, 0x5f
        /*0042*/ 	.short	0x0101


	//----- nvinfo : EIATTR_VRC_CTA_INIT_COUNT
	.align		4
        /*0044*/ 	.byte	0x02, 0x4a
	.zero		1
	.zero		1


	//----- nvinfo : EIATTR_EXIT_INSTR_OFFSETS
	.align		4
        /*0048*/ 	.byte	0x04, 0x1c
        /*004a*/ 	.short	(.L_789 - .L_788)


	//   ....[0]....
.L_788:
        /*004c*/ 	.word	0x000000c0


	//----- nvinfo : EIATTR_CBANK_PARAM_SIZE
	.align		4
.L_789:
        /*0050*/ 	.byte	0x03, 0x19
        /*0052*/ 	.short	0x0018


	//----- nvinfo : EIATTR_PARAM_CBANK
	.align		4
        /*0054*/ 	.byte	0x04, 0x0a
        /*0056*/ 	.short	(.L_791 - .L_790)
	.align		4
.L_790:
        /*0058*/ 	.word	index@(.nv.constant0._Z4stwbPf7__half2PS0_)
        /*005c*/ 	.short	0x0380
        /*005e*/ 	.short	0x0018


	//----- nvinfo : EIATTR_SW_WAR
	.align		4
.L_791:
        /*0060*/ 	.byte	0x04, 0x36
        /*0062*/ 	.short	(.L_793 - .L_792)
.L_792:
        /*0064*/ 	.word	0x00000008
.L_793:


//--------------------- .nv.info._Z4stwbPf6__halfPS0_ --------------------------
	.section	.nv.info._Z4stwbPf6__halfPS0_,"",@"SHT_CUDA_INFO"
	.sectionflags	@""
	.align	4


	//----- nvinfo : EIATTR_CUDA_API_VERSION
	.align		4
        /*0000*/ 	.byte	0x04, 0x37
        /*0002*/ 	.short	(.L_795 - .L_794)
.L_794:
        /*0004*/ 	.word	0x00000082


	//----- nvinfo : EIATTR_KPARAM_INFO
	.align		4
.L_795:
        /*0008*/ 	.byte	0x04, 0x17
        /*000a*/ 	.short	(.L_797 - .L_796)
.L_796:
        /*000c*/ 	.word	0x00000000
        /*0010*/ 	.short	0x0002
        /*0012*/ 	.short	0x0010
        /*0014*/ 	.byte	0x00, 0xf5, 0x21, 0x00


	//----- nvinfo : EIATTR_KPARAM_INFO
	.align		4
.L_797:
        /*0018*/ 	.byte	0x04, 0x17
        /*001a*/ 	.short	(.L_799 - .L_798)
.L_798:
        /*001c*/ 	.word	0x00000000
        /*0020*/ 	.short	0x0001
        /*0022*/ 	.short	0x0008
        /*0024*/ 	.byte	0x00, 0xf0, 0x09, 0x00


	//----- nvinfo : EIATTR_KPARAM_INFO
	.align		4
.L_799:
        /*0028*/ 	.byte	0x04, 0x17
        /*002a*/ 	.short	(.L_801 - .L_800)
.L_800:
        /*002c*/ 	.word	0x00000000
        /*0030*/ 	.short	0x0000
        /*0032*/ 	.short	0x0000
        /*0034*/ 	.byte	0x00, 0xf5, 0x21, 0x00


	//----- nvinfo : EIATTR_SPARSE_MMA_MASK
	.align		4
.L_801:
        /*0038*/ 	.byte	0x03, 0x50
        /*003a*/ 	.short	0x0000


	//----- nvinfo : EIATTR_MAXREG_COUNT
	.align		4
        /*003c*/ 	.byte	0x03, 0x1b
        /*003e*/ 	.short	0x00ff


	//----- nvinfo : EIATTR_MERCURY_ISA_VERSION
	.align		4
        /*0040*/ 	.byte	0x03, 0x5f
        /*0042*/ 	.short	0x0101


	//----- nvinfo : EIATTR_VRC_CTA_INIT_COUNT
	.align		4
        /*0044*/ 	.byte	0x02, 0x4a
	.zero		1
	.zero		1


	//----- nvinfo : EIATTR_EXIT_INSTR_OFFSETS
	.align		4
        /*0048*/ 	.byte	0x04, 0x1c
        /*004a*/ 	.short	(.L_803 - .L_802)


	//   ....[0]....
.L_802:
        /*004c*/ 	.word	0x00000090


	//----- nvinfo : EIATTR_CBANK_PARAM_SIZE
	.align		4
.L_803:
        /*0050*/ 	.byte	0x03, 0x19
        /*0052*/ 	.short	0x0018


	//----- nvinfo : EIATTR_PARAM_CBANK
	.align		4
        /*0054*/ 	.byte	0x04, 0x0a
        /*0056*/ 	.short	(.L_805 - .L_804)
	.align		4
.L_804:
        /*0058*/ 	.word	index@(.nv.constant0._Z4stwbPf6__halfPS0_)
        /*005c*/ 	.short	0x0380
        /*005e*/ 	.short	0x0018


	//----- nvinfo : EIATTR_SW_WAR
	.align		4
.L_805:
        /*0060*/ 	.byte	0x04, 0x36
        /*0062*/ 	.short	(.L_807 - .L_806)
.L_806:
        /*0064*/ 	.word	0x00000008
.L_807:


//--------------------- .nv.info._Z4stcsPf7__half2PS0_ --------------------------
	.section	.nv.info._Z4stcsPf7__half2PS0_,"",@"SHT_CUDA_INFO"
	.sectionflags	@""
	.align	4


	//----- nvinfo : EIATTR_CUDA_API_VERSION
	.align		4
        /*0000*/ 	.byte	0x04, 0x37
        /*0002*/ 	.short	(.L_809 - .L_808)
.L_808:
        /*0004*/ 	.word	0x00000082


	//----- nvinfo : EIATTR_KPARAM_INFO
	.align		4
.L_809:
        /*0008*/ 	.byte	0x04, 0x17
        /*000a*/ 	.short	(.L_811 - .L_810)
.L_810:
        /*000c*/ 	.word	0x00000000
        /*0010*/ 	.short	0x0002
        /*0012*/ 	.short	0x0010
        /*0014*/ 	.byte	0x00, 0xf5, 0x21, 0x00


	//----- nvinfo : EIATTR_KPARAM_INFO
	.align		4
.L_811:
        /*0018*/ 	.byte	0x04, 0x17
        /*001a*/ 	.short	(.L_813 - .L_812)
.L_812:
        /*001c*/ 	.word	0x00000000
        /*0020*/ 	.short	0x0001
        /*0022*/ 	.short	0x0008
        /*0024*/ 	.byte	0x00, 0xf0, 0x11, 0x00


	//----- nvinfo : EIATTR_KPARAM_INFO
	.align		4
.L_813:
        /*0028*/ 	.byte	0x04, 0x17
        /*002a*/ 	.short	(.L_815 - .L_814)
.L_814:
        /*002c*/ 	.word	0x00000000
        /*0030*/ 	.short	0x0000
        /*0032*/ 	.short	0x0000
        /*0034*/ 	.byte	0x00, 0xf5, 0x21, 0x00


	//----- nvinfo : EIATTR_SPARSE_MMA_MASK
	.align		4
.L_815:
        /*0038*/ 	.byte	0x03, 0x50
        /*003a*/ 	.short	0x0000


	//----- nvinfo : EIATTR_MAXREG_COUNT
	.align		4
        /*003c*/ 	.byte	0x03, 0x1b
        /*003e*/ 	.short	0x00ff


	//----- nvinfo : EIATTR_MERCURY_ISA_VERSION
	.align		4
        /*0040*/ 	.byte	0x03, 0x5f
        /*0042*/ 	.short	0x0101


	//----- nvinfo : EIATTR_VRC_CTA_INIT_COUNT
	.align		4
        /*0044*/ 	.byte	0x02, 0x4a
	.zero		1
	.zero		1


	//----- nvinfo : EIATTR_EXIT_INSTR_OFFSETS
	.align		4
        /*0048*/ 	.byte	0x04, 0x1c
        /*004a*/ 	.short	(.L_817 - .L_816)


	//   ....[0]....
.L_816:
        /*004c*/ 	.word	0x000000c0


	//----- nvinfo : EIATTR_CBANK_PARAM_SIZE
	.align		4
.L_817:
        /*0050*/ 	.byte	0x03, 0x19
        /*0052*/ 	.short	0x0018


	//----- nvinfo : EIATTR_PARAM_CBANK
	.align		4
        /*0054*/ 	.byte	0x04, 0x0a
        /*0056*/ 	.short	(.L_819 - .L_818)
	.align		4
.L_818:
        /*0058*/ 	.word	index@(.nv.constant0._Z4stcsPf7__half2PS0_)
        /*005c*/ 	.short	0x0380
        /*005e*/ 	.short	0x0018


	//----- nvinfo : EIATTR_SW_WAR
	.align		4
.L_819:
        /*0060*/ 	.byte	0x04, 0x36
        /*0062*/ 	.short	(.L_821 - .L_820)
.L_820:
        /*0064*/ 	.word	0x00000008
.L_821:


//--------------------- .nv.info._Z4stcsPf6__halfPS0_ --------------------------
	.section	.nv.info._Z4stcsPf6__halfPS0_,"",@"SHT_CUDA_INFO"
	.sectionflags	@""
	.align	4


	//----- nvinfo : EIATTR_CUDA_API_VERSION
	.align		4
        /*0000*/ 	.byte	0x04, 0x37
        /*0002*/ 	.short	(.L_823 - .L_822)
.L_822:
        /*0004*/ 	.word	0x00000082


	//----- nvinfo : EIATTR_KPARAM_INFO
	.align		4
.L_823:
        /*0008*/ 	.byte	0x04, 0x17
        /*000a*/ 	.short	(.L_825 - .L_824)
.L_824:
        /*000c*/ 	.word	0x00000000
        /*0010*/ 	.short	0x0002
        /*0012*/ 	.short	0x0010
        /*0014*/ 	.byte	0x00, 0xf5, 0x21, 0x00


	//----- nvinfo : EIATTR_KPARAM_INFO
	.align		4
.L_825:
        /*0018*/ 	.byte	0x04, 0x17
        /*001a*/ 	.short	(.L_827 - .L_826)
.L_826:
        /*001c*/ 	.word	0x00000000
        /*0020*/ 	.short	0x0001
        /*0022*/ 	.short	0x0008
        /*0024*/ 	.byte	0x00, 0xf0, 0x09, 0x00


	//----- nvinfo : EIATTR_KPARAM_INFO
	.align		4
.L_827:
        /*0028*/ 	.byte	0x04, 0x17
        /*002a*/ 	.short	(.L_829 - .L_828)
.L_828:
        /*002c*/ 	.word	0x00000000
        /*0030*/ 	.short	0x0000
        /*0032*/ 	.short	0x0000
        /*0034*/ 	.byte	0x00, 0xf5, 0x21, 0x00


	//----- nvinfo : EIATTR_SPARSE_MMA_MASK
	.align		4
.L_829:
        /*0038*/ 	.byte	0x03, 0x50
        /*003a*/ 	.short	0x0000


	//----- nvinfo : EIATTR_MAXREG_COUNT
	.align		4
        /*003c*/ 	.byte	0x03, 0x1b
        /*003e*/ 	.short	0x00ff


	//----- nvinfo : EIATTR_MERCURY_ISA_VERSION
	.align		4
        /*0040*/ 	.byte	0x03, 0x5f
        /*0042*/ 	.short	0x0101


	//----- nvinfo : EIATTR_VRC_CTA_INIT_COUNT
	.align		4
        /*0044*/ 	.byte	0x02, 0x4a
	.zero		1
	.zero		1


	//----- nvinfo : EIATTR_EXIT_INSTR_OFFSETS
	.align		4
        /*0048*/ 	.byte	0x04, 0x1c
        /*004a*/ 	.short	(.L_831 - .L_830)


	//   ....[0]....
.L_830:
        /*004c*/ 	.word	0x00000090


	//----- nvinfo : EIATTR_CBANK_PARAM_SIZE
	.align		4
.L_831:
        /*0050*/ 	.byte	0x03, 0x19
        /*0052*/ 	.short	0x0018


	//----- nvinfo : EIATTR_PARAM_CBANK
	.align		4
        /*0054*/ 	.byte	0x04, 0x0a
        /*0056*/ 	.short	(.L_833 - .L_832)
	.align		4
.L_832:
        /*0058*/ 	.word	index@(.nv.constant0._Z4stcsPf6__halfPS0_)
        /*005c*/ 	.short	0x0380
        /*005e*/ 	.short	0x0018


	//----- nvinfo : EIATTR_SW_WAR
	.align		4
.L_833:
        /*0060*/ 	.byte	0x04, 0x36
        /*0062*/ 	.short	(.L_835 - .L_834)
.L_834:
        /*0064*/ 	.word	0x00000008
.L_835:


//--------------------- .nv.info._Z4stcgPf7__half2PS0_ --------------------------
	.section	.nv.info._Z4stcgPf7__half2PS0_,"",@"SHT_CUDA_INFO"
	.sectionflags	@""
	.align	4


	//----- nvinfo : EIATTR_CUDA_API_VERSION
	.align		4
        /*0000*/ 	.byte	0x04, 0x37
        /*0002*/ 	.short	(.L_837 - .L_836)
.L_836:
        /*0004*/ 	.word	0x00000082


	//----- nvinfo : EIATTR_KPARAM_INFO
	.align		4
.L_837:
        /*0008*/ 	.byte	0x04, 0x17
        /*000a*/ 	.short	(.L_839 - .L_838)
.L_838:
        /*000c*/ 	.word	0x00000000
        /*0010*/ 	.short	0x0002
        /*0012*/ 	.short	0x0010
        /*0014*/ 	.byte	0x00, 0xf5, 0x21, 0x00


	//----- nvinfo : EIATTR_KPARAM_INFO
	.align		4
.L_839:
        /*0018*/ 	.byte	0x04, 0x17
        /*001a*/ 	.short	(.L_841 - .L_840)
.L_840:
        /*001c*/ 	.word	0x00000000
        /*0020*/ 	.short	0x0001
        /*0022*/ 	.short	0x0008
        /*0024*/ 	.byte	0x00, 0xf0, 0x11, 0x00


	//----- nvinfo : EIATTR_KPARAM_INFO
	.align		4
.L_841:
        /*0028*/ 	.byte	0x04, 0x17
        /*002a*/ 	.short	(.L_843 - .L_842)
.L_842:
        /*002c*/ 	.word	0x00000000
        /*0030*/ 	.short	0x0000
        /*0032*/ 	.short	0x0000
        /*0034*/ 	.byte	0x00, 0xf5, 0x21, 0x00


	//----- nvinfo : EIATTR_SPARSE_MMA_MASK
	.align		4
.L_843:
        /*0038*/ 	.byte	0x03, 0x50
        /*003a*/ 	.short	0x0000


	//----- nvinfo : EIATTR_MAXREG_COUNT
	.align		4
        /*003c*/ 	.byte	0x03, 0x1b
        /*003e*/ 	.short	0x00ff


	//----- nvinfo : EIATTR_MERCURY_ISA_VERSION
	.align		4
        /*0040*/ 	.byte	0x03, 0x5f
        /*0042*/ 	.short	0x0101


	//----- nvinfo : EIATTR_VRC_CTA_INIT_COUNT
	.align		4
        /*0044*/ 	.byte	0x02, 0x4a
	.zero		1
	.zero		1


	//----- nvinfo : EIATTR_EXIT_INSTR_OFFSETS
	.align		4
        /*0048*/ 	.byte	0x04, 0x1c
        /*004a*/ 	.short	(.L_845 - .L_844)


	//   ....[0]....
.L_844:
        /*004c*/ 	.word	0x000000c0


	//----- nvinfo : EIATTR_CBANK_PARAM_SIZE
	.align		4
.L_845:
        /*0050*/ 	.byte	0x03, 0x19
        /*0052*/ 	.short	0x0018


	//----- nvinfo : EIATTR_PARAM_CBANK
	.align		4
        /*0054*/ 	.byte	0x04, 0x0a
        /*0056*/ 	.short	(.L_847 - .L_846)
	.align		4
.L_846:
        /*0058*/ 	.word	index@(.nv.constant0._Z4stcgPf7__half2PS0_)
        /*005c*/ 	.short	0x0380
        /*005e*/ 	.short	0x0018


	//----- nvinfo : EIATTR_SW_WAR
	.align		4
.L_847:
        /*0060*/ 	.byte	0x04, 0x36
        /*0062*/ 	.short	(.L_849 - .L_848)
.L_848:
        /*0064*/ 	.word	0x00000008
.L_849:


//--------------------- .nv.info._Z4stcgPf6__halfPS0_ --------------------------
	.section	.nv.info._Z4stcgPf6__halfPS0_,"",@"SHT_CUDA_INFO"
	.sectionflags	@""
	.align	4


	//----- nvinfo : EIATTR_CUDA_API_VERSION
	.align		4
        /*0000*/ 	.byte	0x04, 0x37
        /*0002*/ 	.short	(.L_851 - .L_850)
.L_850:
        /*0004*/ 	.word	0x00000082


	//----- nvinfo : EIATTR_KPARAM_INFO
	.align		4
.L_851:
        /*0008*/ 	.byte	0x04, 0x17
        /*000a*/ 	.short	(.L_853 - .L_852)
.L_852:
        /*000c*/ 	.word	0x00000000
        /*0010*/ 	.short	0x0002
        /*0012*/ 	.short	0x0010
        /*0014*/ 	.byte	0x00, 0xf5, 0x21, 0x00


	//----- nvinfo : EIATTR_KPARAM_INFO
	.align		4
.L_853:
        /*0018*/ 	.byte	0x04, 0x17
        /*001a*/ 	.short	(.L_855 - .L_854)
.L_854:
        /*001c*/ 	.word	0x00000000
        /*0020*/ 	.short	0x0001
        /*0022*/ 	.short	0x0008
        /*0024*/ 	.byte	0x00, 0xf0, 0x09, 0x00


	//----- nvinfo : EIATTR_KPARAM_INFO
	.align		4
.L_855:
        /*0028*/ 	.byte	0x04, 0x17
        /*002a*/ 	.short	(.L_857 - .L_856)
.L_856:
        /*002c*/ 	.word	0x00000000
        /*0030*/ 	.short	0x0000
        /*0032*/ 	.short	0x0000
        /*0034*/ 	.byte	0x00, 0xf5, 0x21, 0x00


	//----- nvinfo : EIATTR_SPARSE_MMA_MASK
	.align		4
.L_857:
        /*0038*/ 	.byte	0x03, 0x50
        /*003a*/ 	.short	0x0000


	//----- nvinfo : EIATTR_MAXREG_COUNT
	.align		4
        /*003c*/ 	.byte	0x03, 0x1b
        /*003e*/ 	.short	0x00ff


	//----- nvinfo : EIATTR_MERCURY_ISA_VERSION
	.align		4
        /*0040*/ 	.byte	0x03, 0x5f
        /*0042*/ 	.short	0x0101


	//----- nvinfo : EIATTR_VRC_CTA_INIT_COUNT
	.align		4
        /*0044*/ 	.byte	0x02, 0x4a
	.zero		1
	.zero		1


	//----- nvinfo : EIATTR_EXIT_INSTR_OFFSETS
	.align		4
        /*0048*/ 	.byte	0x04, 0x1c
        /*004a*/ 	.short	(.L_859 - .L_858)


	//   ....[0]....
.L_858:
        /*004c*/ 	.word	0x00000090


	//----- nvinfo : EIATTR_CBANK_PARAM_SIZE
	.align		4
.L_859:
        /*0050*/ 	.byte	0x03, 0x19
        /*0052*/ 	.short	0x0018


	//----- nvinfo : EIATTR_PARAM_CBANK
	.align		4
        /*0054*/ 	.byte	0x04, 0x0a
        /*0056*/ 	.short	(.L_861 - .L_860)
	.align		4
.L_860:
        /*0058*/ 	.word	index@(.nv.constant0._Z4stcgPf6__halfPS0_)
        /*005c*/ 	.short	0x0380
        /*005e*/ 	.short	0x0018


	//----- nvinfo : EIATTR_SW_WAR
	.align		4
.L_861:
        /*0060*/ 	.byte	0x04, 0x36
        /*0062*/ 	.short	(.L_863 - .L_862)
.L_862:
        /*0064*/ 	.word	0x00000008
.L_863:


//--------------------- .nv.info._Z13short_as_halfPfs --------------------------
	.section	.nv.info._Z13short_as_halfPfs,"",@"SHT_CUDA_INFO"
	.sectionflags	@""
	.align	4


	//----- nvinfo : EIATTR_CUDA_API_VERSION
	.align		4
        /*0000*/ 	.byte	0x04, 0x37
        /*0002*/ 	.short	(.L_865 - .L_864)
.L_864:
        /*0004*/ 	.word	0x00000082


	//----- nvinfo : EIATTR_KPARAM_INFO
	.align		4
.L_865:
        /*0008*/ 	.byte	0x04, 0x17
        /*000a*/ 	.short	(.L_867 - .L_866)
.L_866:
        /*000c*/ 	.word	0x00000000
        /*0010*/ 	.short	0x0001
        /*0012*/ 	.short	0x0008
        /*0014*/ 	.byte	0x00, 0xf0, 0x09, 0x00


	//----- nvinfo : EIATTR_KPARAM_INFO
	.align		4
.L_867:
        /*0018*/ 	.byte	0x04, 0x17
        /*001a*/ 	.short	(.L_869 - .L_868)
.L_868:
        /*001c*/ 	.word	0x00000000
        /*0020*/ 	.short	0x0000
        /*0022*/ 	.short	0x0000
        /*0024*/ 	.byte	0x00, 0xf5, 0x21, 0x00


	//----- nvinfo : EIATTR_SPARSE_MMA_MASK
	.align		4
.L_869:
        /*0028*/ 	.byte	0x03, 0x50
        /*002a*/ 	.short	0x0000


	//----- nvinfo : EIATTR_MAXREG_COUNT
	.align		4
        /*002c*/ 	.byte	0x03, 0x1b
        /*002e*/ 	.short	0x00ff


	//----- nvinfo : EIATTR_MERCURY_ISA_VERSION
	.align		4
        /*0030*/ 	.byte	0x03, 0x5f
        /*0032*/ 	.short	0x0101


	//----- nvinfo : EIATTR_VRC_CTA_INIT_COUNT
	.align		4
        /*0034*/ 	.byte	0x02, 0x4a
	.zero		1
	.zero		1


	//----- nvinfo : EIATTR_EXIT_INSTR_OFFSETS
	.align		4
        /*0038*/ 	.byte	0x04, 0x1c
        /*003a*/ 	.short	(.L_871 - .L_870)


	//   ....[0]....
.L_870:
        /*003c*/ 	.word	0x00000060


	//----- nvinfo : EIATTR_CBANK_PARAM_SIZE
	.align		4
.L_871:
        /*0040*/ 	.byte	0x03, 0x19
        /*0042*/ 	.short	0x000a


	//----- nvinfo : EIATTR_PARAM_CBANK
	.align		4
        /*0044*/ 	.byte	0x04, 0x0a
        /*0046*/ 	.short	(.L_873 - .L_872)
	.align		4
.L_872:
        /*0048*/ 	.word	index@(.nv.constant0._Z13short_as_halfPfs)
        /*004c*/ 	.short	0x0380
        /*004e*/ 	.short	0x000a


	//----- nvinfo : EIATTR_SW_WAR
	.align		4
.L_873:
        /*0050*/ 	.byte	0x04, 0x36
        /*0052*/ 	.short	(.L_875 - .L_874)
.L_874:
        /*0054*/ 	.word	0x00000008
.L_875:


//--------------------- .nv.info._Z13short2half_rzPfs --------------------------
	.section	.nv.info._Z13short2half_rzPfs,"",@"SHT_CUDA_INFO"
	.sectionflags	@""
	.align	4


	//----- nvinfo : EIATTR_CUDA_API_VERSION
	.align		4
        /*0000*/ 	.byte	0x04, 0x37
        /*0002*/ 	.short	(.L_877 - .L_876)
.L_876:
        /*0004*/ 	.word	0x00000082


	//----- nvinfo : EIATTR_KPARAM_INFO
	.align		4
.L_877:
        /*0008*/ 	.byte	0x04, 0x17
        /*000a*/ 	.short	(.L_879 - .L_878)
.L_878:
        /*000c*/ 	.word	0x00000000
        /*0010*/ 	.short	0x0001
        /*0012*/ 	.short	0x0008
        /*0014*/ 	.byte	0x00, 0xf0, 0x09, 0x00


	//----- nvinfo : EIATTR_KPARAM_INFO
	.align		4
.L_879:
        /*0018*/ 	.byte	0x04, 0x17
        /*001a*/ 	.short	(.L_881 - .L_880)
.L_880:
        /*001c*/ 	.word	0x00000000
        /*0020*/ 	.short	0x0000
        /*0022*/ 	.short	0x0000
        /*0024*/ 	.byte	0x00, 0xf5, 0x21, 0x00


	//----- nvinfo : EIATTR_SPARSE_MMA_MASK
	.align		4
.L_881:
        /*0028*/ 	.byte	0x03, 0x50
        /*002a*/ 	.short	0x0000


	//----- nvinfo : EIATTR_MAXREG_COUNT
	.align		4
        /*002c*/ 	.byte	0x03, 0x1b
        /*002e*/ 	.short	0x00ff


	//----- nvinfo : EIATTR_MERCURY_ISA_VERSION
	.align		4
        /*0030*/ 	.byte	0x03, 0x5f
        /*0032*/ 	.short	0x0101


	//----- nvinfo : EIATTR_VRC_CTA_INIT_COUNT
	.align		4
        /*0034*/ 	.byte	0x02, 0x4a
	.zero		1
	.zero		1


	//----- nvinfo : EIATTR_EXIT_INSTR_OFFSETS
	.align		4
        /*0038*/ 	.byte	0x04, 0x1c
        /*003a*/ 	.short	(.L_883 - .L_882)


	//   ....[0]....
.L_882:
        /*003c*/ 	.word	0x00000070


	//----- nvinfo : EIATTR_CBANK_PARAM_SIZE
	.align		4
.L_883:
        /*0040*/ 	.byte	0x03, 0x19
        /*0042*/ 	.short	0x000a


	//----- nvinfo : EIATTR_PARAM_CBANK
	.align		4
        /*0044*/ 	.byte	0x04, 0x0a
        /*0046*/ 	.short	(.L_885 - .L_884)
	.align		4
.L_884:
        /*0048*/ 	.word	index@(.nv.constant0._Z13short2half_rzPfs)
        /*004c*/ 	.short	0x0380
        /*004e*/ 	.short	0x000a


	//----- nvinfo : EIATTR_SW_WAR
	.align		4
.L_885:
        /*0050*/ 	.byte	0x04, 0x36
        /*0052*/ 	.short	(.L_887 - .L_886)
.L_886:
        /*0054*/ 	.word	0x00000008
.L_887:


//--------------------- .nv.info._Z13short2half_ruPfs --------------------------
	.section	.nv.info._Z13short2half_ruPfs,"",@"SHT_CUDA_INFO"
	.sectionflags	@""
	.align	4


	//----- nvinfo : EIATTR_CUDA_API_VERSION
	.align		4
        /*0000*/ 	.byte	0x04, 0x37
        /*0002*/ 	.short	(.L_889 - .L_888)
.L_888:
        /*0004*/ 	.word	0x00000082


	//----- nvinfo : EIATTR_KPARAM_INFO
	.align		4
.L_889:
        /*0008*/ 	.byte	0x04, 0x17
        /*000a*/ 	.short	(.L_891 - .L_890)
.L_890:
        /*000c*/ 	.word	0x00000000
        /*0010*/ 	.short	0x0001
        /*0012*/ 	.short	0x0008
        /*0014*/ 	.byte	0x00, 0xf0, 0x09, 0x00


	//----- nvinfo : EIATTR_KPARAM_INFO
	.align		4
.L_891:
        /*0018*/ 	.byte	0x04, 0x17
        /*001a*/ 	.short	(.L_893 - .L_892)
.L_892:
        /*001c*/ 	.word	0x00000000
        /*0020*/ 	.short	0x0000
        /*0022*/ 	.short	0x0000
        /*0024*/ 	.byte	0x00, 0xf5, 0x21, 0x00


	//----- nvinfo : EIATTR_SPARSE_MMA_MASK
	.align		4
.L_893:
        /*0028*/ 	.byte	0x03, 0x50
        /*002a*/ 	.short	0x0000


	//----- nvinfo : EIATTR_MAXREG_COUNT
	.align		4
        /*002c*/ 	.byte	0x03, 0x1b
        /*002e*/ 	.short	0x00ff


	//----- nvinfo : EIATTR_MERCURY_ISA_VERSION
	.align		4
        /*0030*/ 	.byte	0x03, 0x5f
        /*0032*/ 	.short	0x0101


	//----- nvinfo : EIATTR_VRC_CTA_INIT_COUNT
	.align		4
        /*0034*/ 	.byte	0x02, 0x4a
	.zero		1
	.zero		1


	//----- nvinfo : EIATTR_EXIT_INSTR_OFFSETS
	.align		4
        /*0038*/ 	.byte	0x04, 0x1c
        /*003a*/ 	.short	(.L_895 - .L_894)


	//   ....[0]....
.L_894:
        /*003c*/ 	.word	0x00000070


	//----- nvinfo : EIATTR_CBANK_PARAM_SIZE
	.align		4
.L_895:
        /*0040*/ 	.byte	0x03, 0x19
        /*0042*/ 	.short	0x000a


	//----- nvinfo : EIATTR_PARAM_CBANK
	.align		4
        /*0044*/ 	.byte	0x04, 0x0a
        /*0046*/ 	.short	(.L_897 - .L_896)
	.align		4
.L_896:
        /*0048*/ 	.word	index@(.nv.constant0._Z13short2half_ruPfs)
        /*004c*/ 	.short	0x0380
        /*004e*/ 	.short	0x000a


	//----- nvinfo : EIATTR_SW_WAR
	.align		4
.L_897:
        /*0050*/ 	.byte	0x04, 0x36
        /*0052*/ 	.short	(.L_899 - .L_898)
.L_898:
        /*0054*/ 	.word	0x00000008
.L_899:


//--------------------- .nv.info._Z13short2half_rnPfs --------------------------
	.section	.nv.info._Z13short2half_rnPfs,"",@"SHT_CUDA_INFO"
	.sectionflags	@""
	.align	4


	//----- nvinfo : EIATTR_CUDA_API_VERSION
	.align		4
        /*0000*/ 	.byte	0x04, 0x37
        /*0002*/ 	.short	(.L_901 - .L_900)
.L_900:
        /*0004*/ 	.word	0x00000082


	//----- nvinfo : EIATTR_KPARAM_INFO
	.align		4
.L_901:
        /*0008*/ 	.byte	0x04, 0x17
        /*000a*/ 	.short	(.L_903 - .L_902)
.L_902:
        /*000c*/ 	.word	0x00000000
        /*0010*/ 	.short	0x0001
        /*0012*/ 	.short	0x0008
        /*0014*/ 	.byte	0x00, 0xf0, 0x09, 0x00


	//----- nvinfo : EIATTR_KPARAM_INFO
	.align		4
.L_903:
        /*0018*/ 	.byte	0x04, 0x17
        /*001a*/ 	.short	(.L_905 - .L_904)
.L_904:
        /*001c*/ 	.word	0x00000000
        /*0020*/ 	.short	0x0000
        /*0022*/ 	.short	0x0000
        /*0024*/ 	.byte	0x00, 0xf5, 0x21, 0x00


	//----- nvinfo : EIATTR_SPARSE_MMA_MASK
	.align		4
.L_905:
        /*0028*/ 	.byte	0x03, 0x50
        /*002a*/ 	.short	0x0000


	//----- nvinfo : EIATTR_MAXREG_COUNT
	.align		4
        /*002c*/ 	.byte	0x03, 0x1b
        /*002e*/ 	.short	0x00ff


	//----- nvinfo : EIATTR_MERCURY_ISA_VERSION
	.align		4
        /*0030*/ 	.byte	0x03, 0x5f
        /*0032*/ 	.short	0x0101


	//----- nvinfo : EIATTR_VRC_CTA_INIT_COUNT
	.align		4
        /*0034*/ 	.byte	0x02, 0x4a
	.zero		1
	.zero		1


	//----- nvinfo : EIATTR_EXIT_INSTR_OFFSETS
	.align		4
        /*0038*/ 	.byte	0x04, 0x1c
        /*003a*/ 	.short	(.L_907 - .L_906)


	//   ....[0]....
.L_906:
        /*003c*/ 	.word	0x00000070


	//----- nvinfo : EIATTR_CBANK_PARAM_SIZE
	.align		4
.L_907:
        /*0040*/ 	.byte	0x03, 0x19
        /*0042*/ 	.short	0x000a


	//----- nvinfo : EIATTR_PARAM_CBANK
	.align		4
        /*0044*/ 	.byte	0x04, 0x0a
        /*0046*/ 	.short	(.L_909 - .L_908)
	.align		4
.L_908:
        /*0048*/ 	.word	index@(.nv.constant0._Z13short2half_rnPfs)
        /*004c*/ 	.short	0x0380
        /*004e*/ 	.short	0x000a


	//----- nvinfo : EIATTR_SW_WAR
	.align		4
.L_909:
        /*0050*/ 	.byte	0x04, 0x36
        /*0052*/ 	.short	(.L_911 - .L_910)
.L_910:
        /*0054*/ 	.word	0x00000008
.L_911:


//--------------------- .nv.info._Z13short2half_rdPfs --------------------------
	.section	.nv.info._Z13short2half_rdPfs,"",@"SHT_CUDA_INFO"
	.sectionflags	@""
	.align	4


	//----- nvinfo : EIATTR_CUDA_API_VERSION
	.align		4
        /*0000*/ 	.byte	0x04, 0x37
        /*0002*/ 	.short	(.L_913 - .L_912)
.L_912:
        /*0004*/ 	.word	0x00000082


	//----- nvinfo : EIATTR_KPARAM_INFO
	.align		4
.L_913:
        /*0008*/ 	.byte	0x04, 0x17
        /*000a*/ 	.short	(.L_915 - .L_914)
.L_914:
        /*000c*/ 	.word	0x00000000
        /*0010*/ 	.short	0x0001
        /*0012*/ 	.short	0x0008
        /*0014*/ 	.byte	0x00, 0xf0, 0x09, 0x00


	//----- nvinfo : EIATTR_KPARAM_INFO
	.align		4
.L_915:
        /*0018*/ 	.byte	0x04, 0x17
        /*001a*/ 	.short	(.L_917 - .L_916)
.L_916:
        /*001c*/ 	.word	0x00000000
        /*0020*/ 	.short	0x0000
        /*0022*/ 	.short	0x0000
        /*0024*/ 	.byte	0x00, 0xf5, 0x21, 0x00


	//----- nvinfo : EIATTR_SPARSE_MMA_MASK
	.align		4
.L_917:
        /*0028*/ 	.byte	0x03, 0x50
        /*002a*/ 	.short	0x0000


	//----- nvinfo : EIATTR_MAXREG_COUNT
	.align		4
        /*002c*/ 	.byte	0x03, 0x1b
        /*002e*/ 	.short	0x00ff


	//----- nvinfo : EIATTR_MERCURY_ISA_VERSION
	.align		4
        /*0030*/ 	.byte	0x03, 0x5f
        /*0032*/ 	.short	0x0101


	//----- nvinfo : EIATTR_VRC_CTA_INIT_COUNT
	.align		4
        /*0034*/ 	.byte	0x02, 0x4a
	.zero		1
	.zero		1


	//----- nvinfo : EIATTR_EXIT_INSTR_OFFSETS
	.align		4
        /*0038*/ 	.byte	0x04, 0x1c
        /*003a*/ 	.short	(.L_919 - .L_918)


	//   ....[0]....
.L_918:
        /*003c*/ 	.word	0x00000070


	//----- nvinfo : EIATTR_CBANK_PARAM_SIZE
	.align		4
.L_919:
        /*0040*/ 	.byte	0x03, 0x19
        /*0042*/ 	.short	0x000a


	//----- nvinfo : EIATTR_PARAM_CBANK
	.align		4
        /*0044*/ 	.byte	0x04, 0x0a
        /*0046*/ 	.short	(.L_921 - .L_920)
	.align		4
.L_920:
        /*0048*/ 	.word	index@(.nv.constant0._Z13short2half_rdPfs)
        /*004c*/ 	.short	0x0380
        /*004e*/ 	.short	0x000a


	//----- nvinfo : EIATTR_SW_WAR
	.align		4
.L_921:
        /*0050*/ 	.byte	0x04, 0x36
        /*0052*/ 	.short	(.L_923 - .L_922)
.L_922:
        /*0054*/ 	.word	0x00000008
.L_923:


//--------------------- .nv.info._Z10lows2half2Pf7__half2S0_ --------------------------
	.section	.nv.info._Z10lows2half2Pf7__half2S0_,"",@"SHT_CUDA_INFO"
	.sectionflags	@""
	.align	4


	//----- nvinfo : EIATTR_CUDA_API_VERSION
	.align		4
        /*0000*/ 	.byte	0x04, 0x37
        /*0002*/ 	.short	(.L_925 - .L_924)
.L_924:
        /*0004*/ 	.word	0x00000082


	//----- nvinfo : EIATTR_KPARAM_INFO
	.align		4
.L_925:
        /*0008*/ 	.byte	0x04, 0x17
        /*000a*/ 	.short	(.L_927 - .L_926)
.L_926:
        /*000c*/ 	.word	0x00000000
        /*0010*/ 	.short	0x0002
        /*0012*/ 	.short	0x000c
        /*0014*/ 	.byte	0x00, 0xf0, 0x11, 0x00


	//----- nvinfo : EIATTR_KPARAM_INFO
	.align		4
.L_927:
        /*0018*/ 	.byte	0x04, 0x17
        /*001a*/ 	.short	(.L_929 - .L_928)
.L_928:
        /*001c*/ 	.word	0x00000000
        /*0020*/ 	.short	0x0001
        /*0022*/ 	.short	0x0008
        /*0024*/ 	.byte	0x00, 0xf0, 0x11, 0x00


	//----- nvinfo : EIATTR_KPARAM_INFO
	.align		4
.L_929:
        /*0028*/ 	.byte	0x04, 0x17
        /*002a*/ 	.short	(.L_931 - .L_930)
.L_930:
        /*002c*/ 	.word	0x00000000
        /*0030*/ 	.short	0x0000
        /*0032*/ 	.short	0x0000
        /*0034*/ 	.byte	0x00, 0xf5, 0x21, 0x00


	//----- nvinfo : EIATTR_SPARSE_MMA_MASK
	.align		4
.L_931:
        /*0038*/ 	.byte	0x03, 0x50
        /*003a*/ 	.short	0x0000


	//----- nvinfo : EIATTR_MAXREG_COUNT
	.align		4
        /*003c*/ 	.byte	0x03, 0x1b
        /*003e*/ 	.short	0x00ff


	//----- nvinfo : EIATTR_MERCURY_ISA_VERSION
	.align		4
        /*0040*/ 	.byte	0x03, 0x5f
        /*0042*/ 	.short	0x0101


	//----- nvinfo : EIATTR_VRC_CTA_INIT_COUNT
	.align		4
        /*0044*/ 	.byte	0x02, 0x4a
	.zero		1
	.zero		1


	//----- nvinfo : EIATTR_EXIT_INSTR_OFFSETS
	.align		4
        /*0048*/ 	.byte	0x04, 0x1c
        /*004a*/ 	.short	(.L_933 - .L_932)


	//   ....[0]....
.L_932:
        /*004c*/ 	.word	0x00000090


	//----- nvinfo : EIATTR_CBANK_PARAM_SIZE
	.align		4
.L_933:
        /*0050*/ 	.byte	0x03, 0x19
        /*0052*/ 	.short	0x0010


	//----- nvinfo : EIATTR_PARAM_CBANK
	.align		4
        /*0054*/ 	.byte	0x04, 0x0a
        /*0056*/ 	.short	(.L_935 - .L_934)
	.align		4
.L_934:
        /*0058*/ 	.word	index@(.nv.constant0._Z10lows2half2Pf7__half2S0_)
        /*005c*/ 	.short	0x0380
        /*005e*/ 	.short	0x0010


	//----- nvinfo : EIATTR_SW_WAR
	.align		4
.L_935:
        /*0060*/ 	.byte	0x04, 0x36
        /*0062*/ 	.short	(.L_937 - .L_936)
.L_936:
        /*0064*/ 	.word	0x00000008
.L_937:


//--------------------- .nv.info._Z15lowhigh2highlowPf7__half2 --------------------------
	.section	.nv.info._Z15lowhigh2highlowPf7__half2,"",@"SHT_CUDA_INFO"
	.sectionflags	@""
	.align	4


	//----- nvinfo : EIATTR_CUDA_API_VERSION
	.align		4
        /*0000*/ 	.byte	0x04, 0x37
        /*0002*/ 	.short	(.L_939 - .L_938)
.L_938:
        /*0004*/ 	.word	0x00000082


	//----- nvinfo : EIATTR_KPARAM_INFO
	.align		4
.L_939:
        /*0008*/ 	.byte	0x04, 0x17
        /*000a*/ 	.short	(.L_941 - .L_940)
.L_940:
        /*000c*/ 	.word	0x00000000
        /*0010*/ 	.short	0x0001
        /*0012*/ 	.short	0x0008
        /*0014*/ 	.byte	0x00, 0xf0, 0x11, 0x00


	//----- nvinfo : EIATTR_KPARAM_INFO
	.align		4
.L_941:
        /*0018*/ 	.byte	0x04, 0x17
        /*001a*/ 	.short	(.L_943 - .L_942)
.L_942:
        /*001c*/ 	.word	0x00000000
        /*0020*/ 	.short	0x0000
        /*0022*/ 	.short	0x0000
        /*0024*/ 	.byte	0x00, 0xf5, 0x21, 0x00


	//----- nvinfo : EIATTR_SPARSE_MMA_MASK
	.align		4
.L_943:
        /*0028*/ 	.byte	0x03, 0x50
        /*002a*/ 	.short	0x0000


	//----- nvinfo : EIATTR_MAXREG_COUNT
	.align		4
        /*002c*/ 	.byte	0x03, 0x1b
        /*002e*/ 	.short	0x00ff


	//----- nvinfo : EIATTR_MERCURY_ISA_VERSION
	.align		4
        /*0030*/ 	.byte	0x03, 0x5f
        /*0032*/ 	.short	0x0101


	//----- nvinfo : EIATTR_VRC_CTA_INIT_COUNT
	.align		4
        /*0034*/ 	.byte	0x02, 0x4a
	.zero		1
	.zero		1


	//----- nvinfo : EIATTR_EXIT_INSTR_OFFSETS
	.align		4
        /*0038*/ 	.byte	0x04, 0x1c
        /*003a*/ 	.short	(.L_945 - .L_944)


	//   ....[0]....
.L_944:
        /*003c*/ 	.word	0x00000090


	//----- nvinfo : EIATTR_CBANK_PARAM_SIZE
	.align		4
.L_945:
        /*0040*/ 	.byte	0x03, 0x19
        /*0042*/ 	.short	0x000c


	//----- nvinfo : EIATTR_PARAM_CBANK
	.align		4
        /*0044*/ 	.byte	0x04, 0x0a
        /*0046*/ 	.short	(.L_947 - .L_946)
	.align		4
.L_946:
        /*0048*/ 	.word	index@(.nv.constant0._Z15lowhigh2highlowPf7__half2)
        /*004c*/ 	.short	0x0380
        /*004e*/ 	.short	0x000c


	//----- nvinfo : EIATTR_SW_WAR
	.align		4
.L_947:
        /*0050*/ 	.byte	0x04, 0x36
        /*0052*/ 	.short	(.L_949 - .L_948)
.L_948:
        /*0054*/ 	.word	0x00000008
.L_949:


//--------------------- .nv.info._Z9low2half2Pf7__half2 --------------------------
	.section	.nv.info._Z9low2half2Pf7__half2,"",@"SHT_CUDA_INFO"
	.sectionflags	@""
	.align	4


	//----- nvinfo : EIATTR_CUDA_API_VERSION
	.align		4
        /*0000*/ 	.byte	0x04, 0x37
        /*0002*/ 	.short	(.L_951 - .L_950)
.L_950:
        /*0004*/ 	.word	0x00000082


	//----- nvinfo : EIATTR_KPARAM_INFO
	.align		4
.L_951:
        /*0008*/ 	.byte	0x04, 0x17
        /*000a*/ 	.short	(.L_953 - .L_952)
.L_952:
        /*000c*/ 	.word	0x00000000
        /*0010*/ 	.short	0x0001
        /*0012*/ 	.short	0x0008
        /*0014*/ 	.byte	0x00, 0xf0, 0x11, 0x00


	//----- nvinfo : EIATTR_KPARAM_INFO
	.align		4
.L_953:
        /*0018*/ 	.byte	0x04, 0x17
        /*001a*/ 	.short	(.L_955 - .L_954)
.L_954:
        /*001c*/ 	.word	0x00000000
        /*0020*/ 	.short	0x0000
        /*0022*/ 	.short	0x0000
        /*0024*/ 	.byte	0x00, 0xf5, 0x21, 0x00


	//----- nvinfo : EIATTR_SPARSE_MMA_MASK
	.align		4
.L_955:
        /*0028*/ 	.byte	0x03, 0x50
        /*002a*/ 	.short	0x0000


	//----- nvinfo : EIATTR_MAXREG_COUNT
	.align		4
        /*002c*/ 	.byte	0x03, 0x1b
        /*002e*/ 	.short	0x00ff


	//----- nvinfo : EIATTR_MERCURY_ISA_VERSION
	.align		4
        /*0030*/ 	.byte	0x03, 0x5f
        /*0032*/ 	.short	0x0101


	//----- nvinfo : EIATTR_VRC_CTA_INIT_COUNT
	.align		4
        /*0034*/ 	.byte	0x02, 0x4a
	.zero		1
	.zero		1


	//----- nvinfo : EIATTR_EXIT_INSTR_OFFSETS
	.align		4
        /*0038*/ 	.byte	0x04, 0x1c
        /*003a*/ 	.short	(.L_957 - .L_956)


	//   ....[0]....
.L_956:
        /*003c*/ 	.word	0x00000070


	//----- nvinfo : EIATTR_CBANK_PARAM_SIZE
	.align		4
.L_957:
        /*0040*/ 	.byte	0x03, 0x19
        /*0042*/ 	.short	0x000c


	//----- nvinfo : EIATTR_PARAM_CBANK
	.align		4
        /*0044*/ 	.byte	0x04, 0x0a
        /*0046*/ 	.short	(.L_959 - .L_958)
	.align		4
.L_958:
        /*0048*/ 	.word	index@(.nv.constant0._Z9low2half2Pf7__half2)
        /*004c*/ 	.short	0x0380
        /*004e*/ 	.short	0x000c


	//----- nvinfo : EIATTR_SW_WAR
	.align		4
.L_959:
        /*0050*/ 	.byte	0x04, 0x36
        /*0052*/ 	.short	(.L_961 - .L_960)
.L_960:
        /*0054*/ 	.word	0x00000008
.L_961:


//--------------------- .nv.info._Z8low2halfPf7__half2 --------------------------
	.section	.nv.info._Z8low2halfPf7__half2,"",@"SHT_CUDA_INFO"
	.sectionflags	@""
	.align	4


	//----- nvinfo : EIATTR_CUDA_API_VERSION
	.align		4
        /*0000*/ 	.byte	0x04, 0x37
        /*0002*/ 	.short	(.L_963 - .L_962)
.L_962:
        /*0004*/ 	.word	0x00000082


	//----- nvinfo : EIATTR_KPARAM_INFO
	.align		4
.L_963:
        /*0008*/ 	.byte	0x04, 0x17
        /*000a*/ 	.short	(.L_965 - .L_964)
.L_964:
        /*000c*/ 	.word	0x00000000
        /*0010*/ 	.short	0x0001
        /*0012*/ 	.short	0x0008
        /*0014*/ 	.byte	0x00, 0xf0, 0x11, 0x00


	//----- nvinfo : EIATTR_KPARAM_INFO
	.align		4
.L_965:
        /*0018*/ 	.byte	0x04, 0x17
        /*001a*/ 	.short	(.L_967 - .L_966)
.L_966:
        /*001c*/ 	.word	0x00000000
        /*0020*/ 	.short	0x0000
        /*0022*/ 	.short	0x0000
        /*0024*/ 	.byte	0x00, 0xf5, 0x21, 0x00


	//----- nvinfo : EIATTR_SPARSE_MMA_MASK
	.align		4
.L_967:
        /*0028*/ 	.byte	0x03, 0x50
        /*002a*/ 	.short	0x0000


	//----- nvinfo : EIATTR_MAXREG_COUNT
	.align		4
        /*002c*/ 	.byte	0x03, 0x1b
        /*002e*/ 	.short	0x00ff


	//----- nvinfo : EIATTR_MERCURY_ISA_VERSION
	.align		4
        /*0030*/ 	.byte	0x03, 0x5f
        /*0032*/ 	.short	0x0101


	//----- nvinfo : EIATTR_VRC_CTA_INIT_COUNT
	.align		4
        /*0034*/ 	.byte	0x02, 0x4a
	.zero		1
	.zero		1


	//----- nvinfo : EIATTR_EXIT_INSTR_OFFSETS
	.align		4
        /*0038*/ 	.byte	0x04, 0x1c
        /*003a*/ 	.short	(.L_969 - .L_968)


	//   ....[0]....
.L_968:
        /*003c*/ 	.word	0x00000060


	//----- nvinfo : EIATTR_CBANK_PARAM_SIZE
	.align		4
.L_969:
        /*0040*/ 	.byte	0x03, 0x19
        /*0042*/ 	.short	0x000c


	//----- nvinfo : EIATTR_PARAM_CBANK
	.align		4
        /*0044*/ 	.byte	0x04, 0x0a
        /*0046*/ 	.short	(.L_971 - .L_970)
	.align		4
.L_970:
        /*0048*/ 	.word	index@(.nv.constant0._Z8low2halfPf7__half2)
        /*004c*/ 	.short	0x0380
        /*004e*/ 	.short	0x000c


	//----- nvinfo : EIATTR_SW_WAR
	.align		4
.L_971:
        /*0050*/ 	.byte	0x04, 0x36
        /*0052*/ 	.short	(.L_973 - .L_972)
.L_972:
        /*0054*/ 	.word	0x00000008
.L_973:


//--------------------- .nv.info._Z9low2floatPf7__half2 --------------------------
	.section	.nv.info._Z9low2floatPf7__half2,"",@"SHT_CUDA_INFO"
	.sectionflags	@""
	.align	4


	//----- nvinfo : EIATTR_CUDA_API_VERSION
	.align		4
        /*0000*/ 	.byte	0x04, 0x37
        /*0002*/ 	.short	(.L_975 - .L_974)
.L_974:
        /*0004*/ 	.word	0x00000082


	//----- nvinfo : EIATTR_KPARAM_INFO
	.align		4
.L_975:
        /*0008*/ 	.byte	0x04, 0x17
        /*000a*/ 	.short	(.L_977 - .L_976)
.L_976:
        /*000c*/ 	.word	0x00000000
        /*0010*/ 	.short	0x0001
        /*0012*/ 	.short	0x0008
        /*0014*/ 	.byte	0x00, 0xf0, 0x11, 0x00


	//----- nvinfo : EIATTR_KPARAM_INFO
	.align		4
.L_977:
        /*0018*/ 	.byte	0x04, 0x17
        /*001a*/ 	.short	(.L_979 - .L_978)
.L_978:
        /*001c*/ 	.word	0x00000000
        /*0020*/ 	.short	0x0000
        /*0022*/ 	.short	0x0000
        /*0024*/ 	.byte	0x00, 0xf5, 0x21, 0x00


	//----- nvinfo : EIATTR_SPARSE_MMA_MASK
	.align		4
.L_979:
        /*0028*/ 	.byte	0x03, 0x50
        /*002a*/ 	.short	0x0000


	//----- nvinfo : EIATTR_MAXREG_COUNT
	.align		4
        /*002c*/ 	.byte	0x03, 0x1b
        /*002e*/ 	.short	0x00ff


	//----- nvinfo : EIATTR_MERCURY_ISA_VERSION
	.align		4
        /*0030*/ 	.byte	0x03, 0x5f
        /*0032*/ 	.short	0x0101


	//----- nvinfo : EIATTR_VRC_CTA_INIT_COUNT
	.align		4
        /*0034*/ 	.byte	0x02, 0x4a
	.zero		1
	.zero		1


	//----- nvinfo : EIATTR_EXIT_INSTR_OFFSETS
	.align		4
        /*0038*/ 	.byte	0x04, 0x1c
        /*003a*/ 	.short	(.L_981 - .L_980)


	//   ....[0]....
.L_980:
        /*003c*/ 	.word	0x00000060


	//----- nvinfo : EIATTR_CBANK_PARAM_SIZE
	.align		4
.L_981:
        /*0040*/ 	.byte	0x03, 0x19
        /*0042*/ 	.short	0x000c


	//----- nvinfo : EIATTR_PARAM_CBANK
	.align		4
        /*0044*/ 	.byte	0x04, 0x0a
        /*0046*/ 	.short	(.L_983 - .L_982)
	.align		4
.L_982:
        /*0048*/ 	.word	index@(.nv.constant0._Z9low2floatPf7__half2)
        /*004c*/ 	.short	0x0380
        /*004e*/ 	.short	0x000c


	//----- nvinfo : EIATTR_SW_WAR
	.align		4
.L_983:
        /*0050*/ 	.byte	0x04, 0x36
        /*0052*/ 	.short	(.L_985 - .L_984)
.L_984:
        /*0054*/ 	.word	0x00000008
.L_985:


//--------------------- .nv.info._Z10ll2half_rzPfx --------------------------
	.section	.nv.info._Z10ll2half_rzPfx,"",@"SHT_CUDA_INFO"
	.sectionflags	@""
	.align	4


	//----- nvinfo : EIATTR_CUDA_API_VERSION
	.align		4
        /*0000*/ 	.byte	0x04, 0x37
        /*0002*/ 	.short	(.L_987 - .L_986)
.L_986:
        /*0004*/ 	.word	0x00000082


	//----- nvinfo : EIATTR_KPARAM_INFO
	.align		4
.L_987:
        /*0008*/ 	.byte	0x04, 0x17
        /*000a*/ 	.short	(.L_989 - .L_988)
.L_988:
        /*000c*/ 	.word	0x00000000
        /*0010*/ 	.short	0x0001
        /*0012*/ 	.short	0x0008
        /*0014*/ 	.byte	0x00, 0xf0, 0x21, 0x00


	//----- nvinfo : EIATTR_KPARAM_INFO
	.align		4
.L_989:
        /*0018*/ 	.byte	0x04, 0x17
        /*001a*/ 	.short	(.L_991 - .L_990)
.L_990:
        /*001c*/ 	.word	0x00000000
        /*0020*/ 	.short	0x0000
        /*0022*/ 	.short	0x0000
        /*0024*/ 	.byte	0x00, 0xf5, 0x21, 0x00


	//----- nvinfo : EIATTR_SPARSE_MMA_MASK
	.align		4
.L_991:
        /*0028*/ 	.byte	0x03, 0x50
        /*002a*/ 	.short	0x0000


	//----- nvinfo : EIATTR_MAXREG_COUNT
	.align		4
        /*002c*/ 	.byte	0x03, 0x1b
        /*002e*/ 	.short	0x00ff


	//----- nvinfo : EIATTR_MERCURY_ISA_VERSION
	.align		4
        /*0030*/ 	.byte	0x03, 0x5f
        /*0032*/ 	.short	0x0101


	//----- nvinfo : EIATTR_VRC_CTA_INIT_COUNT
	.align		4
        /*0034*/ 	.byte	0x02, 0x4a
	.zero		1
	.zero		1


	//----- nvinfo : EIATTR_EXIT_INSTR_OFFSETS
	.align		4
        /*0038*/ 	.byte	0x04, 0x1c
        /*003a*/ 	.short	(.L_993 - .L_992)


	//   ....[0]....
.L_992:
        /*003c*/ 	.word	0x00000070


	//----- nvinfo : EIATTR_CBANK_PARAM_SIZE
	.align		4
.L_993:
        /*0040*/ 	.byte	0x03, 0x19
        /*0042*/ 	.short	0x0010


	//----- nvinfo : EIATTR_PARAM_CBANK
	.align		4
        /*0044*/ 	.byte	0x04, 0x0a
        /*0046*/ 	.short	(.L_995 - .L_994)
	.align		4
.L_994:
        /*0048*/ 	.word	index@(.nv.constant0._Z10ll2half_rzPfx)
        /*004c*/ 	.short	0x0380
        /*004e*/ 	.short	0x0010


	//----- nvinfo : EIATTR_SW_WAR
	.align		4
.L_995:
        /*0050*/ 	.byte	0x04, 0x36
        /*0052*/ 	.short	(.L_997 - .L_996)
.L_996:
        /*0054*/ 	.word	0x00000008
.L_997:


//--------------------- .nv.info._Z10ll2half_ruPfx --------------------------
	.section	.nv.info._Z10ll2half_ruPfx,"",@"SHT_CUDA_INFO"
	.sectionflags	@""
	.align	4


	//----- nvinfo : EIATTR_CUDA_API_VERSION
	.align		4
        /*0000*/ 	.byte	0x04, 0x37
        /*0002*/ 	.short	(.L_999 - .L_998)
.L_998:
        /*0004*/ 	.word	0x00000082


	//----- nvinfo : EIATTR_KPARAM_INFO
	.align		4
.L_999:
        /*0008*/ 	.byte	0x04, 0x17
        /*000a*/ 	.short	(.L_1001 - .L_1000)
.L_1000:
        /*000c*/ 	.word	0x00000000
        /*0010*/ 	.short	0x0001
        /*0012*/ 	.short	0x0008
        /*0014*/ 	.byte	0x00, 0xf0, 0x21, 0x00


	//----- nvinfo : EIATTR_KPARAM_INFO
	.align		4
.L_1001:
        /*0018*/ 	.byte	0x04, 0x17
        /*001a*/ 	.short	(.L_1003 - .L_1002)
.L_1002:
        /*001c*/ 	.word	0x00000000
        /*0020*/ 	.short	0x0000
        /*0022*/ 	.short	0x0000
        /*0024*/ 	.byte	0x00, 0xf5, 0x21, 0x00


	//----- nvinfo : EIATTR_SPARSE_MMA_MASK
	.align		4
.L_1003:
        /*0028*/ 	.byte	0x03, 0x50
        /*002a*/ 	.short	0x0000


	//----- nvinfo : EIATTR_MAXREG_COUNT
	.align		4
        /*002c*/ 	.byte	0x03, 0x1b
        /*002e*/ 	.short	0x00ff


	//----- nvinfo : EIATTR_MERCURY_ISA_VERSION
	.align		4
        /*0030*/ 	.byte	0x03, 0x5f
        /*0032*/ 	.short	0x0101


	//----- nvinfo : EIATTR_VRC_CTA_INIT_COUNT
	.align		4
        /*0034*/ 	.byte	0x02, 0x4a
	.zero		1
	.zero		1


	//----- nvinfo : EIATTR_EXIT_INSTR_OFFSETS
	.align		4
        /*0038*/ 	.byte	0x04, 0x1c
        /*003a*/ 	.short	(.L_1005 - .L_1004)


	//   ....[0]....
.L_1004:
        /*003c*/ 	.word	0x00000070


	//----- nvinfo : EIATTR_CBANK_PARAM_SIZE
	.align		4
.L_1005:
        /*0040*/ 	.byte	0x03, 0x19
        /*0042*/ 	.short	0x0010


	//----- nvinfo : EIATTR_PARAM_CBANK
	.align		4
        /*0044*/ 	.byte	0x04, 0x0a
        /*0046*/ 	.short	(.L_1007 - .L_1006)
	.align		4
.L_1006:
        /*0048*/ 	.word	index@(.nv.constant0._Z10ll2half_ruPfx)
        /*004c*/ 	.short	0x0380
        /*004e*/ 	.short	0x0010


	//----- nvinfo : EIATTR_SW_WAR
	.align		4
.L_1007:
        /*0050*/ 	.byte	0x04, 0x36
        /*0052*/ 	.short	(.L_1009 - .L_1008)
.L_1008:
        /*0054*/ 	.word	0x00000008
.L_1009:


//--------------------- .nv.info._Z10ll2half_rnPfx --------------------------
	.section	.nv.info._Z10ll2half_rnPfx,"",@"SHT_CUDA_INFO"
	.sectionflags	@""
	.align	4


	//----- nvinfo : EIATTR_CUDA_API_VERSION
	.align		4
        /*0000*/ 	.byte	0x04, 0x37
        /*0002*/ 	.short	(.L_1011 - .L_1010)
.L_1010:
        /*0004*/ 	.word	0x00000082


	//----- nvinfo : EIATTR_KPARAM_INFO
	.align		4
.L_1011:
        /*0008*/ 	.byte	0x04, 0x17
        /*000a*/ 	.short	(.L_1013 - .L_1012)
.L_1012:
        /*000c*/ 	.word	0x00000000
        /*0010*/ 	.short	0x0001
        /*0012*/ 	.short	0x0008
        /*0014*/ 	.byte	0x00, 0xf0, 0x21, 0x00


	//----- nvinfo : EIATTR_KPARAM_INFO
	.align		4
.L_1013:
        /*0018*/ 	.byte	0x04, 0x17
        /*001a*/ 	.short	(.L_1015 - .L_1014)
.L_1014:
        /*001c*/ 	.word	0x00000000
        /*0020*/ 	.short	0x0000
        /*0022*/ 	.short	0x0000
        /*0024*/ 	.byte	0x00, 0xf5, 0x21, 0x00


	//----- nvinfo : EIATTR_SPARSE_MMA_MASK
	.align		4
.L_1015:
        /*0028*/ 	.byte	0x03, 0x50
        /*002a*/ 	.short	0x0000


	//----- nvinfo : EIATTR_MAXREG_COUNT
	.align		4
        /*002c*/ 	.byte	0x03, 0x1b
        /*002e*/ 	.short	0x00ff


	//----- nvinfo : EIATTR_MERCURY_ISA_VERSION
	.align		4
        /*0030*/ 	.byte	0x03, 0x5f
        /*0032*/ 	.short	0x0101


	//----- nvinfo : EIATTR_VRC_CTA_INIT_COUNT
	.align		4
        /*0034*/ 	.byte	0x02, 0x4a
	.zero		1
	.zero		1


	//----- nvinfo : EIATTR_EXIT_INSTR_OFFSETS
	.align		4
        /*0038*/ 	.byte	0x04, 0x1c
        /*003a*/ 	.short	(.L_1017 - .L_1016)


	//   ....[0]....
.L_1016:
        /*003c*/ 	.word	0x00000070


	//----- nvinfo : EIATTR_CBANK_PARAM_SIZE
	.align		4
.L_1017:
        /*0040*/ 	.byte	0x03, 0x19
        /*0042*/ 	.short	0x0010


	//----- nvinfo : EIATTR_PARAM_CBANK
	.align		4
        /*0044*/ 	.byte	0x04, 0x0a
        /*0046*/ 	.short	(.L_1019 - .L_1018)
	.align		4
.L_1018:
        /*0048*/ 	.word	index@(.nv.constant0._Z10ll2half_rnPfx)
        /*004c*/ 	.short	0x0380
        /*004e*/ 	.short	0x0010


	//----- nvinfo : EIATTR_SW_WAR
	.align		4
.L_1019:
        /*0050*/ 	.byte	0x04, 0x36
        /*0052*/ 	.short	(.L_1021 - .L_1020)
.L_1020:
        /*0054*/ 	.word	0x00000008
.L_1021:


//--------------------- .nv.info._Z10ll2half_rdPfx --------------------------
	.section	.nv.info._Z10ll2half_rdPfx,"",@"SHT_CUDA_INFO"
	.sectionflags	@""
	.align	4


	//----- nvinfo : EIATTR_CUDA_API_VERSION
	.align		4
        /*0000*/ 	.byte	0x04, 0x37
        /*0002*/ 	.short	(.L_1023 - .L_1022)
.L_1022:
        /*0004*/ 	.word	0x00000082


	//----- nvinfo : EIATTR_KPARAM_INFO
	.align		4
.L_1023:
        /*0008*/ 	.byte	0x04, 0x17
        /*000a*/ 	.short	(.L_1025 - .L_1024)
.L_1024:
        /*000c*/ 	.word	0x00000000
        /*0010*/ 	.short	0x0001
        /*0012*/ 	.short	0x0008
        /*0014*/ 	.byte	0x00, 0xf0, 0x21, 0x00


	//----- nvinfo : EIATTR_KPARAM_INFO
	.align		4
.L_1025:
        /*0018*/ 	.byte	0x04, 0x17
        /*001a*/ 	.short	(.L_1027 - .L_1026)
.L_1026:
        /*001c*/ 	.word	0x00000000
        /*0020*/ 	.short	0x0000
        /*0022*/ 	.short	0x0000
        /*0024*/ 	.byte	0x00, 0xf5, 0x21, 0x00


	//----- nvinfo : EIATTR_SPARSE_MMA_MASK
	.align		4
.L_1027:
        /*0028*/ 	.byte	0x03, 0x50
        /*002a*/ 	.short	0x0000


	//----- nvinfo : EIATTR_MAXREG_COUNT
	.align		4
        /*002c*/ 	.byte	0x03, 0x1b
        /*002e*/ 	.short	0x00ff


	//----- nvinfo : EIATTR_MERCURY_ISA_VERSION
	.align		4
        /*0030*/ 	.byte	0x03, 0x5f
        /*0032*/ 	.short	0x0101


	//----- nvinfo : EIATTR_VRC_CTA_INIT_COUNT
	.align		4
        /*0034*/ 	.byte	0x02, 0x4a
	.zero		1
	.zero		1


	//----- nvinfo : EIATTR_EXIT_INSTR_OFFSETS
	.align		4
        /*0038*/ 	.byte	0x04, 0x1c
        /*003a*/ 	.short	(.L_1029 - .L_1028)


	//   ....[0]....
.L_1028:
        /*003c*/ 	.word	0x00000070


	//----- nvinfo : EIATTR_CBANK_PARAM_SIZE
	.align		4
.L_1029:
        /*0040*/ 	.byte	0x03, 0x19
        /*0042*/ 	.short	0x0010


	//----- nvinfo : EIATTR_PARAM_CBANK
	.align		4
        /*0044*/ 	.byte	0x04, 0x0a
        /*0046*/ 	.short	(.L_1031 - .L_1030)
	.align		4
.L_1030:
        /*0048*/ 	.word	index@(.nv.constant0._Z10ll2half_rdPfx)
        /*004c*/ 	.short	0x0380
        /*004e*/ 	.short	0x0010


	//----- nvinfo : EIATTR_SW_WAR
	.align		4
.L_1031:
        /*0050*/ 	.byte	0x04, 0x36
        /*0052*/ 	.short	(.L_1033 - .L_1032)
.L_1032:
        /*0054*/ 	.word	0x00000008
.L_1033:


//--------------------- .nv.info._Z4ldluPfP7__half2 --------------------------
	.section	.nv.info._Z4ldluPfP7__half2,"",@"SHT_CUDA_INFO"
	.sectionflags	@""
	.align	4


	//----- nvinfo : EIATTR_CUDA_API_VERSION
	.align		4
        /*0000*/ 	.byte	0x04, 0x37
        /*0002*/ 	.short	(.L_1035 - .L_1034)
.L_1034:
        /*0004*/ 	.word	0x00000082


	//----- nvinfo : EIATTR_KPARAM_INFO
	.align		4
.L_1035:
        /*0008*/ 	.byte	0x04, 0x17
        /*000a*/ 	.short	(.L_1037 - .L_1036)
.L_1036:
        /*000c*/ 	.word	0x00000000
        /*0010*/ 	.short	0x0001
        /*0012*/ 	.short	0x0008
        /*0014*/ 	.byte	0x00, 0xf5, 0x21, 0x00


	//----- nvinfo : EIATTR_KPARAM_INFO
	.align		4
.L_1037:
        /*0018*/ 	.byte	0x04, 0x17
        /*001a*/ 	.short	(.L_1039 - .L_1038)
.L_1038:
        /*001c*/ 	.word	0x00000000
        /*0020*/ 	.short	0x0000
        /*0022*/ 	.short	0x0000
        /*0024*/ 	.byte	0x00, 0xf5, 0x21, 0x00


	//----- nvinfo : EIATTR_SPARSE_MMA_MASK
	.align		4
.L_1039:
        /*0028*/ 	.byte	0x03, 0x50
        /*002a*/ 	.short	0x0000


	//----- nvinfo : EIATTR_MAXREG_COUNT
	.align		4
        /*002c*/ 	.byte	0x03, 0x1b
        /*002e*/ 	.short	0x00ff


	//----- nvinfo : EIATTR_MERCURY_ISA_VERSION
	.align		4
        /*0030*/ 	.byte	0x03, 0x5f
        /*0032*/ 	.short	0x0101


	//----- nvinfo : EIATTR_VRC_CTA_INIT_COUNT
	.align		4
        /*0034*/ 	.byte	0x02, 0x4a
	.zero		1
	.zero		1


	//----- nvinfo : EIATTR_EXIT_INSTR_OFFSETS
	.align		4
        /*0038*/ 	.byte	0x04, 0x1c
        /*003a*/ 	.short	(.L_1041 - .L_1040)


	//   ....[0]....
.L_1040:
        /*003c*/ 	.word	0x00000090


	//----- nvinfo : EIATTR_CBANK_PARAM_SIZE
	.align		4
.L_1041:
        /*0040*/ 	.byte	0x03, 0x19
        /*0042*/ 	.short	0x0010


	//----- nvinfo : EIATTR_PARAM_CBANK
	.align		4
        /*0044*/ 	.byte	0x04, 0x0a
        /*0046*/ 	.short	(.L_1043 - .L_1042)
	.align		4
.L_1042:
        /*0048*/ 	.word	index@(.nv.constant0._Z4ldluPfP7__half2)
        /*004c*/ 	.short	0x0380
        /*004e*/ 	.short	0x0010


	//----- nvinfo : EIATTR_SW_WAR
	.align		4
.L_1043:
        /*0050*/ 	.byte	0x04, 0x36
        /*0052*/ 	.short	(.L_1045 - .L_1044)
.L_1044:
        /*0054*/ 	.word	0x00000008
.L_1045:


//--------------------- .nv.info._Z4ldluPfP6__half --------------------------
	.section	.nv.info._Z4ldluPfP6__half,"",@"SHT_CUDA_INFO"
	.sectionflags	@""
	.align	4


	//----- nvinfo : EIATTR_CUDA_API_VERSION
	.align		4
        /*0000*/ 	.byte	0x04, 0x37
        /*0002*/ 	.short	(.L_1047 - .L_1046)
.L_1046:
        /*0004*/ 	.word	0x00000082


	//----- nvinfo : EIATTR_KPARAM_INFO
	.align		4
.L_1047:
        /*0008*/ 	.byte	0x04, 0x17
        /*000a*/ 	.short	(.L_1049 - .L_1048)
.L_1048:
        /*000c*/ 	.word	0x00000000
        /*0010*/ 	.short	0x0001
        /*0012*/ 	.short	0x0008
        /*0014*/ 	.byte	0x00, 0xf5, 0x21, 0x00


	//----- nvinfo : EIATTR_KPARAM_INFO
	.align		4
.L_1049:
        /*0018*/ 	.byte	0x04, 0x17
        /*001a*/ 	.short	(.L_1051 - .L_1050)
.L_1050:
        /*001c*/ 	.word	0x00000000
        /*0020*/ 	.short	0x0000
        /*0022*/ 	.short	0x0000
        /*0024*/ 	.byte	0x00, 0xf5, 0x21, 0x00


	//----- nvinfo : EIATTR_SPARSE_MMA_MASK
	.align		4
.L_1051:
        /*0028*/ 	.byte	0x03, 0x50
        /*002a*/ 	.short	0x0000


	//----- nvinfo : EIATTR_MAXREG_COUNT
	.align		4
        /*002c*/ 	.byte	0x03, 0x1b
        /*002e*/ 	.short	0x00ff


	//----- nvinfo : EIATTR_MERCURY_ISA_VERSION
	.align		4
        /*0030*/ 	.byte	0x03, 0x5f
        /*0032*/ 	.short	0x0101


	//----- nvinfo : EIATTR_VRC_CTA_INIT_COUNT
	.align		4
        /*0034*/ 	.byte	0x02, 0x4a
	.zero		1
	.zero		1


	//----- nvinfo : EIATTR_EXIT_INSTR_OFFSETS
	.align		4
        /*0038*/ 	.byte	0x04, 0x1c
        /*003a*/ 	.short	(.L_1053 - .L_1052)


	//   ....[0]....
.L_1052:
        /*003c*/ 	.word	0x00000070


	//----- nvinfo : EIATTR_CBANK_PARAM_SIZE
	.align		4
.L_1053:
        /*0040*/ 	.byte	0x03, 0x19
        /*0042*/ 	.short	0x0010


	//----- nvinfo : EIATTR_PARAM_CBANK
	.align		4
        /*0044*/ 	.byte	0x04, 0x0a
        /*0046*/ 	.short	(.L_1055 - .L_1054)
	.align		4
.L_1054:
        /*0048*/ 	.word	index@(.nv.constant0._Z4ldluPfP6__half)
        /*004c*/ 	.short	0x0380
        /*004e*/ 	.short	0x0010


	//----- nvinfo : EIATTR_SW_WAR
	.align		4
.L_1055:
        /*0050*/ 	.byte	0x04, 0x36
        /*0052*/ 	.short	(.L_1057 - .L_1056)
.L_1056:
        /*0054*/ 	.word	0x00000008
.L_1057:


//--------------------- .nv.info._Z3ldgPfP7__half2 --------------------------
	.section	.nv.info._Z3ldgPfP7__half2,"",@"SHT_CUDA_INFO"
	.sectionflags	@""
	.align	4


	//----- nvinfo : EIATTR_CUDA_API_VERSION
	.align		4
        /*0000*/ 	.byte	0x04, 0x37
        /*0002*/ 	.short	(.L_1059 - .L_1058)
.L_1058:
        /*0004*/ 	.word	0x00000082


	//----- nvinfo : EIATTR_KPARAM_INFO
	.align		4
.L_1059:
        /*0008*/ 	.byte	0x04, 0x17
        /*000a*/ 	.short	(.L_1061 - .L_1060)
.L_1060:
        /*000c*/ 	.word	0x00000000
        /*0010*/ 	.short	0x0001
        /*0012*/ 	.short	0x0008
        /*0014*/ 	.byte	0x00, 0xf5, 0x21, 0x00


	//----- nvinfo : EIATTR_KPARAM_INFO
	.align		4
.L_1061:
        /*0018*/ 	.byte	0x04, 0x17
        /*001a*/ 	.short	(.L_1063 - .L_1062)
.L_1062:
        /*001c*/ 	.word	0x00000000
        /*0020*/ 	.short	0x0000
        /*0022*/ 	.short	0x0000
        /*0024*/ 	.byte	0x00, 0xf5, 0x21, 0x00


	//----- nvinfo : EIATTR_SPARSE_MMA_MASK
	.align		4
.L_1063:
        /*0028*/ 	.byte	0x03, 0x50
        /*002a*/ 	.short	0x0000


	//----- nvinfo : EIATTR_MAXREG_COUNT
	.align		4
        /*002c*/ 	.byte	0x03, 0x1b
        /*002e*/ 	.short	0x00ff


	//----- nvinfo : EIATTR_MERCURY_ISA_VERSION
	.align		4
        /*0030*/ 	.byte	0x03, 0x5f
        /*0032*/ 	.short	0x0101


	//----- nvinfo : EIATTR_VRC_CTA_INIT_COUNT
	.align		4
        /*0034*/ 	.byte	0x02, 0x4a
	.zero		1
	.zero		1


	//----- nvinfo : EIATTR_EXIT_INSTR_OFFSETS
	.align		4
        /*0038*/ 	.byte	0x04, 0x1c
        /*003a*/ 	.short	(.L_1065 - .L_1064)


	//   ....[0]....
.L_1064:
        /*003c*/ 	.word	0x00000090


	//----- nvinfo : EIATTR_CBANK_PARAM_SIZE
	.align		4
.L_1065:
        /*0040*/ 	.byte	0x03, 0x19
        /*0042*/ 	.short	0x0010


	//----- nvinfo : EIATTR_PARAM_CBANK
	.align		4
        /*0044*/ 	.byte	0x04, 0x0a
        /*0046*/ 	.short	(.L_1067 - .L_1066)
	.align		4
.L_1066:
        /*0048*/ 	.word	index@(.nv.constant0._Z3ldgPfP7__half2)
        /*004c*/ 	.short	0x0380
        /*004e*/ 	.short	0x0010


	//----- nvinfo : EIATTR_SW_WAR
	.align		4
.L_1067:
        /*0050*/ 	.byte	0x04, 0x36
        /*0052*/ 	.short	(.L_1069 - .L_1068)
.L_1068:
        /*0054*/ 	.word	0x00000008
.L_1069:


//--------------------- .nv.info._Z3ldgPfP6__half --------------------------
	.section	.nv.info._Z3ldgPfP6__half,"",@"SHT_CUDA_INFO"
	.sectionflags	@""
	.align	4


	//----- nvinfo : EIATTR_CUDA_API_VERSION
	.align		4
        /*0000*/ 	.byte	0x04, 0x37
        /*0002*/ 	.short	(.L_1071 - .L_1070)
.L_1070:
        /*0004*/ 	.word	0x00000082


	//----- nvinfo : EIATTR_KPARAM_INFO
	.align		4
.L_1071:
        /*0008*/ 	.byte	0x04, 0x17
        /*000a*/ 	.short	(.L_1073 - .L_1072)
.L_1072:
        /*000c*/ 	.word	0x00000000
        /*0010*/ 	.short	0x0001
        /*0012*/ 	.short	0x0008
        /*0014*/ 	.byte	0x00, 0xf5, 0x21, 0x00


	//----- nvinfo : EIATTR_KPARAM_INFO
	.align		4
.L_1073:
        /*0018*/ 	.byte	0x04, 0x17
        /*001a*/ 	.short	(.L_1075 - .L_1074)
.L_1074:
        /*001c*/ 	.word	0x00000000
        /*0020*/ 	.short	0x0000
        /*0022*/ 	.short	0x0000
        /*0024*/ 	.byte	0x00, 0xf5, 0x21, 0x00


	//----- nvinfo : EIATTR_SPARSE_MMA_MASK
	.align		4
.L_1075:
        /*0028*/ 	.byte	0x03, 0x50
        /*002a*/ 	.short	0x0000


	//----- nvinfo : EIATTR_MAXREG_COUNT
	.align		4
        /*002c*/ 	.byte	0x03, 0x1b
        /*002e*/ 	.short	0x00ff


	//----- nvinfo : EIATTR_MERCURY_ISA_VERSION
	.align		4
        /*0030*/ 	.byte	0x03, 0x5f
        /*0032*/ 	.short	0x0101


	//----- nvinfo : EIATTR_VRC_CTA_INIT_COUNT
	.align		4
        /*0034*/ 	.byte	0x02, 0x4a
	.zero		1
	.zero		1


	//----- nvinfo : EIATTR_EXIT_INSTR_OFFSETS
	.align		4
        /*0038*/ 	.byte	0x04, 0x1c
        /*003a*/ 	.short	(.L_1077 - .L_1076)


	//   ....[0]....
.L_1076:
        /*003c*/ 	.word	0x00000070


	//----- nvinfo : EIATTR_CBANK_PARAM_SIZE
	.align		4
.L_1077:
        /*0040*/ 	.byte	0x03, 0x19
        /*0042*/ 	.short	0x0010


	//----- nvinfo : EIATTR_PARAM_CBANK
	.align		4
        /*0044*/ 	.byte	0x04, 0x0a
        /*0046*/ 	.short	(.L_1079 - .L_1078)
	.align		4
.L_1078:
        /*0048*/ 	.word	index@(.nv.constant0._Z3ldgPfP6__half)
        /*004c*/ 	.short	0x0380
        /*004e*/ 	.short	0x0010


	//----- nvinfo : EIATTR_SW_WAR
	.align		4
.L_1079:
        /*0050*/ 	.byte	0x04, 0x36
        /*0052*/ 	.short	(.L_1081 - .L_1080)
.L_1080:
        /*0054*/ 	.word	0x00000008
.L_1081:


//--------------------- .nv.info._Z4ldcvPfP7__half2 --------------------------
	.section	.nv.info._Z4ldcvPfP7__half2,"",@"SHT_CUDA_INFO"
	.sectionflags	@""
	.align	4


	//----- nvinfo : EIATTR_CUDA_API_VERSION
	.align		4
        /*0000*/ 	.byte	0x04, 0x37
        /*0002*/ 	.short	(.L_1083 - .L_1082)
.L_1082:
        /*0004*/ 	.word	0x00000082


	//----- nvinfo : EIATTR_KPARAM_INFO
	.align		4
.L_1083:
        /*0008*/ 	.byte	0x04, 0x17
        /*000a*/ 	.short	(.L_1085 - .L_1084)
.L_1084:
        /*000c*/ 	.word	0x00000000
        /*0010*/ 	.short	0x0001
        /*0012*/ 	.short	0x0008
        /*0014*/ 	.byte	0x00, 0xf5, 0x21, 0x00


	//----- nvinfo : EIATTR_KPARAM_INFO
	.align		4
.L_1085:
        /*0018*/ 	.byte	0x04, 0x17
        /*001a*/ 	.short	(.L_1087 - .L_1086)
.L_1086:
        /*001c*/ 	.word	0x00000000
        /*0020*/ 	.short	0x0000
        /*0022*/ 	.short	0x0000
        /*0024*/ 	.byte	0x00, 0xf5, 0x21, 0x00


	//----- nvinfo : EIATTR_SPARSE_MMA_MASK
	.align		4
.L_1087:
        /*0028*/ 	.byte	0x03, 0x50
        /*002a*/ 	.short	0x0000


	//----- nvinfo : EIATTR_MAXREG_COUNT
	.align		4
        /*002c*/ 	.byte	0x03, 0x1b
        /*002e*/ 	.short	0x00ff


	//----- nvinfo : EIATTR_MERCURY_ISA_VERSION
	.align		4
        /*0030*/ 	.byte	0x03, 0x5f
        /*0032*/ 	.short	0x0101


	//----- nvinfo : EIATTR_VRC_CTA_INIT_COUNT
	.align		4
        /*0034*/ 	.byte	0x02, 0x4a
	.zero		1
	.zero		1


	//----- nvinfo : EIATTR_EXIT_INSTR_OFFSETS
	.align		4
        /*0038*/ 	.byte	0x04, 0x1c
        /*003a*/ 	.short	(.L_1089 - .L_1088)


	//   ....[0]....
.L_1088:
        /*003c*/ 	.word	0x00000090


	//----- nvinfo : EIATTR_CBANK_PARAM_SIZE
	.align		4
.L_1089:
        /*0040*/ 	.byte	0x03, 0x19
        /*0042*/ 	.short	0x0010


	//----- nvinfo : EIATTR_PARAM_CBANK
	.align		4
        /*0044*/ 	.byte	0x04, 0x0a
        /*0046*/ 	.short	(.L_1091 - .L_1090)
	.align		4
.L_1090:
        /*0048*/ 	.word	index@(.nv.constant0._Z4ldcvPfP7__half2)
        /*004c*/ 	.short	0x0380
        /*004e*/ 	.short	0x0010


	//----- nvinfo : EIATTR_SW_WAR
	.align		4
.L_1091:
        /*0050*/ 	.byte	0x04, 0x36
        /*0052*/ 	.short	(.L_1093 - .L_1092)
.L_1092:
        /*0054*/ 	.word	0x00000008
.L_1093:


//--------------------- .nv.info._Z4ldcvPfP6__half --------------------------
	.section	.nv.info._Z4ldcvPfP6__half,"",@"SHT_CUDA_INFO"
	.sectionflags	@""
	.align	4


	//----- nvinfo : EIATTR_CUDA_API_VERSION
	.align		4
        /*0000*/ 	.byte	0x04, 0x37
        /*0002*/ 	.short	(.L_1095 - .L_1094)
.L_1094:
        /*0004*/ 	.word	0x00000082


	//----- nvinfo : EIATTR_KPARAM_INFO
	.align		4
.L_1095:
        /*0008*/ 	.byte	0x04, 0x17
        /*000a*/ 	.short	(.L_1097 - .L_1096)
.L_1096:
        /*000c*/ 	.word	0x00000000
        /*0010*/ 	.short	0x0001
        /*0012*/ 	.short	0x0008
        /*0014*/ 	.byte	0x00, 0xf5, 0x21, 0x00


	//----- nvinfo : EIATTR_KPARAM_INFO
	.align		4
.L_1097:
        /*0018*/ 	.byte	0x04, 0x17
        /*001a*/ 	.short	(.L_1099 - .L_1098)
.L_1098:
        /*001c*/ 	.word	0x00000000
        /*0020*/ 	.short	0x0000
        /*0022*/ 	.short	0x0000
        /*0024*/ 	.byte	0x00, 0xf5, 0x21, 0x00


	//----- nvinfo : EIATTR_SPARSE_MMA_MASK
	.align		4
.L_1099:
        /*0028*/ 	.byte	0x03, 0x50
        /*002a*/ 	.short	0x0000


	//----- nvinfo : EIATTR_MAXREG_COUNT
	.align		4
        /*002c*/ 	.byte	0x03, 0x1b
        /*002e*/ 	.short	0x00ff


	//----- nvinfo : EIATTR_MERCURY_ISA_VERSION
	.align		4
        /*0030*/ 	.byte	0x03, 0x5f
        /*0032*/ 	.short	0x0101


	//----- nvinfo : EIATTR_VRC_CTA_INIT_COUNT
	.align		4
        /*0034*/ 	.byte	0x02, 0x4a
	.zero		1
	.zero		1


	//----- nvinfo : EIATTR_EXIT_INSTR_OFFSETS
	.align		4
        /*0038*/ 	.byte	0x04, 0x1c
        /*003a*/ 	.short	(.L_1101 - .L_1100)


	//   ....[0]....
.L_1100:
        /*003c*/ 	.word	0x00000070


	//----- nvinfo : EIATTR_CBANK_PARAM_SIZE
	.align		4
.L_1101:
        /*0040*/ 	.byte	0x03, 0x19
        /*0042*/ 	.short	0x0010


	//----- nvinfo : EIATTR_PARAM_CBANK
	.align		4
        /*0044*/ 	.byte	0x04, 0x0a
        /*0046*/ 	.short	(.L_1103 - .L_1102)
	.align		4
.L_1102:
        /*0048*/ 	.word	index@(.nv.constant0._Z4ldcvPfP6__half)
        /*004c*/ 	.short	0x0380
        /*004e*/ 	.short	0x0010


	//----- nvinfo : EIATTR_SW_WAR
	.align		4
.L_1103:
        /*0050*/ 	.byte	0x04, 0x36
        /*0052*/ 	.short	(.L_1105 - .L_1104)
.L_1104:
        /*0054*/ 	.word	0x00000008
.L_1105:


//--------------------- .nv.info._Z4ldcsPfP7__half2 --------------------------
	.section	.nv.info._Z4ldcsPfP7__half2,"",@"SHT_CUDA_INFO"
	.sectionflags	@""
	.align	4


	//----- nvinfo : EIATTR_CUDA_API_VERSION
	.align		4
        /*0000*/ 	.byte	0x04, 0x37
        /*0002*/ 	.short	(.L_1107 - .L_1106)
.L_1106:
        /*0004*/ 	.word	0x00000082


	//----- nvinfo : EIATTR_KPARAM_INFO
	.align		4
.L_1107:
        /*0008*/ 	.byte	0x04, 0x17
        /*000a*/ 	.short	(.L_1109 - .L_1108)
.L_1108:
        /*000c*/ 	.word	0x00000000
        /*0010*/ 	.short	0x0001
        /*0012*/ 	.short	0x0008
        /*0014*/ 	.byte	0x00, 0xf5, 0x21, 0x00


	//----- nvinfo : EIATTR_KPARAM_INFO
	.align		4
.L_1109:
        /*0018*/ 	.byte	0x04, 0x17
        /*001a*/ 	.short	(.L_1111 - .L_1110)
.L_1110:
        /*001c*/ 	.word	0x00000000
        /*0020*/ 	.short	0x0000
        /*0022*/ 	.short	0x0000
        /*0024*/ 	.byte	0x00, 0xf5, 0x21, 0x00


	//----- nvinfo : EIATTR_SPARSE_MMA_MASK
	.align		4
.L_1111:
        /*0028*/ 	.byte	0x03, 0x50
        /*002a*/ 	.short	0x0000


	//----- nvinfo : EIATTR_MAXREG_COUNT
	.align		4
        /*002c*/ 	.byte	0x03, 0x1b
        /*002e*/ 	.short	0x00ff


	//----- nvinfo : EIATTR_MERCURY_ISA_VERSION
	.align		4
        /*0030*/ 	.byte	0x03, 0x5f
        /*0032*/ 	.short	0x0101


	//----- nvinfo : EIATTR_VRC_CTA_INIT_COUNT
	.align		4
        /*0034*/ 	.byte	0x02, 0x4a
	.zero		1
	.zero		1


	//----- nvinfo : EIATTR_EXIT_INSTR_OFFSETS
	.align		4
        /*0038*/ 	.byte	0x04, 0x1c
        /*003a*/ 	.short	(.L_1113 - .L_1112)


	//   ....[0]....
.L_1112:
        /*003c*/ 	.word	0x00000090


	//----- nvinfo : EIATTR_CBANK_PARAM_SIZE
	.align		4
.L_1113:
        /*0040*/ 	.byte	0x03, 0x19
        /*0042*/ 	.short	0x0010


	//----- nvinfo : EIATTR_PARAM_CBANK
	.align		4
        /*0044*/ 	.byte	0x04, 0x0a
        /*0046*/ 	.short	(.L_1115 - .L_1114)
	.align		4
.L_1114:
        /*0048*/ 	.word	index@(.nv.constant0._Z4ldcsPfP7__half2)
        /*004c*/ 	.short	0x0380
        /*004e*/ 	.short	0x0010


	//----- nvinfo : EIATTR_SW_WAR
	.align		4
.L_1115:
        /*0050*/ 	.byte	0x04, 0x36
        /*0052*/ 	.short	(.L_1117 - .L_1116)
.L_1116:
        /*0054*/ 	.word	0x00000008
.L_1117:


//--------------------- .nv.info._Z4ldcsPfP6__half --------------------------
	.section	.nv.info._Z4ldcsPfP6__half,"",@"SHT_CUDA_INFO"
	.sectionflags	@""
	.align	4


	//----- nvinfo : EIATTR_CUDA_API_VERSION
	.align		4
        /*0000*/ 	.byte	0x04, 0x37
        /*0002*/ 	.short	(.L_1119 - .L_1118)
.L_1118:
        /*0004*/ 	.word	0x00000082


	//----- nvinfo : EIATTR_KPARAM_INFO
	.align		4
.L_1119:
        /*0008*/ 	.byte	0x04, 0x17
        /*000a*/ 	.short	(.L_1121 - .L_1120)
.L_1120:
        /*000c*/ 	.word	0x00000000
        /*0010*/ 	.short	0x0001
        /*0012*/ 	.short	0x0008
        /*0014*/ 	.byte	0x00, 0xf5, 0x21, 0x00


	//----- nvinfo : EIATTR_KPARAM_INFO
	.align		4
.L_1121:
        /*0018*/ 	.byte	0x04, 0x17
        /*001a*/ 	.short	(.L_1123 - .L_1122)
.L_1122:
        /*001c*/ 	.word	0x00000000
        /*0020*/ 	.short	0x0000
        /*0022*/ 	.short	0x0000
        /*0024*/ 	.byte	0x00, 0xf5, 0x21, 0x00


	//----- nvinfo : EIATTR_SPARSE_MMA_MASK
	.align		4
.L_1123:
        /*0028*/ 	.byte	0x03, 0x50
        /*002a*/ 	.short	0x0000


	//----- nvinfo : EIATTR_MAXREG_COUNT
	.align		4
        /*002c*/ 	.byte	0x03, 0x1b
        /*002e*/ 	.short	0x00ff


	//----- nvinfo : EIATTR_MERCURY_ISA_VERSION
	.align		4
        /*0030*/ 	.byte	0x03, 0x5f
        /*0032*/ 	.short	0x0101


	//----- nvinfo : EIATTR_VRC_CTA_INIT_COUNT
	.align		4
        /*0034*/ 	.byte	0x02, 0x4a
	.zero		1
	.zero		1


	//----- nvinfo : EIATTR_EXIT_INSTR_OFFSETS
	.align		4
        /*0038*/ 	.byte	0x04, 0x1c
        /*003a*/ 	.short	(.L_1125 - .L_1124)


	//   ....[0]....
.L_1124:
        /*003c*/ 	.word	0x00000070


	//----- nvinfo : EIATTR_CBANK_PARAM_SIZE
	.align		4
.L_1125:
        /*0040*/ 	.byte	0x03, 0x19
        /*0042*/ 	.short	0x0010


	//----- nvinfo : EIATTR_PARAM_CBANK
	.align		4
        /*0044*/ 	.byte	0x04, 0x0a
        /*0046*/ 	.short	(.L_1127 - .L_1126)
	.align		4
.L_1126:
        /*0048*/ 	.word	index@(.nv.constant0._Z4ldcsPfP6__half)
        /*004c*/ 	.short	0x0380
        /*004e*/ 	.short	0x0010


	//----- nvinfo : EIATTR_SW_WAR
	.align		4
.L_1127:
        /*0050*/ 	.byte	0x04, 0x36
        /*0052*/ 	.short	(.L_1129 - .L_1128)
.L_1128:
        /*0054*/ 	.word	0x00000008
.L_1129:


//--------------------- .nv.info._Z4ldcgPfP7__half2 --------------------------
	.section	.nv.info._Z4ldcgPfP7__half2,"",@"SHT_CUDA_INFO"
	.sectionflags	@""
	.align	4


	//----- nvinfo : EIATTR_CUDA_API_VERSION
	.align		4
        /*0000*/ 	.byte	0x04, 0x37
        /*0002*/ 	.short	(.L_1131 - .L_1130)
.L_1130:
        /*0004*/ 	.word	0x00000082


	//----- nvinfo : EIATTR_KPARAM_INFO
	.align		4
.L_1131:
        /*0008*/ 	.byte	0x04, 0x17
        /*000a*/ 	.short	(.L_1133 - .L_1132)
.L_1132:
        /*000c*/ 	.word	0x00000000
        /*0010*/ 	.short	0x0001
        /*0012*/ 	.short	0x0008
        /*0014*/ 	.byte	0x00, 0xf5, 0x21, 0x00


	//----- nvinfo : EIATTR_KPARAM_INFO
	.align		4
.L_1133:
        /*0018*/ 	.byte	0x04, 0x17
        /*001a*/ 	.short	(.L_1135 - .L_1134)
.L_1134:
        /*001c*/ 	.word	0x00000000
        /*0020*/ 	.short	0x0000
        /*0022*/ 	.short	0x0000
        /*0024*/ 	.byte	0x00, 0xf5, 0x21, 0x00


	//----- nvinfo : EIATTR_SPARSE_MMA_MASK
	.align		4
.L_1135:
        /*0028*/ 	.byte	0x03, 0x50
        /*002a*/ 	.short	0x0000


	//----- nvinfo : EIATTR_MAXREG_COUNT
	.align		4
        /*002c*/ 	.byte	0x03, 0x1b
        /*002e*/ 	.short	0x00ff


	//----- nvinfo : EIATTR_MERCURY_ISA_VERSION
	.align		4
        /*0030*/ 	.byte	0x03, 0x5f
        /*0032*/ 	.short	0x0101


	//----- nvinfo : EIATTR_VRC_CTA_INIT_COUNT
	.align		4
        /*0034*/ 	.byte	0x02, 0x4a
	.zero		1
	.zero		1


	//----- nvinfo : EIATTR_EXIT_INSTR_OFFSETS
	.align		4
        /*0038*/ 	.byte	0x04, 0x1c
        /*003a*/ 	.short	(.L_1137 - .L_1136)


	//   ....[0]....
.L_1136:
        /*003c*/ 	.word	0x00000090


	//----- nvinfo : EIATTR_CBANK_PARAM_SIZE
	.align		4
.L_1137:
        /*0040*/ 	.byte	0x03, 0x19
        /*0042*/ 	.short	0x0010


	//----- nvinfo : EIATTR_PARAM_CBANK
	.align		4
        /*0044*/ 	.byte	0x04, 0x0a
        /*0046*/ 	.short	(.L_1139 - .L_1138)
	.align		4
.L_1138:
        /*0048*/ 	.word	index@(.nv.constant0._Z4ldcgPfP7__half2)
        /*004c*/ 	.short	0x0380
        /*004e*/ 	.short	0x0010


	//----- nvinfo : EIATTR_SW_WAR
	.align		4
.L_1139:
        /*0050*/ 	.byte	0x04, 0x36
        /*0052*/ 	.short	(.L_1141 - .L_1140)
.L_1140:
        /*0054*/ 	.word	0x00000008
.L_1141:


//--------------------- .nv.info._Z4ldcgPfP6__half --------------------------
	.section	.nv.info._Z4ldcgPfP6__half,"",@"SHT_CUDA_INFO"
	.sectionflags	@""
	.align	4


	//----- nvinfo : EIATTR_CUDA_API_VERSION
	.align		4
        /*0000*/ 	.byte	0x04, 0x37
        /*0002*/ 	.short	(.L_1143 - .L_1142)
.L_1142:
        /*0004*/ 	.word	0x00000082


	//----- nvinfo : EIATTR_KPARAM_INFO
	.align		4
.L_1143:
        /*0008*/ 	.byte	0x04, 0x17
        /*000a*/ 	.short	(.L_1145 - .L_1144)
.L_1144:
        /*000c*/ 	.word	0x00000000
        /*0010*/ 	.short	0x0001
        /*0012*/ 	.short	0x0008
        /*0014*/ 	.byte	0x00, 0xf5, 0x21, 0x00


	//----- nvinfo : EIATTR_KPARAM_INFO
	.align		4
.L_1145:
        /*0018*/ 	.byte	0x04, 0x17
        /*001a*/ 	.short	(.L_1147 - .L_1146)
.L_1146:
        /*001c*/ 	.word	0x00000000
        /*0020*/ 	.short	0x0000
        /*0022*/ 	.short	0x0000
        /*0024*/ 	.byte	0x00, 0xf5, 0x21, 0x00


	//----- nvinfo : EIATTR_SPARSE_MMA_MASK
	.align		4
.L_1147:
        /*0028*/ 	.byte	0x03, 0x50
        /*002a*/ 	.short	0x0000


	//----- nvinfo : EIATTR_MAXREG_COUNT
	.align		4
        /*002c*/ 	.byte	0x03, 0x1b
        /*002e*/ 	.short	0x00ff


	//----- nvinfo : EIATTR_MERCURY_ISA_VERSION
	.align		4
        /*0030*/ 	.byte	0x03, 0x5f
        /*0032*/ 	.short	0x0101


	//----- nvinfo : EIATTR_VRC_CTA_INIT_COUNT
	.align		4
        /*0034*/ 	.byte	0x02, 0x4a
	.zero		1
	.zero		1


	//----- nvinfo : EIATTR_EXIT_INSTR_OFFSETS
	.align		4
        /*0038*/ 	.byte	0x04, 0x1c
        /*003a*/ 	.short	(.L_1149 - .L_1148)


	//   ....[0]....
.L_1148:
        /*003c*/ 	.word	0x00000070


	//----- nvinfo : EIATTR_CBANK_PARAM_SIZE
	.align		4
.L_1149:
        /*0040*/ 	.byte	0x03, 0x19
        /*0042*/ 	.short	0x0010


	//----- nvinfo : EIATTR_PARAM_CBANK
	.align		4
        /*0044*/ 	.byte	0x04, 0x0a
        /*0046*/ 	.short	(.L_1151 - .L_1150)
	.align		4
.L_1150:
        /*0048*/ 	.word	index@(.nv.constant0._Z4ldcgPfP6__half)
        /*004c*/ 	.short	0x0380
        /*004e*/ 	.short	0x0010


	//----- nvinfo : EIATTR_SW_WAR
	.align		4
.L_1151:
        /*0050*/ 	.byte	0x04, 0x36
        /*0052*/ 	.short	(.L_1153 - .L_1152)
.L_1152:
        /*0054*/ 	.word	0x00000008
.L_1153:


//--------------------- .nv.info._Z4ldcaPfP7__half2 --------------------------
	.section	.nv.info._Z4ldcaPfP7__half2,"",@"SHT_CUDA_INFO"
	.sectionflags	@""
	.align	4


	//----- nvinfo : EIATTR_CUDA_API_VERSION
	.align		4
        /*0000*/ 	.byte	0x04, 0x37
        /*0002*/ 	.short	(.L_1155 - .L_1154)
.L_1154:
        /*0004*/ 	.word	0x00000082


	//----- nvinfo : EIATTR_KPARAM_INFO
	.align		4
.L_1155:
        /*0008*/ 	.byte	0x04, 0x17
        /*000a*/ 	.short	(.L_1157 - .L_1156)
.L_1156:
        /*000c*/ 	.word	0x00000000
        /*0010*/ 	.short	0x0001
        /*0012*/ 	.short	0x0008
        /*0014*/ 	.byte	0x00, 0xf5, 0x21, 0x00


	//----- nvinfo : EIATTR_KPARAM_INFO
	.align		4
.L_1157:
        /*0018*/ 	.byte	0x04, 0x17
        /*001a*/ 	.short	(.L_1159 - .L_1158)
.L_1158:
        /*001c*/ 	.word	0x00000000
        /*0020*/ 	.short	0x0000
        /*0022*/ 	.short	0x0000
        /*0024*/ 	.byte	0x00, 0xf5, 0x21, 0x00


	//----- nvinfo : EIATTR_SPARSE_MMA_MASK
	.align		4
.L_1159:
        /*0028*/ 	.byte	0x03, 0x50
        /*002a*/ 	.short	0x0000


	//----- nvinfo : EIATTR_MAXREG_COUNT
	.align		4
        /*002c*/ 	.byte	0x03, 0x1b
        /*002e*/ 	.short	0x00ff


	//----- nvinfo : EIATTR_MERCURY_ISA_VERSION
	.align		4
        /*0030*/ 	.byte	0x03, 0x5f
        /*0032*/ 	.short	0x0101


	//----- nvinfo : EIATTR_VRC_CTA_INIT_COUNT
	.align		4
        /*0034*/ 	.byte	0x02, 0x4a
	.zero		1
	.zero		1


	//----- nvinfo : EIATTR_EXIT_INSTR_OFFSETS
	.align		4
        /*0038*/ 	.byte	0x04, 0x1c
        /*003a*/ 	.short	(.L_1161 - .L_1160)


	//   ....[0]....
.L_1160:
        /*003c*/ 	.word	0x00000090


	//----- nvinfo : EIATTR_CBANK_PARAM_SIZE
	.align		4
.L_1161:
        /*0040*/ 	.byte	0x03, 0x19
        /*0042*/ 	.short	0x0010


	//----- nvinfo : EIATTR_PARAM_CBANK
	.align		4
        /*0044*/ 	.byte	0x04, 0x0a
        /*0046*/ 	.short	(.L_1163 - .L_1162)
	.align		4
.L_1162:
        /*0048*/ 	.word	index@(.nv.constant0._Z4ldcaPfP7__half2)
        /*004c*/ 	.short	0x0380
        /*004e*/ 	.short	0x0010


	//----- nvinfo : EIATTR_SW_WAR
	.align		4
.L_1163:
        /*0050*/ 	.byte	0x04, 0x36
        /*0052*/ 	.short	(.L_1165 - .L_1164)
.L_1164:
        /*0054*/ 	.word	0x00000008
.L_1165:


//--------------------- .nv.info._Z4ldcaPfP6__half --------------------------
	.section	.nv.info._Z4ldcaPfP6__half,"",@"SHT_CUDA_INFO"
	.sectionflags	@""
	.align	4


	//----- nvinfo : EIATTR_CUDA_API_VERSION
	.align		4
        /*0000*/ 	.byte	0x04, 0x37
        /*0002*/ 	.short	(.L_1167 - .L_1166)
.L_1166:
        /*0004*/ 	.word	0x00000082


	//----- nvinfo : EIATTR_KPARAM_INFO
	.align		4
.L_1167:
        /*0008*/ 	.byte	0x04, 0x17
        /*000a*/ 	.short	(.L_1169 - .L_1168)
.L_1168:
        /*000c*/ 	.word	0x00000000
        /*0010*/ 	.short	0x0001
        /*0012*/ 	.short	0x0008
        /*0014*/ 	.byte	0x00, 0xf5, 0x21, 0x00


	//----- nvinfo : EIATTR_KPARAM_INFO
	.align		4
.L_1169:
        /*0018*/ 	.byte	0x04, 0x17
        /*001a*/ 	.short	(.L_1171 - .L_1170)
.L_1170:
        /*001c*/ 	.word	0x00000000
        /*0020*/ 	.short	0x0000
        /*0022*/ 	.short	0x0000
        /*0024*/ 	.byte	0x00, 0xf5, 0x21, 0x00


	//----- nvinfo : EIATTR_SPARSE_MMA_MASK
	.align		4
.L_1171:
        /*0028*/ 	.byte	0x03, 0x50
        /*002a*/ 	.short	0x0000


	//----- nvinfo : EIATTR_MAXREG_COUNT
	.align		4
        /*002c*/ 	.byte	0x03, 0x1b
        /*002e*/ 	.short	0x00ff


	//----- nvinfo : EIATTR_MERCURY_ISA_VERSION
	.align		4
        /*0030*/ 	.byte	0x03, 0x5f
        /*0032*/ 	.short	0x0101


	//----- nvinfo : EIATTR_VRC_CTA_INIT_COUNT
	.align		4
        /*0034*/ 	.byte	0x02, 0x4a
	.zero		1
	.zero		1


	//----- nvinfo : EIATTR_EXIT_INSTR_OFFSETS
	.align		4
        /*0038*/ 	.byte	0x04, 0x1c
        /*003a*/ 	.short	(.L_1173 - .L_1172)


	//   ....[0]....
.L_1172:
        /*003c*/ 	.word	0x00000070


	//----- nvinfo : EIATTR_CBANK_PARAM_SIZE
	.align		4
.L_1173:
        /*0040*/ 	.byte	0x03, 0x19
        /*0042*/ 	.short	0x0010


	//----- nvinfo : EIATTR_PARAM_CBANK
	.align		4
        /*0044*/ 	.byte	0x04, 0x0a
        /*0046*/ 	.short	(.L_1175 - .L_1174)
	.align		4
.L_1174:
        /*0048*/ 	.word	index@(.nv.constant0._Z4ldcaPfP6__half)
        /*004c*/ 	.short	0x0380
        /*004e*/ 	.short	0x0010


	//----- nvinfo : EIATTR_SW_WAR
	.align		4
.L_1175:
        /*0050*/ 	.byte	0x04, 0x36
        /*0052*/ 	.short	(.L_1177 - .L_1176)
.L_1176:
        /*0054*/ 	.word	0x00000008
.L_1177:


//--------------------- .nv.info._Z11int2half_rzPfi --------------------------
	.section	.nv.info._Z11int2half_rzPfi,"",@"SHT_CUDA_INFO"
	.sectionflags	@""
	.align	4


	//----- nvinfo : EIATTR_CUDA_API_VERSION
	.align		4
        /*0000*/ 	.byte	0x04, 0x37
        /*0002*/ 	.short	(.L_1179 - .L_1178)
.L_1178:
        /*0004*/ 	.word	0x00000082


	//----- nvinfo : EIATTR_KPARAM_INFO
	.align		4
.L_1179:
        /*0008*/ 	.byte	0x04, 0x17
        /*000a*/ 	.short	(.L_1181 - .L_1180)
.L_1180:
        /*000c*/ 	.word	0x00000000
        /*0010*/ 	.short	0x0001
        /*0012*/ 	.short	0x0008
        /*0014*/ 	.byte	0x00, 0xf0, 0x11, 0x00


	//----- nvinfo : EIATTR_KPARAM_INFO
	.align		4
.L_1181:
        /*0018*/ 	.byte	0x04, 0x17
        /*001a*/ 	.short	(.L_1183 - .L_1182)
.L_1182:
        /*001c*/ 	.word	0x00000000
        /*0020*/ 	.short	0x0000
        /*0022*/ 	.short	0x0000
        /*0024*/ 	.byte	0x00, 0xf5, 0x21, 0x00


	//----- nvinfo : EIATTR_SPARSE_MMA_MASK
	.align		4
.L_1183:
        /*0028*/ 	.byte	0x03, 0x50
        /*002a*/ 	.short	0x0000


	//----- nvinfo : EIATTR_MAXREG_COUNT
	.align		4
        /*002c*/ 	.byte	0x03, 0x1b
        /*002e*/ 	.short	0x00ff


	//----- nvinfo : EIATTR_MERCURY_ISA_VERSION
	.align		4
        /*0030*/ 	.byte	0x03, 0x5f
        /*0032*/ 	.short	0x0101


	//----- nvinfo : EIATTR_VRC_CTA_INIT_COUNT
	.align		4
        /*0034*/ 	.byte	0x02, 0x4a
	.zero		1
	.zero		1


	//----- nvinfo : EIATTR_EXIT_INSTR_OFFSETS
	.align		4
        /*0038*/ 	.byte	0x04, 0x1c
        /*003a*/ 	.short	(.L_1185 - .L_1184)


	//   ....[0]....
.L_1184:
        /*003c*/ 	.word	0x00000070


	//----- nvinfo : EIATTR_CBANK_PARAM_SIZE
	.align		4
.L_1185:
        /*0040*/ 	.byte	0x03, 0x19
        /*0042*/ 	.short	0x000c


	//----- nvinfo : EIATTR_PARAM_CBANK
	.align		4
        /*0044*/ 	.byte	0x04, 0x0a
        /*0046*/ 	.short	(.L_1187 - .L_1186)
	.align		4
.L_1186:
        /*0048*/ 	.word	index@(.nv.constant0._Z11int2half_rzPfi)
        /*004c*/ 	.short	0x0380
        /*004e*/ 	.short	0x000c


	//----- nvinfo : EIATTR_SW_WAR
	.align		4
.L_1187:
        /*0050*/ 	.byte	0x04, 0x36
        /*0052*/ 	.short	(.L_1189 - .L_1188)
.L_1188:
        /*0054*/ 	.word	0x00000008
.L_1189:


//--------------------- .nv.info._Z11int2half_ruPfi --------------------------
	.section	.nv.info._Z11int2half_ruPfi,"",@"SHT_CUDA_INFO"
	.sectionflags	@""
	.align	4


	//----- nvinfo : EIATTR_CUDA_API_VERSION
	.align		4
        /*0000*/ 	.byte	0x04, 0x37
        /*0002*/ 	.short	(.L_1191 - .L_1190)
.L_1190:
        /*0004*/ 	.word	0x00000082


	//----- nvinfo : EIATTR_KPARAM_INFO
	.align		4
.L_1191:
        /*0008*/ 	.byte	0x04, 0x17
        /*000a*/ 	.short	(.L_1193 - .L_1192)
.L_1192:
        /*000c*/ 	.word	0x00000000
        /*0010*/ 	.short	0x0001
        /*0012*/ 	.short	0x0008
        /*0014*/ 	.byte	0x00, 0xf0, 0x11, 0x00


	//----- nvinfo : EIATTR_KPARAM_INFO
	.align		4
.L_1193:
        /*0018*/ 	.byte	0x04, 0x17
        /*001a*/ 	.short	(.L_1195 - .L_1194)
.L_1194:
        /*001c*/ 	.word	0x00000000
        /*0020*/ 	.short	0x0000
        /*0022*/ 	.short	0x0000
        /*0024*/ 	.byte	0x00, 0xf5, 0x21, 0x00


	//----- nvinfo : EIATTR_SPARSE_MMA_MASK
	.align		4
.L_1195:
        /*0028*/ 	.byte	0x03, 0x50
        /*002a*/ 	.short	0x0000


	//----- nvinfo : EIATTR_MAXREG_COUNT
	.align		4
        /*002c*/ 	.byte	0x03, 0x1b
        /*002e*/ 	.short	0x00ff


	//----- nvinfo : EIATTR_MERCURY_ISA_VERSION
	.align		4
        /*0030*/ 	.byte	0x03, 0x5f
        /*0032*/ 	.short	0x0101


	//----- nvinfo : EIATTR_VRC_CTA_INIT_COUNT
	.align		4
        /*0034*/ 	.byte	0x02, 0x4a
	.zero		1
	.zero		1


	//----- nvinfo : EIATTR_EXIT_INSTR_OFFSETS
	.align		4
        /*0038*/ 	.byte	0x04, 0x1c
        /*003a*/ 	.short	(.L_1197 - .L_1196)


	//   ....[0]....
.L_1196:
        /*003c*/ 	.word	0x00000070


	//----- nvinfo : EIATTR_CBANK_PARAM_SIZE
	.align		4
.L_1197:
        /*0040*/ 	.byte	0x03, 0x19
        /*0042*/ 	.short	0x000c


	//----- nvinfo : EIATTR_PARAM_CBANK
	.align		4
        /*0044*/ 	.byte	0x04, 0x0a
        /*0046*/ 	.short	(.L_1199 - .L_1198)
	.align		4
.L_1198:
        /*0048*/ 	.word	index@(.nv.constant0._Z11int2half_ruPfi)
        /*004c*/ 	.short	0x0380
        /*004e*/ 	.short	0x000c


	//----- nvinfo : EIATTR_SW_WAR
	.align		4
.L_1199:
        /*0050*/ 	.byte	0x04, 0x36
        /*0052*/ 	.short	(.L_1201 - .L_1200)
.L_1200:
        /*0054*/ 	.word	0x00000008
.L_1201:


//--------------------- .nv.info._Z11int2half_rnPfi --------------------------
	.section	.nv.info._Z11int2half_rnPfi,"",@"SHT_CUDA_INFO"
	.sectionflags	@""
	.align	4


	//----- nvinfo : EIATTR_CUDA_API_VERSION
	.align		4
        /*0000*/ 	.byte	0x04, 0x37
        /*0002*/ 	.short	(.L_1203 - .L_1202)
.L_1202:
        /*0004*/ 	.word	0x00000082


	//----- nvinfo : EIATTR_KPARAM_INFO
	.align		4
.L_1203:
        /*0008*/ 	.byte	0x04, 0x17
        /*000a*/ 	.short	(.L_1205 - .L_1204)
.L_1204:
        /*000c*/ 	.word	0x00000000
        /*0010*/ 	.short	0x0001
        /*0012*/ 	.short	0x0008
        /*0014*/ 	.byte	0x00, 0xf0, 0x11, 0x00


	//----- nvinfo : EIATTR_KPARAM_INFO
	.align		4
.L_1205:
        /*0018*/ 	.byte	0x04, 0x17
        /*001a*/ 	.short	(.L_1207 - .L_1206)
.L_1206:
        /*001c*/ 	.word	0x00000000
        /*0020*/ 	.short	0x0000
        /*0022*/ 	.short	0x0000
        /*0024*/ 	.byte	0x00, 0xf5, 0x21, 0x00


	//----- nvinfo : EIATTR_SPARSE_MMA_MASK
	.align		4
.L_1207:
        /*0028*/ 	.byte	0x03, 0x50
        /*002a*/ 	.short	0x0000


	//----- nvinfo : EIATTR_MAXREG_COUNT
	.align		4
        /*002c*/ 	.byte	0x03, 0x1b
        /*002e*/ 	.short	0x00ff


	//----- nvinfo : EIATTR_MERCURY_ISA_VERSION
	.align		4
        /*0030*/ 	.byte	0x03, 0x5f
        /*0032*/ 	.short	0x0101


	//----- nvinfo : EIATTR_VRC_CTA_INIT_COUNT
	.align		4
        /*0034*/ 	.byte	0x02, 0x4a
	.zero		1
	.zero		1


	//----- nvinfo : EIATTR_EXIT_INSTR_OFFSETS
	.align		4
        /*0038*/ 	.byte	0x04, 0x1c
        /*003a*/ 	.short	(.L_1209 - .L_1208)


	//   ....[0]....
.L_1208:
        /*003c*/ 	.word	0x00000070


	//----- nvinfo : EIATTR_CBANK_PARAM_SIZE
	.align		4
.L_1209:
        /*0040*/ 	.byte	0x03, 0x19
        /*0042*/ 	.short	0x000c


	//----- nvinfo : EIATTR_PARAM_CBANK
	.align		4
        /*0044*/ 	.byte	0x04, 0x0a
        /*0046*/ 	.short	(.L_1211 - .L_1210)
	.align		4
.L_1210:
        /*0048*/ 	.word	index@(.nv.constant0._Z11int2half_rnPfi)
        /*004c*/ 	.short	0x0380
        /*004e*/ 	.short	0x000c


	//----- nvinfo : EIATTR_SW_WAR
	.align		4
.L_1211:
        /*0050*/ 	.byte	0x04, 0x36
        /*0052*/ 	.short	(.L_1213 - .L_1212)
.L_1212:
        /*0054*/ 	.word	0x00000008
.L_1213:


//--------------------- .nv.info._Z11int2half_rdPfi --------------------------
	.section	.nv.info._Z11int2half_rdPfi,"",@"SHT_CUDA_INFO"
	.sectionflags	@""
	.align	4


	//----- nvinfo : EIATTR_CUDA_API_VERSION
	.align		4
        /*0000*/ 	.byte	0x04, 0x37
        /*0002*/ 	.short	(.L_1215 - .L_1214)
.L_1214:
        /*0004*/ 	.word	0x00000082


	//----- nvinfo : EIATTR_KPARAM_INFO
	.align		4
.L_1215:
        /*0008*/ 	.byte	0x04, 0x17
        /*000a*/ 	.short	(.L_1217 - .L_1216)
.L_1216:
        /*000c*/ 	.word	0x00000000
        /*0010*/ 	.short	0x0001
        /*0012*/ 	.short	0x0008
        /*0014*/ 	.byte	0x00, 0xf0, 0x11, 0x00


	//----- nvinfo : EIATTR_KPARAM_INFO
	.align		4
.L_1217:
        /*0018*/ 	.byte	0x04, 0x17
        /*001a*/ 	.short	(.L_1219 - .L_1218)
.L_1218:
        /*001c*/ 	.word	0x00000000
        /*0020*/ 	.short	0x0000
        /*0022*/ 	.short	0x0000
        /*0024*/ 	.byte	0x00, 0xf5, 0x21, 0x00


	//----- nvinfo : EIATTR_SPARSE_MMA_MASK
	.align		4
.L_1219:
        /*0028*/ 	.byte	0x03, 0x50
        /*002a*/ 	.short	0x0000


	//----- nvinfo : EIATTR_MAXREG_COUNT
	.align		4
        /*002c*/ 	.byte	0x03, 0x1b
        /*002e*/ 	.short	0x00ff


	//----- nvinfo : EIATTR_MERCURY_ISA_VERSION
	.align		4
        /*0030*/ 	.byte	0x03, 0x5f
        /*0032*/ 	.short	0x0101


	//----- nvinfo : EIATTR_VRC_CTA_INIT_COUNT
	.align		4
        /*0034*/ 	.byte	0x02, 0x4a
	.zero		1
	.zero		1


	//----- nvinfo : EIATTR_EXIT_INSTR_OFFSETS
	.align		4
        /*0038*/ 	.byte	0x04, 0x1c
        /*003a*/ 	.short	(.L_1221 - .L_1220)


	//   ....[0]....
.L_1220:
        /*003c*/ 	.word	0x00000070


	//----- nvinfo : EIATTR_CBANK_PARAM_SIZE
	.align		4
.L_1221:
        /*0040*/ 	.byte	0x03, 0x19
        /*0042*/ 	.short	0x000c


	//----- nvinfo : EIATTR_PARAM_CBANK
	.align		4
        /*0044*/ 	.byte	0x04, 0x0a
        /*0046*/ 	.short	(.L_1223 - .L_1222)
	.align		4
.L_1222:
        /*0048*/ 	.word	index@(.nv.constant0._Z11int2half_rdPfi)
        /*004c*/ 	.short	0x0380
        /*004e*/ 	.short	0x000c


	//----- nvinfo : EIATTR_SW_WAR
	.align		4
.L_1223:
        /*0050*/ 	.byte	0x04, 0x36
        /*0052*/ 	.short	(.L_1225 - .L_1224)
.L_1224:
        /*0054*/ 	.word	0x00000008
.L_1225:


//--------------------- .nv.info._Z11highs2half2Pf7__half2S0_ --------------------------
	.section	.nv.info._Z11highs2half2Pf7__half2S0_,"",@"SHT_CUDA_INFO"
	.sectionflags	@""
	.align	4


	//----- nvinfo : EIATTR_CUDA_API_VERSION
	.align		4
        /*0000*/ 	.byte	0x04, 0x37
        /*0002*/ 	.short	(.L_1227 - .L_1226)
.L_1226:
        /*0004*/ 	.word	0x00000082


	//----- nvinfo : EIATTR_KPARAM_INFO
	.align		4
.L_1227:
        /*0008*/ 	.byte	0x04, 0x17
        /*000a*/ 	.short	(.L_1229 - .L_1228)
.L_1228:
        /*000c*/ 	.word	0x00000000
        /*0010*/ 	.short	0x0002
        /*0012*/ 	.short	0x000c
        /*0014*/ 	.byte	0x00, 0xf0, 0x11, 0x00


	//----- nvinfo : EIATTR_KPARAM_INFO
	.align		4
.L_1229:
        /*0018*/ 	.byte	0x04, 0x17
        /*001a*/ 	.short	(.L_1231 - .L_1230)
.L_1230:
        /*001c*/ 	.word	0x00000000
        /*0020*/ 	.short	0x0001
        /*0022*/ 	.short	0x0008
        /*0024*/ 	.byte	0x00, 0xf0, 0x11, 0x00


	//----- nvinfo : EIATTR_KPARAM_INFO
	.align		4
.L_1231:
        /*0028*/ 	.byte	0x04, 0x17
        /*002a*/ 	.short	(.L_1233 - .L_1232)
.L_1232:
        /*002c*/ 	.word	0x00000000
        /*0030*/ 	.short	0x0000
        /*0032*/ 	.short	0x0000
        /*0034*/ 	.byte	0x00, 0xf5, 0x21, 0x00


	//----- nvinfo : EIATTR_SPARSE_MMA_MASK
	.align		4
.L_1233:
        /*0038*/ 	.byte	0x03, 0x50
        /*003a*/ 	.short	0x0000


	//----- nvinfo : EIATTR_MAXREG_COUNT
	.align		4
        /*003c*/ 	.byte	0x03, 0x1b
        /*003e*/ 	.short	0x00ff


	//----- nvinfo : EIATTR_MERCURY_ISA_VERSION
	.align		4
        /*0040*/ 	.byte	0x03, 0x5f
        /*0042*/ 	.short	0x0101


	//----- nvinfo : EIATTR_VRC_CTA_INIT_COUNT
	.align		4
        /*0044*/ 	.byte	0x02, 0x4a
	.zero		1
	.zero		1


	//----- nvinfo : EIATTR_EXIT_INSTR_OFFSETS
	.align		4
        /*0048*/ 	.byte	0x04, 0x1c
        /*004a*/ 	.short	(.L_1235 - .L_1234)


	//   ....[0]....
.L_1234:
        /*004c*/ 	.word	0x00000090


	//----- nvinfo : EIATTR_CBANK_PARAM_SIZE
	.align		4
.L_1235:
        /*0050*/ 	.byte	0x03, 0x19
        /*0052*/ 	.short	0x0010


	//----- nvinfo : EIATTR_PARAM_CBANK
	.align		4
        /*0054*/ 	.byte	0x04, 0x0a
        /*0056*/ 	.short	(.L_1237 - .L_1236)
	.align		4
.L_1236:
        /*0058*/ 	.word	index@(.nv.constant0._Z11highs2half2Pf7__half2S0_)
        /*005c*/ 	.short	0x0380
        /*005e*/ 	.short	0x0010


	//----- nvinfo : EIATTR_SW_WAR
	.align		4
.L_1237:
        /*0060*/ 	.byte	0x04, 0x36
        /*0062*/ 	.short	(.L_1239 - .L_1238)
.L_1238:
        /*0064*/ 	.word	0x00000008
.L_1239:


//--------------------- .nv.info._Z10high2half2Pf7__half2 --------------------------
	.section	.nv.info._Z10high2half2Pf7__half2,"",@"SHT_CUDA_INFO"
	.sectionflags	@""
	.align	4


	//----- nvinfo : EIATTR_CUDA_API_VERSION
	.align		4
        /*0000*/ 	.byte	0x04, 0x37
        /*0002*/ 	.short	(.L_1241 - .L_1240)
.L_1240:
        /*0004*/ 	.word	0x00000082


	//----- nvinfo : EIATTR_KPARAM_INFO
	.align		4
.L_1241:
        /*0008*/ 	.byte	0x04, 0x17
        /*000a*/ 	.short	(.L_1243 - .L_1242)
.L_1242:
        /*000c*/ 	.word	0x00000000
        /*0010*/ 	.short	0x0001
        /*0012*/ 	.short	0x0008
        /*0014*/ 	.byte	0x00, 0xf0, 0x11, 0x00


	//----- nvinfo : EIATTR_KPARAM_INFO
	.align		4
.L_1243:
        /*0018*/ 	.byte	0x04, 0x17
        /*001a*/ 	.short	(.L_1245 - .L_1244)
.L_1244:
        /*001c*/ 	.word	0x00000000
        /*0020*/ 	.short	0x0000
        /*0022*/ 	.short	0x0000
        /*0024*/ 	.byte	0x00, 0xf5, 0x21, 0x00


	//----- nvinfo : EIATTR_SPARSE_MMA_MASK
	.align		4
.L_1245:
        /*0028*/ 	.byte	0x03, 0x50
        /*002a*/ 	.short	0x0000


	//----- nvinfo : EIATTR_MAXREG_COUNT
	.align		4
        /*002c*/ 	.byte	0x03, 0x1b
        /*002e*/ 	.short	0x00ff


	//----- nvinfo : EIATTR_MERCURY_ISA_VERSION
	.align		4
        /*0030*/ 	.byte	0x03, 0x5f
        /*0032*/ 	.short	0x0101


	//----- nvinfo : EIATTR_VRC_CTA_INIT_COUNT
	.align		4
        /*0034*/ 	.byte	0x02, 0x4a
	.zero		1
	.zero		1


	//----- nvinfo : EIATTR_EXIT_INSTR_OFFSETS
	.align		4
        /*0038*/ 	.byte	0x04, 0x1c
        /*003a*/ 	.short	(.L_1247 - .L_1246)


	//   ....[0]....
.L_1246:
        /*003c*/ 	.word	0x00000070


	//----- nvinfo : EIATTR_CBANK_PARAM_SIZE
	.align		4
.L_1247:
        /*0040*/ 	.byte	0x03, 0x19
        /*0042*/ 	.short	0x000c


	//----- nvinfo : EIATTR_PARAM_CBANK
	.align		4
        /*0044*/ 	.byte	0x04, 0x0a
        /*0046*/ 	.short	(.L_1249 - .L_1248)
	.align		4
.L_1248:
        /*0048*/ 	.word	index@(.nv.constant0._Z10high2half2Pf7__half2)
        /*004c*/ 	.short	0x0380
        /*004e*/ 	.short	0x000c


	//----- nvinfo : EIATTR_SW_WAR
	.align		4
.L_1249:
        /*0050*/ 	.byte	0x04, 0x36
        /*0052*/ 	.short	(.L_1251 - .L_1250)
.L_1250:
        /*0054*/ 	.word	0x00000008
.L_1251:


//--------------------- .nv.info._Z9high2halfPf7__half2 --------------------------
	.section	.nv.info._Z9high2halfPf7__half2,"",@"SHT_CUDA_INFO"
	.sectionflags	@""
	.align	4


	//----- nvinfo : EIATTR_CUDA_API_VERSION
	.align		4
        /*0000*/ 	.byte	0x04, 0x37
        /*0002*/ 	.short	(.L_1253 - .L_1252)
.L_1252:
        /*0004*/ 	.word	0x00000082


	//----- nvinfo : EIATTR_KPARAM_INFO
	.align		4
.L_1253:
        /*0008*/ 	.byte	0x04, 0x17
        /*000a*/ 	.short	(.L_1255 - .L_1254)
.L_1254:
        /*000c*/ 	.word	0x00000000
        /*0010*/ 	.short	0x0001
        /*0012*/ 	.short	0x0008
        /*0014*/ 	.byte	0x00, 0xf0, 0x11, 0x00


	//----- nvinfo : EIATTR_KPARAM_INFO
	.align		4
.L_1255:
        /*0018*/ 	.byte	0x04, 0x17
        /*001a*/ 	.short	(.L_1257 - .L_1256)
.L_1256:
        /*001c*/ 	.word	0x00000000
        /*0020*/ 	.short	0x0000
        /*0022*/ 	.short	0x0000
        /*0024*/ 	.byte	0x00, 0xf5, 0x21, 0x00


	//----- nvinfo : EIATTR_SPARSE_MMA_MASK
	.align		4
.L_1257:
        /*0028*/ 	.byte	0x03, 0x50
        /*002a*/ 	.short	0x0000


	//----- nvinfo : EIATTR_MAXREG_COUNT
	.align		4
        /*002c*/ 	.byte	0x03, 0x1b
        /*002e*/ 	.short	0x00ff


	//----- nvinfo : EIATTR_MERCURY_ISA_VERSION
	.align		4
        /*0030*/ 	.byte	0x03, 0x5f
        /*0032*/ 	.short	0x0101


	//----- nvinfo : EIATTR_VRC_CTA_INIT_COUNT
	.align		4
        /*0034*/ 	.byte	0x02, 0x4a
	.zero		1
	.zero		1


	//----- nvinfo : EIATTR_EXIT_INSTR_OFFSETS
	.align		4
        /*0038*/ 	.byte	0x04, 0x1c
        /*003a*/ 	.short	(.L_1259 - .L_1258)


	//   ....[0]....
.L_1258:
        /*003c*/ 	.word	0x00000060


	//----- nvinfo : EIATTR_CBANK_PARAM_SIZE
	.align		4
.L_1259:
        /*0040*/ 	.byte	0x03, 0x19
        /*0042*/ 	.short	0x000c


	//----- nvinfo : EIATTR_PARAM_CBANK
	.align		4
        /*0044*/ 	.byte	0x04, 0x0a
        /*0046*/ 	.short	(.L_1261 - .L_1260)
	.align		4
.L_1260:
        /*0048*/ 	.word	index@(.nv.constant0._Z9high2halfPf7__half2)
        /*004c*/ 	.short	0x0380
        /*004e*/ 	.short	0x000c


	//----- nvinfo : EIATTR_SW_WAR
	.align		4
.L_1261:
        /*0050*/ 	.byte	0x04, 0x36
        /*0052*/ 	.short	(.L_1263 - .L_1262)
.L_1262:
        /*0054*/ 	.word	0x00000008
.L_1263:


//--------------------- .nv.info._Z10high2floatPf7__half2 --------------------------
	.section	.nv.info._Z10high2floatPf7__half2,"",@"SHT_CUDA_INFO"
	.sectionflags	@""
	.align	4


	//----- nvinfo : EIATTR_CUDA_API_VERSION
	.align		4
        /*0000*/ 	.byte	0x04, 0x37
        /*0002*/ 	.short	(.L_1265 - .L_1264)
.L_1264:
        /*0004*/ 	.word	0x00000082


	//----- nvinfo : EIATTR_KPARAM_INFO
	.align		4
.L_1265:
        /*0008*/ 	.byte	0x04, 0x17
        /*000a*/ 	.short	(.L_1267 - .L_1266)
.L_1266:
        /*000c*/ 	.word	0x00000000
        /*0010*/ 	.short	0x0001
        /*0012*/ 	.short	0x0008
        /*0014*/ 	.byte	0x00, 0xf0, 0x11, 0x00


	//----- nvinfo : EIATTR_KPARAM_INFO
	.align		4
.L_1267:
        /*0018*/ 	.byte	0x04, 0x17
        /*001a*/ 	.short	(.L_1269 - .L_1268)
.L_1268:
        /*001c*/ 	.word	0x00000000
        /*0020*/ 	.short	0x0000
        /*0022*/ 	.short	0x0000
        /*0024*/ 	.byte	0x00, 0xf5, 0x21, 0x00


	//----- nvinfo : EIATTR_SPARSE_MMA_MASK
	.align		4
.L_1269:
        /*0028*/ 	.byte	0x03, 0x50
        /*002a*/ 	.short	0x0000


	//----- nvinfo : EIATTR_MAXREG_COUNT
	.align		4
        /*002c*/ 	.byte	0x03, 0x1b
        /*002e*/ 	.short	0x00ff


	//----- nvinfo : EIATTR_MERCURY_ISA_VERSION
	.align		4
        /*0030*/ 	.byte	0x03, 0x5f
        /*0032*/ 	.short	0x0101


	//----- nvinfo : EIATTR_VRC_CTA_INIT_COUNT
	.align		4
        /*0034*/ 	.byte	0x02, 0x4a
	.zero		1
	.zero		1


	//----- nvinfo : EIATTR_EXIT_INSTR_OFFSETS
	.align		4
        /*0038*/ 	.byte	0x04, 0x1c
        /*003a*/ 	.short	(.L_1271 - .L_1270)


	//   ....[0]....
.L_1270:
        /*003c*/ 	.word	0x00000060


	//----- nvinfo : EIATTR_CBANK_PARAM_SIZE
	.align		4
.L_1271:
        /*0040*/ 	.byte	0x03, 0x19
        /*0042*/ 	.short	0x000c


	//----- nvinfo : EIATTR_PARAM_CBANK
	.align		4
        /*0044*/ 	.byte	0x04, 0x0a
        /*0046*/ 	.short	(.L_1273 - .L_1272)
	.align		4
.L_1272:
        /*0048*/ 	.word	index@(.nv.constant0._Z10high2floatPf7__half2)
        /*004c*/ 	.short	0x0380
        /*004e*/ 	.short	0x000c


	//----- nvinfo : EIATTR_SW_WAR
	.align		4
.L_1273:
        /*0050*/ 	.byte	0x04, 0x36
        /*0052*/ 	.short	(.L_1275 - .L_1274)
.L_1274:
        /*0054*/ 	.word	0x00000008
.L_1275:


//--------------------- .nv.info._Z12halves2half2Pf6__halfS0_ --------------------------
	.section	.nv.info._Z12halves2half2Pf6__halfS0_,"",@"SHT_CUDA_INFO"
	.sectionflags	@""
	.align	4


	//----- nvinfo : EIATTR_CUDA_API_VERSION
	.align		4
        /*0000*/ 	.byte	0x04, 0x37
        /*0002*/ 	.short	(.L_1277 - .L_1276)
.L_1276:
        /*0004*/ 	.word	0x00000082


	//----- nvinfo : EIATTR_KPARAM_INFO
	.align		4
.L_1277:
        /*0008*/ 	.byte	0x04, 0x17
        /*000a*/ 	.short	(.L_1279 - .L_1278)
.L_1278:
        /*000c*/ 	.word	0x00000000
        /*0010*/ 	.short	0x0002
        /*0012*/ 	.short	0x000a
        /*0014*/ 	.byte	0x00, 0xf0, 0x09, 0x00


	//----- nvinfo : EIATTR_KPARAM_INFO
	.align		4
.L_1279:
        /*0018*/ 	.byte	0x04, 0x17
        /*001a*/ 	.short	(.L_1281 - .L_1280)
.L_1280:
        /*001c*/ 	.word	0x00000000
        /*0020*/ 	.short	0x0001
        /*0022*/ 	.short	0x0008
        /*0024*/ 	.byte	0x00, 0xf0, 0x09, 0x00


	//----- nvinfo : EIATTR_KPARAM_INFO
	.align		4
.L_1281:
        /*0028*/ 	.byte	0x04, 0x17
        /*002a*/ 	.short	(.L_1283 - .L_1282)
.L_1282:
        /*002c*/ 	.word	0x00000000
        /*0030*/ 	.short	0x0000
        /*0032*/ 	.short	0x0000
        /*0034*/ 	.byte	0x00, 0xf5, 0x21, 0x00


	//----- nvinfo : EIATTR_SPARSE_MMA_MASK
	.align		4
.L_1283:
        /*0038*/ 	.byte	0x03, 0x50
        /*003a*/ 	.short	0x0000


	//----- nvinfo : EIATTR_MAXREG_COUNT
	.align		4
        /*003c*/ 	.byte	0x03, 0x1b
        /*003e*/ 	.short	0x00ff


	//----- nvinfo : EIATTR_MERCURY_ISA_VERSION
	.align		4
        /*0040*/ 	.byte	0x03, 0x5f
        /*0042*/ 	.short	0x0101


	//----- nvinfo : EIATTR_VRC_CTA_INIT_COUNT
	.align		4
        /*0044*/ 	.byte	0x02, 0x4a
	.zero		1
	.zero		1


	//----- nvinfo : EIATTR_EXIT_INSTR_OFFSETS
	.align		4
        /*0048*/ 	.byte	0x04, 0x1c
        /*004a*/ 	.short	(.L_1285 - .L_1284)


	//   ....[0]....
.L_1284:
        /*004c*/ 	.word	0x00000090


	//----- nvinfo : EIATTR_CBANK_PARAM_SIZE
	.align		4
.L_1285:
        /*0050*/ 	.byte	0x03, 0x19
        /*0052*/ 	.short	0x000c


	//----- nvinfo : EIATTR_PARAM_CBANK
	.align		4
        /*0054*/ 	.byte	0x04, 0x0a
        /*0056*/ 	.short	(.L_1287 - .L_1286)
	.align		4
.L_1286:
        /*0058*/ 	.word	index@(.nv.constant0._Z12halves2half2Pf6__halfS0_)
        /*005c*/ 	.short	0x0380
        /*005e*/ 	.short	0x000c


	//----- nvinfo : EIATTR_SW_WAR
	.align		4
.L_1287:
        /*0060*/ 	.byte	0x04, 0x36
        /*0062*/ 	.short	(.L_1289 - .L_1288)
.L_1288:
        /*0064*/ 	.word	0x00000008
.L_1289:


//--------------------- .nv.info._Z14half_as_ushortPt6__half --------------------------
	.section	.nv.info._Z14half_as_ushortPt6__half,"",@"SHT_CUDA_INFO"
	.sectionflags	@""
	.align	4


	//----- nvinfo : EIATTR_CUDA_API_VERSION
	.align		4
        /*0000*/ 	.byte	0x04, 0x37
        /*0002*/ 	.short	(.L_1291 - .L_1290)
.L_1290:
        /*0004*/ 	.word	0x00000082


	//----- nvinfo : EIATTR_KPARAM_INFO
	.align		4
.L_1291:
        /*0008*/ 	.byte	0x04, 0x17
        /*000a*/ 	.short	(.L_1293 - .L_1292)
.L_1292:
        /*000c*/ 	.word	0x00000000
        /*0010*/ 	.short	0x0001
        /*0012*/ 	.short	0x0008
        /*0014*/ 	.byte	0x00, 0xf0, 0x09, 0x00


	//----- nvinfo : EIATTR_KPARAM_INFO
	.align		4
.L_1293:
        /*0018*/ 	.byte	0x04, 0x17
        /*001a*/ 	.short	(.L_1295 - .L_1294)
.L_1294:
        /*001c*/ 	.word	0x00000000
        /*0020*/ 	.short	0x0000
        /*0022*/ 	.short	0x0000
        /*0024*/ 	.byte	0x00, 0xf5, 0x21, 0x00


	//----- nvinfo : EIATTR_SPARSE_MMA_MASK
	.align		4
.L_1295:
        /*0028*/ 	.byte	0x03, 0x50
        /*002a*/ 	.short	0x0000


	//----- nvinfo : EIATTR_MAXREG_COUNT
	.align		4
        /*002c*/ 	.byte	0x03, 0x1b
        /*002e*/ 	.short	0x00ff


	//----- nvinfo : EIATTR_MERCURY_ISA_VERSION
	.align		4
        /*0030*/ 	.byte	0x03, 0x5f
        /*0032*/ 	.short	0x0101


	//----- nvinfo : EIATTR_VRC_CTA_INIT_COUNT
	.align		4
        /*0034*/ 	.byte	0x02, 0x4a
	.zero		1
	.zero		1


	//----- nvinfo : EIATTR_EXIT_INSTR_OFFSETS
	.align		4
        /*0038*/ 	.byte	0x04, 0x1c
        /*003a*/ 	.short	(.L_1297 - .L_1296)


	//   ....[0]....
.L_1296:
        /*003c*/ 	.word	0x00000050


	//----- nvinfo : EIATTR_CBANK_PARAM_SIZE
	.align		4
.L_1297:
        /*0040*/ 	.byte	0x03, 0x19
        /*0042*/ 	.short	0x000a


	//----- nvinfo : EIATTR_PARAM_CBANK
	.align		4
        /*0044*/ 	.byte	0x04, 0x0a
        /*0046*/ 	.short	(.L_1299 - .L_1298)
	.align		4
.L_1298:
        /*0048*/ 	.word	index@(.nv.constant0._Z14half_as_ushortPt6__half)
        /*004c*/ 	.short	0x0380
        /*004e*/ 	.short	0x000a


	//----- nvinfo : EIATTR_SW_WAR
	.align		4
.L_1299:
        /*0050*/ 	.byte	0x04, 0x36
        /*0052*/ 	.short	(.L_1301 - .L_1300)
.L_1300:
        /*0054*/ 	.word	0x00000008
.L_1301:


//--------------------- .nv.info._Z13half_as_shortPs6__half --------------------------
	.section	.nv.info._Z13half_as_shortPs6__half,"",@"SHT_CUDA_INFO"
	.sectionflags	@""
	.align	4


	//----- nvinfo : EIATTR_CUDA_API_VERSION
	.align		4
        /*0000*/ 	.byte	0x04, 0x37
        /*0002*/ 	.short	(.L_1303 - .L_1302)
.L_1302:
        /*0004*/ 	.word	0x00000082


	//----- nvinfo : EIATTR_KPARAM_INFO
	.align		4
.L_1303:
        /*0008*/ 	.byte	0x04, 0x17
        /*000a*/ 	.short	(.L_1305 - .L_1304)
.L_1304:
        /*000c*/ 	.word	0x00000000
        /*0010*/ 	.short	0x0001
        /*0012*/ 	.short	0x0008
        /*0014*/ 	.byte	0x00, 0xf0, 0x09, 0x00


	//----- nvinfo : EIATTR_KPARAM_INFO
	.align		4
.L_1305:
        /*0018*/ 	.byte	0x04, 0x17
        /*001a*/ 	.short	(.L_1307 - .L_1306)
.L_1306:
        /*001c*/ 	.word	0x00000000
        /*0020*/ 	.short	0x0000
        /*0022*/ 	.short	0x0000
        /*0024*/ 	.byte	0x00, 0xf5, 0x21, 0x00


	//----- nvinfo : EIATTR_SPARSE_MMA_MASK
	.align		4
.L_1307:
        /*0028*/ 	.byte	0x03, 0x50
        /*002a*/ 	.short	0x0000


	//----- nvinfo : EIATTR_MAXREG_COUNT
	.align		4
        /*002c*/ 	.byte	0x03, 0x1b
        /*002e*/ 	.short	0x00ff


	//----- nvinfo : EIATTR_MERCURY_ISA_VERSION
	.align		4
        /*0030*/ 	.byte	0x03, 0x5f
        /*0032*/ 	.short	0x0101


	//----- nvinfo : EIATTR_VRC_CTA_INIT_COUNT
	.align		4
        /*0034*/ 	.byte	0x02, 0x4a
	.zero		1
	.zero		1


	//----- nvinfo : EIATTR_EXIT_INSTR_OFFSETS
	.align		4
        /*0038*/ 	.byte	0x04, 0x1c
        /*003a*/ 	.short	(.L_1309 - .L_1308)


	//   ....[0]....
.L_1308:
        /*003c*/ 	.word	0x00000050


	//----- nvinfo : EIATTR_CBANK_PARAM_SIZE
	.align		4
.L_1309:
        /*0040*/ 	.byte	0x03, 0x19
        /*0042*/ 	.short	0x000a


	//----- nvinfo : EIATTR_PARAM_CBANK
	.align		4
        /*0044*/ 	.byte	0x04, 0x0a
        /*0046*/ 	.short	(.L_1311 - .L_1310)
	.align		4
.L_1310:
        /*0048*/ 	.word	index@(.nv.constant0._Z13half_as_shortPs6__half)
        /*004c*/ 	.short	0x0380
        /*004e*/ 	.short	0x000a


	//----- nvinfo : EIATTR_SW_WAR
	.align		4
.L_1311:
        /*0050*/ 	.byte	0x04, 0x36
        /*0052*/ 	.short	(.L_1313 - .L_1312)
.L_1312:
        /*0054*/ 	.word	0x00000008
.L_1313:


//--------------------- .nv.info._Z14half2ushort_rzPt6__half --------------------------
	.section	.nv.info._Z14half2ushort_rzPt6__half,"",@"SHT_CUDA_INFO"
	.sectionflags	@""
	.align	4


	//----- nvinfo : EIATTR_CUDA_API_VERSION
	.align		4
        /*0000*/ 	.byte	0x04, 0x37
        /*0002*/ 	.short	(.L_1315 - .L_1314)
.L_1314:
        /*0004*/ 	.word	0x00000082


	//----- nvinfo : EIATTR_KPARAM_INFO
	.align		4
.L_1315:
        /*0008*/ 	.byte	0x04, 0x17
        /*000a*/ 	.short	(.L_1317 - .L_1316)
.L_1316:
        /*000c*/ 	.word	0x00000000
        /*0010*/ 	.short	0x0001
        /*0012*/ 	.short	0x0008
        /*0014*/ 	.byte	0x00, 0xf0, 0x09, 0x00


	//----- nvinfo : EIATTR_KPARAM_INFO
	.align		4
.L_1317:
        /*0018*/ 	.byte	0x04, 0x17
        /*001a*/ 	.short	(.L_1319 - .L_1318)
.L_1318:
        /*001c*/ 	.word	0x00000000
        /*0020*/ 	.short	0x0000
        /*0022*/ 	.short	0x0000
        /*0024*/ 	.byte	0x00, 0xf5, 0x21, 0x00


	//----- nvinfo : EIATTR_SPARSE_MMA_MASK
	.align		4
.L_1319:
        /*0028*/ 	.byte	0x03, 0x50
        /*002a*/ 	.short	0x0000


	//----- nvinfo : EIATTR_MAXREG_COUNT
	.align		4
        /*002c*/ 	.byte	0x03, 0x1b
        /*002e*/ 	.short	0x00ff


	//----- nvinfo : EIATTR_MERCURY_ISA_VERSION
	.align		4
        /*0030*/ 	.byte	0x03, 0x5f
        /*0032*/ 	.short	0x0101


	//----- nvinfo : EIATTR_VRC_CTA_INIT_COUNT
	.align		4
        /*0034*/ 	.byte	0x02, 0x4a
	.zero		1
	.zero		1


	//----- nvinfo : EIATTR_EXIT_INSTR_OFFSETS
	.align		4
        /*0038*/ 	.byte	0x04, 0x1c
        /*003a*/ 	.short	(.L_1321 - .L_1320)


	//   ....[0]....
.L_1320:
        /*003c*/ 	.word	0x00000060


	//----- nvinfo : EIATTR_CBANK_PARAM_SIZE
	.align		4
.L_1321:
        /*0040*/ 	.byte	0x03, 0x19
        /*0042*/ 	.short	0x000a


	//----- nvinfo : EIATTR_PARAM_CBANK
	.align		4
        /*0044*/ 	.byte	0x04, 0x0a
        /*0046*/ 	.short	(.L_1323 - .L_1322)
	.align		4
.L_1322:
        /*0048*/ 	.word	index@(.nv.constant0._Z14half2ushort_rzPt6__half)
        /*004c*/ 	.short	0x0380
        /*004e*/ 	.short	0x000a


	//----- nvinfo : EIATTR_SW_WAR
	.align		4
.L_1323:
        /*0050*/ 	.byte	0x04, 0x36
        /*0052*/ 	.short	(.L_1325 - .L_1324)
.L_1324:
        /*0054*/ 	.word	0x00000008
.L_1325:


//--------------------- .nv.info._Z14half2ushort_ruPt6__half --------------------------
	.section	.nv.info._Z14half2ushort_ruPt6__half,"",@"SHT_CUDA_INFO"
	.sectionflags	@""
	.align	4


	//----- nvinfo : EIATTR_CUDA_API_VERSION
	.align		4
        /*0000*/ 	.byte	0x04, 0x37
        /*0002*/ 	.short	(.L_1327 - .L_1326)
.L_1326:
        /*0004*/ 	.word	0x00000082


	//----- nvinfo : EIATTR_KPARAM_INFO
	.align		4
.L_1327:
        /*0008*/ 	.byte	0x04, 0x17
        /*000a*/ 	.short	(.L_1329 - .L_1328)
.L_1328:
        /*000c*/ 	.word	0x00000000
        /*0010*/ 	.short	0x0001
        /*0012*/ 	.short	0x0008
        /*0014*/ 	.byte	0x00, 0xf0, 0x09, 0x00


	//----- nvinfo : EIATTR_KPARAM_INFO
	.align		4
.L_1329:
        /*0018*/ 	.byte	0x04, 0x17
        /*001a*/ 	.short	(.L_1331 - .L_1330)
.L_1330:
        /*001c*/ 	.word	0x00000000
        /*0020*/ 	.short	0x0000
        /*0022*/ 	.short	0x0000
        /*0024*/ 	.byte	0x00, 0xf5, 0x21, 0x00


	//----- nvinfo : EIATTR_SPARSE_MMA_MASK
	.align		4
.L_1331:
        /*0028*/ 	.byte	0x03, 0x50
        /*002a*/ 	.short	0x0000


	//----- nvinfo : EIATTR_MAXREG_COUNT
	.align		4
        /*002c*/ 	.byte	0x03, 0x1b
        /*002e*/ 	.short	0x00ff


	//----- nvinfo : EIATTR_MERCURY_ISA_VERSION
	.align		4
        /*0030*/ 	.byte	0x03, 0x5f
        /*0032*/ 	.short	0x0101


	//----- nvinfo : EIATTR_VRC_CTA_INIT_COUNT
	.align		4
        /*0034*/ 	.byte	0x02, 0x4a
	.zero		1
	.zero		1


	//----- nvinfo : EIATTR_EXIT_INSTR_OFFSETS
	.align		4
        /*0038*/ 	.byte	0x04, 0x1c
        /*003a*/ 	.short	(.L_1333 - .L_1332)


	//   ....[0]....
.L_1332:
        /*003c*/ 	.word	0x00000060


	//----- nvinfo : EIATTR_CBANK_PARAM_SIZE
	.align		4
.L_1333:
        /*0040*/ 	.byte	0x03, 0x19
        /*0042*/ 	.short	0x000a


	//----- nvinfo : EIATTR_PARAM_CBANK
	.align		4
        /*0044*/ 	.byte	0x04, 0x0a
        /*0046*/ 	.short	(.L_1335 - .L_1334)
	.align		4
.L_1334:
        /*0048*/ 	.word	index@(.nv.constant0._Z14half2ushort_ruPt6__half)
        /*004c*/ 	.short	0x0380
        /*004e*/ 	.short	0x000a


	//----- nvinfo : EIATTR_SW_WAR
	.align		4
.L_1335:
        /*0050*/ 	.byte	0x04, 0x36
        /*0052*/ 	.short	(.L_1337 - .L_1336)
.L_1336:
        /*0054*/ 	.word	0x00000008
.L_1337:


//--------------------- .nv.info._Z14half2ushort_rnPt6__half --------------------------
	.section	.nv.info._Z14half2ushort_rnPt6__half,"",@"SHT_CUDA_INFO"
	.sectionflags	@""
	.align	4


	//----- nvinfo : EIATTR_CUDA_API_VERSION
	.align		4
        /*0000*/ 	.byte	0x04, 0x37
        /*0002*/ 	.short	(.L_1339 - .L_1338)
.L_1338:
        /*0004*/ 	.word	0x00000082


	//----- nvinfo : EIATTR_KPARAM_INFO
	.align		4
.L_1339:
        /*0008*/ 	.byte	0x04, 0x17
        /*000a*/ 	.short	(.L_1341 - .L_1340)
.L_1340:
        /*000c*/ 	.word	0x00000000
        /*0010*/ 	.short	0x0001
        /*0012*/ 	.short	0x0008
        /*0014*/ 	.byte	0x00, 0xf0, 0x09, 0x00


	//----- nvinfo : EIATTR_KPARAM_INFO
	.align		4
.L_1341:
        /*0018*/ 	.byte	0x04, 0x17
        /*001a*/ 	.short	(.L_1343 - .L_1342)
.L_1342:
        /*001c*/ 	.word	0x00000000
        /*0020*/ 	.short	0x0000
        /*0022*/ 	.short	0x0000
        /*0024*/ 	.byte	0x00, 0xf5, 0x21, 0x00


	//----- nvinfo : EIATTR_SPARSE_MMA_MASK
	.align		4
.L_1343:
        /*0028*/ 	.byte	0x03, 0x50
        /*002a*/ 	.short	0x0000


	//----- nvinfo : EIATTR_MAXREG_COUNT
	.align		4
        /*002c*/ 	.byte	0x03, 0x1b
        /*002e*/ 	.short	0x00ff


	//----- nvinfo : EIATTR_MERCURY_ISA_VERSION
	.align		4
        /*0030*/ 	.byte	0x03, 0x5f
        /*0032*/ 	.short	0x0101


	//----- nvinfo : EIATTR_VRC_CTA_INIT_COUNT
	.align		4
        /*0034*/ 	.byte	0x02, 0x4a
	.zero		1
	.zero		1


	//----- nvinfo : EIATTR_EXIT_INSTR_OFFSETS
	.align		4
        /*0038*/ 	.byte	0x04, 0x1c
        /*003a*/ 	.short	(.L_1345 - .L_1344)


	//   ....[0]....
.L_1344:
        /*003c*/ 	.word	0x00000060


	//----- nvinfo : EIATTR_CBANK_PARAM_SIZE
	.align		4
.L_1345:
        /*0040*/ 	.byte	0x03, 0x19
        /*0042*/ 	.short	0x000a


	//----- nvinfo : EIATTR_PARAM_CBANK
	.align		4
        /*0044*/ 	.byte	0x04, 0x0a
        /*0046*/ 	.short	(.L_1347 - .L_1346)
	.align		4
.L_1346:
        /*0048*/ 	.word	index@(.nv.constant0._Z14half2ushort_rnPt6__half)
        /*004c*/ 	.short	0x0380
        /*004e*/ 	.short	0x000a


	//----- nvinfo : EIATTR_SW_WAR
	.align		4
.L_1347:
        /*0050*/ 	.byte	0x04, 0x36
        /*0052*/ 	.short	(.L_1349 - .L_1348)
.L_1348:
        /*0054*/ 	.word	0x00000008
.L_1349:


//--------------------- .nv.info._Z14half2ushort_rdPt6__half --------------------------
	.section	.nv.info._Z14half2ushort_rdPt6__half,"",@"SHT_CUDA_INFO"
	.sectionflags	@""
	.align	4


	//----- nvinfo : EIATTR_CUDA_API_VERSION
	.align		4
        /*0000*/ 	.byte	0x04, 0x37
        /*0002*/ 	.short	(.L_1351 - .L_1350)
.L_1350:
        /*0004*/ 	.word	0x00000082


	//----- nvinfo : EIATTR_KPARAM_INFO
	.align		4
.L_1351:
        /*0008*/ 	.byte	0x04, 0x17
        /*000a*/ 	.short	(.L_1353 - .L_1352)
.L_1352:
        /*000c*/ 	.word	0x00000000
        /*0010*/ 	.short	0x0001
        /*0012*/ 	.short	0x0008
        /*0014*/ 	.byte	0x00, 0xf0, 0x09, 0x00


	//----- nvinfo : EIATTR_KPARAM_INFO
	.align		4
.L_1353:
        /*0018*/ 	.byte	0x04, 0x17
        /*001a*/ 	.short	(.L_1355 - .L_1354)
.L_1354:
        /*001c*/ 	.word	0x00000000
        /*0020*/ 	.short	0x0000
        /*0022*/ 	.short	0x0000
        /*0024*/ 	.byte	0x00, 0xf5, 0x21, 0x00


	//----- nvinfo : EIATTR_SPARSE_MMA_MASK
	.align		4
.L_1355:
        /*0028*/ 	.byte	0x03, 0x50
        /*002a*/ 	.short	0x0000


	//----- nvinfo : EIATTR_MAXREG_COUNT
	.align		4
        /*002c*/ 	.byte	0x03, 0x1b
        /*002e*/ 	.short	0x00ff


	//----- nvinfo : EIATTR_MERCURY_ISA_VERSION
	.align		4
        /*0030*/ 	.byte	0x03, 0x5f
        /*0032*/ 	.short	0x0101


	//----- nvinfo : EIATTR_VRC_CTA_INIT_COUNT
	.align		4
        /*0034*/ 	.byte	0x02, 0x4a
	.zero		1
	.zero		1


	//----- nvinfo : EIATTR_EXIT_INSTR_OFFSETS
	.align		4
        /*0038*/ 	.byte	0x04, 0x1c
        /*003a*/ 	.short	(.L_1357 - .L_1356)


	//   ....[0]....
.L_1356:
        /*003c*/ 	.word	0x00000060


	//----- nvinfo : EIATTR_CBANK_PARAM_SIZE
	.align		4
.L_1357:
        /*0040*/ 	.byte	0x03, 0x19
        /*0042*/ 	.short	0x000a


	//----- nvinfo : EIATTR_PARAM_CBANK
	.align		4
        /*0044*/ 	.byte	0x04, 0x0a
        /*0046*/ 	.short	(.L_1359 - .L_1358)
	.align		4
.L_1358:
        /*0048*/ 	.word	index@(.nv.constant0._Z14half2ushort_rdPt6__half)
        /*004c*/ 	.short	0x0380
        /*004e*/ 	.short	0x000a


	//----- nvinfo : EIATTR_SW_WAR
	.align		4
.L_1359:
        /*0050*/ 	.byte	0x04, 0x36
        /*0052*/ 	.short	(.L_1361 - .L_1360)
.L_1360:
        /*0054*/ 	.word	0x00000008
.L_1361:


//--------------------- .nv.info._Z11half2ull_rzPy6__half --------------------------
	.section	.nv.info._Z11half2ull_rzPy6__half,"",@"SHT_CUDA_INFO"
	.sectionflags	@""
	.align	4


	//----- nvinfo : EIATTR_CUDA_API_VERSION
	.align		4
        /*0000*/ 	.byte	0x04, 0x37
        /*0002*/ 	.short	(.L_1363 - .L_1362)
.L_1362:
        /*0004*/ 	.word	0x00000082


	//----- nvinfo : EIATTR_KPARAM_INFO
	.align		4
.L_1363:
        /*0008*/ 	.byte	0x04, 0x17
        /*000a*/ 	.short	(.L_1365 - .L_1364)
.L_1364:
        /*000c*/ 	.word	0x00000000
        /*0010*/ 	.short	0x0001
        /*0012*/ 	.short	0x0008
        /*0014*/ 	.byte	0x00, 0xf0, 0x09, 0x00


	//----- nvinfo : EIATTR_KPARAM_INFO
	.align		4
.L_1365:
        /*0018*/ 	.byte	0x04, 0x17
        /*001a*/ 	.short	(.L_1367 - .L_1366)
.L_1366:
        /*001c*/ 	.word	0x00000000
        /*0020*/ 	.short	0x0000
        /*0022*/ 	.short	0x0000
        /*0024*/ 	.byte	0x00, 0xf5, 0x21, 0x00


	//----- nvinfo : EIATTR_SPARSE_MMA_MASK
	.align		4
.L_1367:
        /*0028*/ 	.byte	0x03, 0x50
        /*002a*/ 	.short	0x0000


	//----- nvinfo : EIATTR_MAXREG_COUNT
	.align		4
        /*002c*/ 	.byte	0x03, 0x1b
        /*002e*/ 	.short	0x00ff


	//----- nvinfo : EIATTR_MERCURY_ISA_VERSION
	.align		4
        /*0030*/ 	.byte	0x03, 0x5f
        /*0032*/ 	.short	0x0101


	//----- nvinfo : EIATTR_VRC_CTA_INIT_COUNT
	.align		4
        /*0034*/ 	.byte	0x02, 0x4a
	.zero		1
	.zero		1


	//----- nvinfo : EIATTR_EXIT_INSTR_OFFSETS
	.align		4
        /*0038*/ 	.byte	0x04, 0x1c
        /*003a*/ 	.short	(.L_1369 - .L_1368)


	//   ....[0]....
.L_1368:
        /*003c*/ 	.word	0x00000060


	//----- nvinfo : EIATTR_CBANK_PARAM_SIZE
	.align		4
.L_1369:
        /*0040*/ 	.byte	0x03, 0x19
        /*0042*/ 	.short	0x000a


	//----- nvinfo : EIATTR_PARAM_CBANK
	.align		4
        /*0044*/ 	.byte	0x04, 0x0a
        /*0046*/ 	.short	(.L_1371 - .L_1370)
	.align		4
.L_1370:
        /*0048*/ 	.word	index@(.nv.constant0._Z11half2ull_rzPy6__half)
        /*004c*/ 	.short	0x0380
        /*004e*/ 	.short	0x000a


	//----- nvinfo : EIATTR_SW_WAR
	.align		4
.L_1371:
        /*0050*/ 	.byte	0x04, 0x36
        /*0052*/ 	.short	(.L_1373 - .L_1372)
.L_1372:
        /*0054*/ 	.word	0x00000008
.L_1373:


//--------------------- .nv.info._Z11half2ull_ruPy6__half --------------------------
	.section	.nv.info._Z11half2ull_ruPy6__half,"",@"SHT_CUDA_INFO"
	.sectionflags	@""
	.align	4


	//----- nvinfo : EIATTR_CUDA_API_VERSION
	.align		4
        /*0000*/ 	.byte	0x04, 0x37
        /*0002*/ 	.short	(.L_1375 - .L_1374)
.L_1374:
        /*0004*/ 	.word	0x00000082


	//----- nvinfo : EIATTR_KPARAM_INFO
	.align		4
.L_1375:
        /*0008*/ 	.byte	0x04, 0x17
        /*000a*/ 	.short	(.L_1377 - .L_1376)
.L_1376:
        /*000c*/ 	.word	0x00000000
        /*0010*/ 	.short	0x0001
        /*0012*/ 	.short	0x0008
        /*0014*/ 	.byte	0x00, 0xf0, 0x09, 0x00


	//----- nvinfo : EIATTR_KPARAM_INFO
	.align		4
.L_1377:
        /*0018*/ 	.byte	0x04, 0x17
        /*001a*/ 	.short	(.L_1379 - .L_1378)
.L_1378:
        /*001c*/ 	.word	0x00000000
        /*0020*/ 	.short	0x0000
        /*0022*/ 	.short	0x0000
        /*0024*/ 	.byte	0x00, 0xf5, 0x21, 0x00


	//----- nvinfo : EIATTR_SPARSE_MMA_MASK
	.align		4
.L_1379:
        /*0028*/ 	.byte	0x03, 0x50
        /*002a*/ 	.short	0x0000


	//----- nvinfo : EIATTR_MAXREG_COUNT
	.align		4
        /*002c*/ 	.byte	0x03, 0x1b
        /*002e*/ 	.short	0x00ff


	//----- nvinfo : EIATTR_MERCURY_ISA_VERSION
	.align		4
        /*0030*/ 	.byte	0x03, 0x5f
        /*0032*/ 	.short	0x0101


	//----- nvinfo : EIATTR_VRC_CTA_INIT_COUNT
	.align		4
        /*0034*/ 	.byte	0x02, 0x4a
	.zero		1
	.zero		1


	//----- nvinfo : EIATTR_EXIT_INSTR_OFFSETS
	.align		4
        /*0038*/ 	.byte	0x04, 0x1c
        /*003a*/ 	.short	(.L_1381 - .L_1380)


	//   ....[0]....
.L_1380:
        /*003c*/ 	.word	0x00000060


	//----- nvinfo : EIATTR_CBANK_PARAM_SIZE
	.align		4
.L_1381:
        /*0040*/ 	.byte	0x03, 0x19
        /*0042*/ 	.short	0x000a


	//----- nvinfo : EIATTR_PARAM_CBANK
	.align		4
        /*0044*/ 	.byte	0x04, 0x0a
        /*0046*/ 	.short	(.L_1383 - .L_1382)
	.align		4
.L_1382:
        /*0048*/ 	.word	index@(.nv.constant0._Z11half2ull_ruPy6__half)
        /*004c*/ 	.short	0x0380
        /*004e*/ 	.short	0x000a


	//----- nvinfo : EIATTR_SW_WAR
	.align		4
.L_1383:
        /*0050*/ 	.byte	0x04, 0x36
        /*0052*/ 	.short	(.L_1385 - .L_1384)
.L_1384:
        /*0054*/ 	.word	0x00000008
.L_1385:


//--------------------- .nv.info._Z11half2ull_rnPy6__half --------------------------
	.section	.nv.info._Z11half2ull_rnPy6__half,"",@"SHT_CUDA_INFO"
	.sectionflags	@""
	.align	4


	//----- nvinfo : EIATTR_CUDA_API_VERSION
	.align		4
        /*0000*/ 	.byte	0x04, 0x37
        /*0002*/ 	.short	(.L_1387 - .L_1386)
.L_1386:
        /*0004*/ 	.word	0x00000082


	//----- nvinfo : EIATTR_KPARAM_INFO
	.align		4
.L_1387:
        /*0008*/ 	.byte	0x04, 0x17
        /*000a*/ 	.short	(.L_1389 - .L_1388)
.L_1388:
        /*000c*/ 	.word	0x00000000
        /*0010*/ 	.short	0x0001
        /*0012*/ 	.short	0x0008
        /*0014*/ 	.byte	0x00, 0xf0, 0x09, 0x00


	//----- nvinfo : EIATTR_KPARAM_INFO
	.align		4
.L_1389:
        /*0018*/ 	.byte	0x04, 0x17
        /*001a*/ 	.short	(.L_1391 - .L_1390)
.L_1390:
        /*001c*/ 	.word	0x00000000
        /*0020*/ 	.short	0x0000
        /*0022*/ 	.short	0x0000
        /*0024*/ 	.byte	0x00, 0xf5, 0x21, 0x00


	//----- nvinfo : EIATTR_SPARSE_MMA_MASK
	.align		4
.L_1391:
        /*0028*/ 	.byte	0x03, 0x50
        /*002a*/ 	.short	0x0000


	//----- nvinfo : EIATTR_MAXREG_COUNT
	.align		4
        /*002c*/ 	.byte	0x03, 0x1b
        /*002e*/ 	.short	0x00ff


	//----- nvinfo : EIATTR_MERCURY_ISA_VERSION
	.align		4
        /*0030*/ 	.byte	0x03, 0x5f
        /*0032*/ 	.short	0x0101


	//----- nvinfo : EIATTR_VRC_CTA_INIT_COUNT
	.align		4
        /*0034*/ 	.byte	0x02, 0x4a
	.zero		1
	.zero		1


	//----- nvinfo : EIATTR_EXIT_INSTR_OFFSETS
	.align		4
        /*0038*/ 	.byte	0x04, 0x1c
        /*003a*/ 	.short	(.L_1393 - .L_1392)


	//   ....[0]....
.L_1392:
        /*003c*/ 	.word	0x00000060


	//----- nvinfo : EIATTR_CBANK_PARAM_SIZE
	.align		4
.L_1393:
        /*0040*/ 	.byte	0x03, 0x19
        /*0042*/ 	.short	0x000a


	//----- nvinfo : EIATTR_PARAM_CBANK
	.align		4
        /*0044*/ 	.byte	0x04, 0x0a
        /*0046*/ 	.short	(.L_1395 - .L_1394)
	.align		4
.L_1394:
        /*0048*/ 	.word	index@(.nv.constant0._Z11half2ull_rnPy6__half)
        /*004c*/ 	.short	0x0380
        /*004e*/ 	.short	0x000a


	//----- nvinfo : EIATTR_SW_WAR
	.align		4
.L_1395:
        /*0050*/ 	.byte	0x04, 0x36
        /*0052*/ 	.short	(.L_1397 - .L_1396)
.L_1396:
        /*0054*/ 	.word	0x00000008
.L_1397:


//--------------------- .nv.info._Z11half2ull_rdPy6__half --------------------------
	.section	.nv.info._Z11half2ull_rdPy6__half,"",@"SHT_CUDA_INFO"
	.sectionflags	@""
	.align	4


	//----- nvinfo : EIATTR_CUDA_API_VERSION
	.align		4
        /*0000*/ 	.byte	0x04, 0x37
        /*0002*/ 	.short	(.L_1399 - .L_1398)
.L_1398:
        /*0004*/ 	.word	0x00000082


	//----- nvinfo : EIATTR_KPARAM_INFO
	.align		4
.L_1399:
        /*0008*/ 	.byte	0x04, 0x17
        /*000a*/ 	.short	(.L_1401 - .L_1400)
.L_1400:
        /*000c*/ 	.word	0x00000000
        /*0010*/ 	.short	0x0001
        /*0012*/ 	.short	0x0008
        /*0014*/ 	.byte	0x00, 0xf0, 0x09, 0x00


	//----- nvinfo : EIATTR_KPARAM_INFO
	.align		4
.L_1401:
        /*0018*/ 	.byte	0x04, 0x17
        /*001a*/ 	.short	(.L_1403 - .L_1402)
.L_1402:
        /*001c*/ 	.word	0x00000000
        /*0020*/ 	.short	0x0000
        /*0022*/ 	.short	0x0000
        /*0024*/ 	.byte	0x00, 0xf5, 0x21, 0x00


	//----- nvinfo : EIATTR_SPARSE_MMA_MASK
	.align		4
.L_1403:
        /*0028*/ 	.byte	0x03, 0x50
        /*002a*/ 	.short	0x0000


	//----- nvinfo : EIATTR_MAXREG_COUNT
	.align		4
        /*002c*/ 	.byte	0x03, 0x1b
        /*002e*/ 	.short	0x00ff


	//----- nvinfo : EIATTR_MERCURY_ISA_VERSION
	.align		4
        /*0030*/ 	.byte	0x03, 0x5f
        /*0032*/ 	.short	0x0101


	//----- nvinfo : EIATTR_VRC_CTA_INIT_COUNT
	.align		4
        /*0034*/ 	.byte	0x02, 0x4a
	.zero		1
	.zero		1


	//----- nvinfo : EIATTR_EXIT_INSTR_OFFSETS
	.align		4
        /*0038*/ 	.byte	0x04, 0x1c
        /*003a*/ 	.short	(.L_1405 - .L_1404)


	//   ....[0]....
.L_1404:
        /*003c*/ 	.word	0x00000060


	//----- nvinfo : EIATTR_CBANK_PARAM_SIZE
	.align		4
.L_1405:
        /*0040*/ 	.byte	0x03, 0x19
        /*0042*/ 	.short	0x000a


	//----- nvinfo : EIATTR_PARAM_CBANK
	.align		4
        /*0044*/ 	.byte	0x04, 0x0a
        /*0046*/ 	.short	(.L_1407 - .L_1406)
	.align		4
.L_1406:
        /*0048*/ 	.word	index@(.nv.constant0._Z11half2ull_rdPy6__half)
        /*004c*/ 	.short	0x0380
        /*004e*/ 	.short	0x000a


	//----- nvinfo : EIATTR_SW_WAR
	.align		4
.L_1407:
        /*0050*/ 	.byte	0x04, 0x36
        /*0052*/ 	.short	(.L_1409 - .L_1408)
.L_1408:
        /*0054*/ 	.word	0x00000008
.L_1409:


//--------------------- .nv.info._Z12half2uint_rzPj6__half --------------------------
	.section	.nv.info._Z12half2uint_rzPj6__half,"",@"SHT_CUDA_INFO"
	.sectionflags	@""
	.align	4


	//----- nvinfo : EIATTR_CUDA_API_VERSION
	.align		4
        /*0000*/ 	.byte	0x04, 0x37
        /*0002*/ 	.short	(.L_1411 - .L_1410)
.L_1410:
        /*0004*/ 	.word	0x00000082


	//----- nvinfo : EIATTR_KPARAM_INFO
	.align		4
.L_1411:
        /*0008*/ 	.byte	0x04, 0x17
        /*000a*/ 	.short	(.L_1413 - .L_1412)
.L_1412:
        /*000c*/ 	.word	0x00000000
        /*0010*/ 	.short	0x0001
        /*0012*/ 	.short	0x0008
        /*0014*/ 	.byte	0x00, 0xf0, 0x09, 0x00


	//----- nvinfo : EIATTR_KPARAM_INFO
	.align		4
.L_1413:
        /*0018*/ 	.byte	0x04, 0x17
        /*001a*/ 	.short	(.L_1415 - .L_1414)
.L_1414:
        /*001c*/ 	.word	0x00000000
        /*0020*/ 	.short	0x0000
        /*0022*/ 	.short	0x0000
        /*0024*/ 	.byte	0x00, 0xf5, 0x21, 0x00


	//----- nvinfo : EIATTR_SPARSE_MMA_MASK
	.align		4
.L_1415:
        /*0028*/ 	.byte	0x03, 0x50
        /*002a*/ 	.short	0x0000


	//----- nvinfo : EIATTR_MAXREG_COUNT
	.align		4
        /*002c*/ 	.byte	0x03, 0x1b
        /*002e*/ 	.short	0x00ff


	//----- nvinfo : EIATTR_MERCURY_ISA_VERSION
	.align		4
        /*0030*/ 	.byte	0x03, 0x5f
        /*0032*/ 	.short	0x0101


	//----- nvinfo : EIATTR_VRC_CTA_INIT_COUNT
	.align		4
        /*0034*/ 	.byte	0x02, 0x4a
	.zero		1
	.zero		1


	//----- nvinfo : EIATTR_EXIT_INSTR_OFFSETS
	.align		4
        /*0038*/ 	.byte	0x04, 0x1c
        /*003a*/ 	.short	(.L_1417 - .L_1416)


	//   ....[0]....
.L_1416:
        /*003c*/ 	.word	0x00000060


	//----- nvinfo : EIATTR_CBANK_PARAM_SIZE
	.align		4
.L_1417:
        /*0040*/ 	.byte	0x03, 0x19
        /*0042*/ 	.short	0x000a


	//----- nvinfo : EIATTR_PARAM_CBANK
	.align		4
        /*0044*/ 	.byte	0x04, 0x0a
        /*0046*/ 	.short	(.L_1419 - .L_1418)
	.align		4
.L_1418:
        /*0048*/ 	.word	index@(.nv.constant0._Z12half2uint_rzPj6__half)
        /*004c*/ 	.short	0x0380
        /*004e*/ 	.short	0x000a


	//----- nvinfo : EIATTR_SW_WAR
	.align		4
.L_1419:
        /*0050*/ 	.byte	0x04, 0x36
        /*0052*/ 	.short	(.L_1421 - .L_1420)
.L_1420:
        /*0054*/ 	.word	0x00000008
.L_1421:


//--------------------- .nv.info._Z12half2uint_ruPj6__half --------------------------
	.section	.nv.info._Z12half2uint_ruPj6__half,"",@"SHT_CUDA_INFO"
	.sectionflags	@""
	.align	4


	//----- nvinfo : EIATTR_CUDA_API_VERSION
	.align		4
        /*0000*/ 	.byte	0x04, 0x37
        /*0002*/ 	.short	(.L_1423 - .L_1422)
.L_1422:
        /*0004*/ 	.word	0x00000082


	//----- nvinfo : EIATTR_KPARAM_INFO
	.align		4
.L_1423:
        /*0008*/ 	.byte	0x04, 0x17
        /*000a*/ 	.short	(.L_1425 - .L_1424)
.L_1424:
        /*000c*/ 	.word	0x00000000
        /*0010*/ 	.short	0x0001
        /*0012*/ 	.short	0x0008
        /*0014*/ 	.byte	0x00, 0xf0, 0x09, 0x00


	//----- nvinfo : EIATTR_KPARAM_INFO
	.align		4
.L_1425:
        /*0018*/ 	.byte	0x04, 0x17
        /*001a*/ 	.short	(.L_1427 - .L_1426)
.L_1426:
        /*001c*/ 	.word	0x00000000
        /*0020*/ 	.short	0x0000
        /*0022*/ 	.short	0x0000
        /*0024*/ 	.byte	0x00, 0xf5, 0x21, 0x00


	//----- nvinfo : EIATTR_SPARSE_MMA_MASK
	.align		4
.L_1427:
        /*0028*/ 	.byte	0x03, 0x50
        /*002a*/ 	.short	0x0000


	//----- nvinfo : EIATTR_MAXREG_COUNT
	.align		4
        /*002c*/ 	.byte	0x03, 0x1b
        /*002e*/ 	.short	0x00ff


	//----- nvinfo : EIATTR_MERCURY_ISA_VERSION
	.align		4
        /*0030*/ 	.byte	0x03, 0x5f
        /*0032*/ 	.short	0x0101


	//----- nvinfo : EIATTR_VRC_CTA_INIT_COUNT
	.align		4
        /*0034*/ 	.byte	0x02, 0x4a
	.zero		1
	.zero		1


	//----- nvinfo : EIATTR_EXIT_INSTR_OFFSETS
	.align		4
        /*0038*/ 	.byte	0x04, 0x1c
        /*003a*/ 	.short	(.L_1429 - .L_1428)


	//   ....[0]....
.L_1428:
        /*003c*/ 	.word	0x00000060


	//----- nvinfo : EIATTR_CBANK_PARAM_SIZE
	.align		4
.L_1429:
        /*0040*/ 	.byte	0x03, 0x19
        /*0042*/ 	.short	0x000a


	//----- nvinfo : EIATTR_PARAM_CBANK
	.align		4
        /*0044*/ 	.byte	0x04, 0x0a
        /*0046*/ 	.short	(.L_1431 - .L_1430)
	.align		4
.L_1430:
        /*0048*/ 	.word	index@(.nv.constant0._Z12half2uint_ruPj6__half)
        /*004c*/ 	.short	0x0380
        /*004e*/ 	.short	0x000a


	//----- nvinfo : EIATTR_SW_WAR
	.align		4
.L_1431:
        /*0050*/ 	.byte	0x04, 0x36
        /*0052*/ 	.short	(.L_1433 - .L_1432)
.L_1432:
        /*0054*/ 	.word	0x00000008
.L_1433:


//--------------------- .nv.info._Z12half2uint_rnPj6__half --------------------------
	.section	.nv.info._Z12half2uint_rnPj6__half,"",@"SHT_CUDA_INFO"
	.sectionflags	@""
	.align	4


	//----- nvinfo : EIATTR_CUDA_API_VERSION
	.align		4
        /*0000*/ 	.byte	0x04, 0x37
        /*0002*/ 	.short	(.L_1435 - .L_1434)
.L_1434:
        /*0004*/ 	.word	0x00000082


	//----- nvinfo : EIATTR_KPARAM_INFO
	.align		4
.L_1435:
        /*0008*/ 	.byte	0x04, 0x17
        /*000a*/ 	.short	(.L_1437 - .L_1436)
.L_1436:
        /*000c*/ 	.word	0x00000000
        /*0010*/ 	.short	0x0001
        /*0012*/ 	.short	0x0008
        /*0014*/ 	.byte	0x00, 0xf0, 0x09, 0x00


	//----- nvinfo : EIATTR_KPARAM_INFO
	.align		4
.L_1437:
        /*0018*/ 	.byte	0x04, 0x17
        /*001a*/ 	.short	(.L_1439 - .L_1438)
.L_1438:
        /*001c*/ 	.word	0x00000000
        /*0020*/ 	.short	0x0000
        /*0022*/ 	.short	0x0000
        /*0024*/ 	.byte	0x00, 0xf5, 0x21, 0x00


	//----- nvinfo : EIATTR_SPARSE_MMA_MASK
	.align		4
.L_1439:
        /*0028*/ 	.byte	0x03, 0x50
        /*002a*/ 	.short	0x0000


	//----- nvinfo : EIATTR_MAXREG_COUNT
	.align		4
        /*002c*/ 	.byte	0x03, 0x1b
        /*002e*/ 	.short	0x00ff


	//----- nvinfo : EIATTR_MERCURY_ISA_VERSION
	.align		4
        /*0030*/ 	.byte	0x03, 0x5f
        /*0032*/ 	.short	0x0101


	//----- nvinfo : EIATTR_VRC_CTA_INIT_COUNT
	.align		4
        /*0034*/ 	.byte	0x02, 0x4a
	.zero		1
	.zero		1


	//----- nvinfo : EIATTR_EXIT_INSTR_OFFSETS
	.align		4
        /*0038*/ 	.byte	0x04, 0x1c
        /*003a*/ 	.short	(.L_1441 - .L_1440)


	//   ....[0]....
.L_1440:
        /*003c*/ 	.word	0x00000060


	//----- nvinfo : EIATTR_CBANK_PARAM_SIZE
	.align		4
.L_1441:
        /*0040*/ 	.byte	0x03, 0x19
        /*0042*/ 	.short	0x000a


	//----- nvinfo : EIATTR_PARAM_CBANK
	.align		4
        /*0044*/ 	.byte	0x04, 0x0a
        /*0046*/ 	.short	(.L_1443 - .L_1442)
	.align		4
.L_1442:
        /*0048*/ 	.word	index@(.nv.constant0._Z12half2uint_rnPj6__half)
        /*004c*/ 	.short	0x0380
        /*004e*/ 	.short	0x000a


	//----- nvinfo : EIATTR_SW_WAR
	.align		4
.L_1443:
        /*0050*/ 	.byte	0x04, 0x36
        /*0052*/ 	.short	(.L_1445 - .L_1444)
.L_1444:
        /*0054*/ 	.word	0x00000008
.L_1445:


//--------------------- .nv.info._Z12half2uint_rdPj6__half --------------------------
	.section	.nv.info._Z12half2uint_rdPj6__half,"",@"SHT_CUDA_INFO"
	.sectionflags	@""
	.align	4


	//----- nvinfo : EIATTR_CUDA_API_VERSION
	.align		4
        /*0000*/ 	.byte	0x04, 0x37
        /*0002*/ 	.short	(.L_1447 - .L_1446)
.L_1446:
        /*0004*/ 	.word	0x00000082


	//----- nvinfo : EIATTR_KPARAM_INFO
	.align		4
.L_1447:
        /*0008*/ 	.byte	0x04, 0x17
        /*000a*/ 	.short	(.L_1449 - .L_1448)
.L_1448:
        /*000c*/ 	.word	0x00000000
        /*0010*/ 	.short	0x0001
        /*0012*/ 	.short	0x0008
        /*0014*/ 	.byte	0x00, 0xf0, 0x09, 0x00


	//----- nvinfo : EIATTR_KPARAM_INFO
	.align		4
.L_1449:
        /*0018*/ 	.byte	0x04, 0x17
        /*001a*/ 	.short	(.L_1451 - .L_1450)
.L_1450:
        /*001c*/ 	.word	0x00000000
        /*0020*/ 	.short	0x0000
        /*0022*/ 	.short	0x0000
        /*0024*/ 	.byte	0x00, 0xf5, 0x21, 0x00


	//----- nvinfo : EIATTR_SPARSE_MMA_MASK
	.align		4
.L_1451:
        /*0028*/ 	.byte	0x03, 0x50
        /*002a*/ 	.short	0x0000


	//----- nvinfo : EIATTR_MAXREG_COUNT
	.align		4
        /*002c*/ 	.byte	0x03, 0x1b
        /*002e*/ 	.short	0x00ff


	//----- nvinfo : EIATTR_MERCURY_ISA_VERSION
	.align		4
        /*0030*/ 	.byte	0x03, 0x5f
        /*0032*/ 	.short	0x0101


	//----- nvinfo : EIATTR_VRC_CTA_INIT_COUNT
	.align		4
        /*0034*/ 	.byte	0x02, 0x4a
	.zero		1
	.zero		1


	//----- nvinfo : EIATTR_EXIT_INSTR_OFFSETS
	.align		4
        /*0038*/ 	.byte	0x04, 0x1c
        /*003a*/ 	.short	(.L_1453 - .L_1452)


	//   ....[0]....
.L_1452:
        /*003c*/ 	.word	0x00000060


	//----- nvinfo : EIATTR_CBANK_PARAM_SIZE
	.align		4
.L_1453:
        /*0040*/ 	.byte	0x03, 0x19
        /*0042*/ 	.short	0x000a


	//----- nvinfo : EIATTR_PARAM_CBANK
	.align		4
        /*0044*/ 	.byte	0x04, 0x0a
        /*0046*/ 	.short	(.L_1455 - .L_1454)
	.align		4
.L_1454:
        /*0048*/ 	.word	index@(.nv.constant0._Z12half2uint_rdPj6__half)
        /*004c*/ 	.short	0x0380
        /*004e*/ 	.short	0x000a


	//----- nvinfo : EIATTR_SW_WAR
	.align		4
.L_1455:
        /*0050*/ 	.byte	0x04, 0x36
        /*0052*/ 	.short	(.L_1457 - .L_1456)
.L_1456:
        /*0054*/ 	.word	0x00000008
.L_1457:


//--------------------- .nv.info._Z13half2short_rzPs6__half --------------------------
	.section	.nv.info._Z13half2short_rzPs6__half,"",@"SHT_CUDA_INFO"
	.sectionflags	@""
	.align	4


	//----- nvinfo : EIATTR_CUDA_API_VERSION
	.align		4
        /*0000*/ 	.byte	0x04, 0x37
        /*0002*/ 	.short	(.L_1459 - .L_1458)
.L_1458:
        /*0004*/ 	.word	0x00000082


	//----- nvinfo : EIATTR_KPARAM_INFO
	.align		4
.L_1459:
        /*0008*/ 	.byte	0x04, 0x17
        /*000a*/ 	.short	(.L_1461 - .L_1460)
.L_1460:
        /*000c*/ 	.word	0x00000000
        /*0010*/ 	.short	0x0001
        /*0012*/ 	.short	0x0008
        /*0014*/ 	.byte	0x00, 0xf0, 0x09, 0x00


	//----- nvinfo : EIATTR_KPARAM_INFO
	.align		4
.L_1461:
        /*0018*/ 	.byte	0x04, 0x17
        /*001a*/ 	.short	(.L_1463 - .L_1462)
.L_1462:
        /*001c*/ 	.word	0x00000000
        /*0020*/ 	.short	0x0000
        /*0022*/ 	.short	0x0000
        /*0024*/ 	.byte	0x00, 0xf5, 0x21, 0x00


	//----- nvinfo : EIATTR_SPARSE_MMA_MASK
	.align		4
.L_1463:
        /*0028*/ 	.byte	0x03, 0x50
        /*002a*/ 	.short	0x0000


	//----- nvinfo : EIATTR_MAXREG_COUNT
	.align		4
        /*002c*/ 	.byte	0x03, 0x1b
        /*002e*/ 	.short	0x00ff


	//----- nvinfo : EIATTR_MERCURY_ISA_VERSION
	.align		4
        /*0030*/ 	.byte	0x03, 0x5f
        /*0032*/ 	.short	0x0101


	//----- nvinfo : EIATTR_VRC_CTA_INIT_COUNT
	.align		4
        /*0034*/ 	.byte	0x02, 0x4a
	.zero		1
	.zero		1


	//----- nvinfo : EIATTR_EXIT_INSTR_OFFSETS
	.align		4
        /*0038*/ 	.byte	0x04, 0x1c
        /*003a*/ 	.short	(.L_1465 - .L_1464)


	//   ....[0]....
.L_1464:
        /*003c*/ 	.word	0x00000060


	//----- nvinfo : EIATTR_CBANK_PARAM_SIZE
	.align		4
.L_1465:
        /*0040*/ 	.byte	0x03, 0x19
        /*0042*/ 	.short	0x000a


	//----- nvinfo : EIATTR_PARAM_CBANK
	.align		4
        /*0044*/ 	.byte	0x04, 0x0a
        /*0046*/ 	.short	(.L_1467 - .L_1466)
	.align		4
.L_1466:
        /*0048*/ 	.word	index@(.nv.constant0._Z13half2short_rzPs6__half)
        /*004c*/ 	.short	0x0380
        /*004e*/ 	.short	0x000a


	//----- nvinfo : EIATTR_SW_WAR
	.align		4
.L_1467:
        /*0050*/ 	.byte	0x04, 0x36
        /*0052*/ 	.short	(.L_1469 - .L_1468)
.L_1468:
        /*0054*/ 	.word	0x00000008
.L_1469:


//--------------------- .nv.info._Z13half2short_ruPs6__half --------------------------
	.section	.nv.info._Z13half2short_ruPs6__half,"",@"SHT_CUDA_INFO"
	.sectionflags	@""
	.align	4


	//----- nvinfo : EIATTR_CUDA_API_VERSION
	.align		4
        /*0000*/ 	.byte	0x04, 0x37
        /*0002*/ 	.short	(.L_1471 - .L_1470)
.L_1470:
        /*0004*/ 	.word	0x00000082


	//----- nvinfo : EIATTR_KPARAM_INFO
	.align		4
.L_1471:
        /*0008*/ 	.byte	0x04, 0x17
        /*000a*/ 	.short	(.L_1473 - .L_1472)
.L_1472:
        /*000c*/ 	.word	0x00000000
        /*0010*/ 	.short	0x0001
        /*0012*/ 	.short	0x0008
        /*0014*/ 	.byte	0x00, 0xf0, 0x09, 0x00


	//----- nvinfo : EIATTR_KPARAM_INFO
	.align		4
.L_1473:
        /*0018*/ 	.byte	0x04, 0x17
        /*001a*/ 	.short	(.L_1475 - .L_1474)
.L_1474:
        /*001c*/ 	.word	0x00000000
        /*0020*/ 	.short	0x0000
        /*0022*/ 	.short	0x0000
        /*0024*/ 	.byte	0x00, 0xf5, 0x21, 0x00


	//----- nvinfo : EIATTR_SPARSE_MMA_MASK
	.align		4
.L_1475:
        /*0028*/ 	.byte	0x03, 0x50
        /*002a*/ 	.short	0x0000


	//----- nvinfo : EIATTR_MAXREG_COUNT
	.align		4
        /*002c*/ 	.byte	0x03, 0x1b
        /*002e*/ 	.short	0x00ff


	//----- nvinfo : EIATTR_MERCURY_ISA_VERSION
	.align		4
        /*0030*/ 	.byte	0x03, 0x5f
        /*0032*/ 	.short	0x0101


	//----- nvinfo : EIATTR_VRC_CTA_INIT_COUNT
	.align		4
        /*0034*/ 	.byte	0x02, 0x4a
	.zero		1
	.zero		1


	//----- nvinfo : EIATTR_EXIT_INSTR_OFFSETS
	.align		4
        /*0038*/ 	.byte	0x04, 0x1c
        /*003a*/ 	.short	(.L_1477 - .L_1476)


	//   ....[0]....
.L_1476:
        /*003c*/ 	.word	0x00000060


	//----- nvinfo : EIATTR_CBANK_PARAM_SIZE
	.align		4
.L_1477:
        /*0040*/ 	.byte	0x03, 0x19
        /*0042*/ 	.short	0x000a


	//----- nvinfo : EIATTR_PARAM_CBANK
	.align		4
        /*0044*/ 	.byte	0x04, 0x0a
        /*0046*/ 	.short	(.L_1479 - .L_1478)
	.align		4
.L_1478:
        /*0048*/ 	.word	index@(.nv.constant0._Z13half2short_ruPs6__half)
        /*004c*/ 	.short	0x0380
        /*004e*/ 	.short	0x000a


	//----- nvinfo : EIATTR_SW_WAR
	.align		4
.L_1479:
        /*0050*/ 	.byte	0x04, 0x36
        /*0052*/ 	.short	(.L_1481 - .L_1480)
.L_1480:
        /*0054*/ 	.word	0x00000008
.L_1481:


//--------------------- .nv.info._Z13half2short_rnPs6__half --------------------------
	.section	.nv.info._Z13half2short_rnPs6__half,"",@"SHT_CUDA_INFO"
	.sectionflags	@""
	.align	4


	//----- nvinfo : EIATTR_CUDA_API_VERSION
	.align		4
        /*0000*/ 	.byte	0x04, 0x37
        /*0002*/ 	.short	(.L_1483 - .L_1482)
.L_1482:
        /*0004*/ 	.word	0x00000082


	//----- nvinfo : EIATTR_KPARAM_INFO
	.align		4
.L_1483:
        /*0008*/ 	.byte	0x04, 0x17
        /*000a*/ 	.short	(.L_1485 - .L_1484)
.L_1484:
        /*000c*/ 	.word	0x00000000
        /*0010*/ 	.short	0x0001
        /*0012*/ 	.short	0x0008
        /*0014*/ 	.byte	0x00, 0xf0, 0x09, 0x00


	//----- nvinfo : EIATTR_KPARAM_INFO
	.align		4
.L_1485:
        /*0018*/ 	.byte	0x04, 0x17
        /*001a*/ 	.short	(.L_1487 - .L_1486)
.L_1486:
        /*001c*/ 	.word	0x00000000
        /*0020*/ 	.short	0x0000
        /*0022*/ 	.short	0x0000
        /*0024*/ 	.byte	0x00, 0xf5, 0x21, 0x00


	//----- nvinfo : EIATTR_SPARSE_MMA_MASK
	.align		4
.L_1487:
        /*0028*/ 	.byte	0x03, 0x50
        /*002a*/ 	.short	0x0000


	//----- nvinfo : EIATTR_MAXREG_COUNT
	.align		4
        /*002c*/ 	.byte	0x03, 0x1b
        /*002e*/ 	.short	0x00ff


	//----- nvinfo : EIATTR_MERCURY_ISA_VERSION
	.align		4
        /*0030*/ 	.byte	0x03, 0x5f
        /*0032*/ 	.short	0x0101


	//----- nvinfo : EIATTR_VRC_CTA_INIT_COUNT
	.align		4
        /*0034*/ 	.byte	0x02, 0x4a
	.zero		1
	.zero		1


	//----- nvinfo : EIATTR_EXIT_INSTR_OFFSETS
	.align		4
        /*0038*/ 	.byte	0x04, 0x1c
        /*003a*/ 	.short	(.L_1489 - .L_1488)


	//   ....[0]....
.L_1488:
        /*003c*/ 	.word	0x00000060


	//----- nvinfo : EIATTR_CBANK_PARAM_SIZE
	.align		4
.L_1489:
        /*0040*/ 	.byte	0x03, 0x19
        /*0042*/ 	.short	0x000a


	//----- nvinfo : EIATTR_PARAM_CBANK
	.align		4
        /*0044*/ 	.byte	0x04, 0x0a
        /*0046*/ 	.short	(.L_1491 - .L_1490)
	.align		4
.L_1490:
        /*0048*/ 	.word	index@(.nv.constant0._Z13half2short_rnPs6__half)
        /*004c*/ 	.short	0x0380
        /*004e*/ 	.short	0x000a


	//----- nvinfo : EIATTR_SW_WAR
	.align		4
.L_1491:
        /*0050*/ 	.byte	0x04, 0x36
        /*0052*/ 	.short	(.L_1493 - .L_1492)
.L_1492:
        /*0054*/ 	.word	0x00000008
.L_1493:


//--------------------- .nv.info._Z13half2short_rdPs6__half --------------------------
	.section	.nv.info._Z13half2short_rdPs6__half,"",@"SHT_CUDA_INFO"
	.sectionflags	@""
	.align	4


	//----- nvinfo : EIATTR_CUDA_API_VERSION
	.align		4
        /*0000*/ 	.byte	0x04, 0x37
        /*0002*/ 	.short	(.L_1495 - .L_1494)
.L_1494:
        /*0004*/ 	.word	0x00000082


	//----- nvinfo : EIATTR_KPARAM_INFO
	.align		4
.L_1495:
        /*0008*/ 	.byte	0x04, 0x17
        /*000a*/ 	.short	(.L_1497 - .L_1496)
.L_1496:
        /*000c*/ 	.word	0x00000000
        /*0010*/ 	.short	0x0001
        /*0012*/ 	.short	0x0008
        /*0014*/ 	.byte	0x00, 0xf0, 0x09, 0x00


	//----- nvinfo : EIATTR_KPARAM_INFO
	.align		4
.L_1497:
        /*0018*/ 	.byte	0x04, 0x17
        /*001a*/ 	.short	(.L_1499 - .L_1498)
.L_1498:
        /*001c*/ 	.word	0x00000000
        /*0020*/ 	.short	0x0000
        /*0022*/ 	.short	0x0000
        /*0024*/ 	.byte	0x00, 0xf5, 0x21, 0x00


	//----- nvinfo : EIATTR_SPARSE_MMA_MASK
	.align		4
.L_1499:
        /*0028*/ 	.byte	0x03, 0x50
        /*002a*/ 	.short	0x0000


	//----- nvinfo : EIATTR_MAXREG_COUNT
	.align		4
        /*002c*/ 	.byte	0x03, 0x1b
        /*002e*/ 	.short	0x00ff


	//----- nvinfo : EIATTR_MERCURY_ISA_VERSION
	.align		4
        /*0030*/ 	.byte	0x03, 0x5f
        /*0032*/ 	.short	0x0101


	//----- nvinfo : EIATTR_VRC_CTA_INIT_COUNT
	.align		4
        /*0034*/ 	.byte	0x02, 0x4a
	.zero		1
	.zero		1


	//----- nvinfo : EIATTR_EXIT_INSTR_OFFSETS
	.align		4
        /*0038*/ 	.byte	0x04, 0x1c
        /*003a*/ 	.short	(.L_1501 - .L_1500)


	//   ....[0]....
.L_1500:
        /*003c*/ 	.word	0x00000060


	//----- nvinfo : EIATTR_CBANK_PARAM_SIZE
	.align		4
.L_1501:
        /*0040*/ 	.byte	0x03, 0x19
        /*0042*/ 	.short	0x000a


	//----- nvinfo : EIATTR_PARAM_CBANK
	.align		4
        /*0044*/ 	.byte	0x04, 0x0a
        /*0046*/ 	.short	(.L_1503 - .L_1502)
	.align		4
.L_1502:
        /*0048*/ 	.word	index@(.nv.constant0._Z13half2short_rdPs6__half)
        /*004c*/ 	.short	0x0380
        /*004e*/ 	.short	0x000a


	//----- nvinfo : EIATTR_SW_WAR
	.align		4
.L_1503:
        /*0050*/ 	.byte	0x04, 0x36
        /*0052*/ 	.short	(.L_1505 - .L_1504)
.L_1504:
        /*0054*/ 	.word	0x00000008
.L_1505:


//--------------------- .nv.info._Z10half2ll_rzPx6__half --------------------------
	.section	.nv.info._Z10half2ll_rzPx6__half,"",@"SHT_CUDA_INFO"
	.sectionflags	@""
	.align	4


	//----- nvinfo : EIATTR_CUDA_API_VERSION
	.align		4
        /*0000*/ 	.byte	0x04, 0x37
        /*0002*/ 	.short	(.L_1507 - .L_1506)
.L_1506:
        /*0004*/ 	.word	0x00000082


	//----- nvinfo : EIATTR_KPARAM_INFO
	.align		4
.L_1507:
        /*0008*/ 	.byte	0x04, 0x17
        /*000a*/ 	.short	(.L_1509 - .L_1508)
.L_1508:
        /*000c*/ 	.word	0x00000000
        /*0010*/ 	.short	0x0001
        /*0012*/ 	.short	0x0008
        /*0014*/ 	.byte	0x00, 0xf0, 0x09, 0x00


	//----- nvinfo : EIATTR_KPARAM_INFO
	.align		4
.L_1509:
        /*0018*/ 	.byte	0x04, 0x17
        /*001a*/ 	.short	(.L_1511 - .L_1510)
.L_1510:
        /*001c*/ 	.word	0x00000000
        /*0020*/ 	.short	0x0000
        /*0022*/ 	.short	0x0000
        /*0024*/ 	.byte	0x00, 0xf5, 0x21, 0x00


	//----- nvinfo : EIATTR_SPARSE_MMA_MASK
	.align		4
.L_1511:
        /*0028*/ 	.byte	0x03, 0x50
        /*002a*/ 	.short	0x0000


	//----- nvinfo : EIATTR_MAXREG_COUNT
	.align		4
        /*002c*/ 	.byte	0x03, 0x1b
        /*002e*/ 	.short	0x00ff


	//----- nvinfo : EIATTR_MERCURY_ISA_VERSION
	.align		4
        /*0030*/ 	.byte	0x03, 0x5f
        /*0032*/ 	.short	0x0101


	//----- nvinfo : EIATTR_VRC_CTA_INIT_COUNT
	.align		4
        /*0034*/ 	.byte	0x02, 0x4a
	.zero		1
	.zero		1


	//----- nvinfo : EIATTR_EXIT_INSTR_OFFSETS
	.align		4
        /*0038*/ 	.byte	0x04, 0x1c
        /*003a*/ 	.short	(.L_1513 - .L_1512)


	//   ....[0]....
.L_1512:
        /*003c*/ 	.word	0x00000060


	//----- nvinfo : EIATTR_CBANK_PARAM_SIZE
	.align		4
.L_1513:
        /*0040*/ 	.byte	0x03, 0x19
        /*0042*/ 	.short	0x000a


	//----- nvinfo : EIATTR_PARAM_CBANK
	.align		4
        /*0044*/ 	.byte	0x04, 0x0a
        /*0046*/ 	.short	(.L_1515 - .L_1514)
	.align		4
.L_1514:
        /*0048*/ 	.word	index@(.nv.constant0._Z10half2ll_rzPx6__half)
        /*004c*/ 	.short	0x0380
        /*004e*/ 	.short	0x000a


	//----- nvinfo : EIATTR_SW_WAR
	.align		4
.L_1515:
        /*0050*/ 	.byte	0x04, 0x36
        /*0052*/ 	.short	(.L_1517 - .L_1516)
.L_1516:
        /*0054*/ 	.word	0x00000008
.L_1517:


//--------------------- .nv.info._Z10half2ll_ruPx6__half --------------------------
	.section	.nv.info._Z10half2ll_ruPx6__half,"",@"SHT_CUDA_INFO"
	.sectionflags	@""
	.align	4


	//----- nvinfo : EIATTR_CUDA_API_VERSION
	.align		4
        /*0000*/ 	.byte	0x04, 0x37
        /*0002*/ 	.short	(.L_1519 - .L_1518)
.L_1518:
        /*0004*/ 	.word	0x00000082


	//----- nvinfo : EIATTR_KPARAM_INFO
	.align		4
.L_1519:
        /*0008*/ 	.byte	0x04, 0x17
        /*000a*/ 	.short	(.L_1521 - .L_1520)
.L_1520:
        /*000c*/ 	.word	0x00000000
        /*0010*/ 	.short	0x0001
        /*0012*/ 	.short	0x0008
        /*0014*/ 	.byte	0x00, 0xf0, 0x09, 0x00


	//----- nvinfo : EIATTR_KPARAM_INFO
	.align		4
.L_1521:
        /*0018*/ 	.byte	0x04, 0x17
        /*001a*/ 	.short	(.L_1523 - .L_1522)
.L_1522:
        /*001c*/ 	.word	0x00000000
        /*0020*/ 	.short	0x0000
        /*0022*/ 	.short	0x0000
        /*0024*/ 	.byte	0x00, 0xf5, 0x21, 0x00


	//----- nvinfo : EIATTR_SPARSE_MMA_MASK
	.align		4
.L_1523:
        /*0028*/ 	.byte	0x03, 0x50
        /*002a*/ 	.short	0x0000


	//----- nvinfo : EIATTR_MAXREG_COUNT
	.align		4
        /*002c*/ 	.byte	0x03, 0x1b
        /*002e*/ 	.short	0x00ff


	//----- nvinfo : EIATTR_MERCURY_ISA_VERSION
	.align		4
        /*0030*/ 	.byte	0x03, 0x5f
        /*0032*/ 	.short	0x0101


	//----- nvinfo : EIATTR_VRC_CTA_INIT_COUNT
	.align		4
        /*0034*/ 	.byte	0x02, 0x4a
	.zero		1
	.zero		1


	//----- nvinfo : EIATTR_EXIT_INSTR_OFFSETS
	.align		4
        /*0038*/ 	.byte	0x04, 0x1c
        /*003a*/ 	.short	(.L_1525 - .L_1524)


	//   ....[0]....
.L_1524:
        /*003c*/ 	.word	0x00000060


	//----- nvinfo : EIATTR_CBANK_PARAM_SIZE
	.align		4
.L_1525:
        /*0040*/ 	.byte	0x03, 0x19
        /*0042*/ 	.short	0x000a


	//----- nvinfo : EIATTR_PARAM_CBANK
	.align		4
        /*0044*/ 	.byte	0x04, 0x0a
        /*0046*/ 	.short	(.L_1527 - .L_1526)
	.align		4
.L_1526:
        /*0048*/ 	.word	index@(.nv.constant0._Z10half2ll_ruPx6__half)
        /*004c*/ 	.short	0x0380
        /*004e*/ 	.short	0x000a


	//----- nvinfo : EIATTR_SW_WAR
	.align		4
.L_1527:
        /*0050*/ 	.byte	0x04, 0x36
        /*0052*/ 	.short	(.L_1529 - .L_1528)
.L_1528:
        /*0054*/ 	.word	0x00000008
.L_1529:


//--------------------- .nv.info._Z10half2ll_rnPx6__half --------------------------
	.section	.nv.info._Z10half2ll_rnPx6__half,"",@"SHT_CUDA_INFO"
	.sectionflags	@""
	.align	4


	//----- nvinfo : EIATTR_CUDA_API_VERSION
	.align		4
        /*0000*/ 	.byte	0x04, 0x37
        /*0002*/ 	.short	(.L_1531 - .L_1530)
.L_1530:
        /*0004*/ 	.word	0x00000082


	//----- nvinfo : EIATTR_KPARAM_INFO
	.align		4
.L_1531:
        /*0008*/ 	.byte	0x04, 0x17
        /*000a*/ 	.short	(.L_1533 - .L_1532)
.L_1532:
        /*000c*/ 	.word	0x00000000
        /*0010*/ 	.short	0x0001
        /*0012*/ 	.short	0x0008
        /*0014*/ 	.byte	0x00, 0xf0, 0x09, 0x00


	//----- nvinfo : EIATTR_KPARAM_INFO
	.align		4
.L_1533:
        /*0018*/ 	.byte	0x04, 0x17
        /*001a*/ 	.short	(.L_1535 - .L_1534)
.L_1534:
        /*001c*/ 	.word	0x00000000
        /*0020*/ 	.short	0x0000
        /*0022*/ 	.short	0x0000
        /*0024*/ 	.byte	0x00, 0xf5, 0x21, 0x00


	//----- nvinfo : EIATTR_SPARSE_MMA_MASK
	.align		4
.L_1535:
        /*0028*/ 	.byte	0x03, 0x50
        /*002a*/ 	.short	0x0000


	//----- nvinfo : EIATTR_MAXREG_COUNT
	.align		4
        /*002c*/ 	.byte	0x03, 0x1b
        /*002e*/ 	.short	0x00ff


	//----- nvinfo : EIATTR_MERCURY_ISA_VERSION
	.align		4
        /*0030*/ 	.byte	0x03, 0x5f
        /*0032*/ 	.short	0x0101


	//----- nvinfo : EIATTR_VRC_CTA_INIT_COUNT
	.align		4
        /*0034*/ 	.byte	0x02, 0x4a
	.zero		1
	.zero		1


	//----- nvinfo : EIATTR_EXIT_INSTR_OFFSETS
	.align		4
        /*0038*/ 	.byte	0x04, 0x1c
        /*003a*/ 	.short	(.L_1537 - .L_1536)


	//   ....[0]....
.L_1536:
        /*003c*/ 	.word	0x00000060


	//----- nvinfo : EIATTR_CBANK_PARAM_SIZE
	.align		4
.L_1537:
        /*0040*/ 	.byte	0x03, 0x19
        /*0042*/ 	.short	0x000a


	//----- nvinfo : EIATTR_PARAM_CBANK
	.align		4
        /*0044*/ 	.byte	0x04, 0x0a
        /*0046*/ 	.short	(.L_1539 - .L_1538)
	.align		4
.L_1538:
        /*0048*/ 	.word	index@(.nv.constant0._Z10half2ll_rnPx6__half)
        /*004c*/ 	.short	0x0380
        /*004e*/ 	.short	0x000a


	//----- nvinfo : EIATTR_SW_WAR
	.align		4
.L_1539:
        /*0050*/ 	.byte	0x04, 0x36
        /*0052*/ 	.short	(.L_1541 - .L_1540)
.L_1540:
        /*0054*/ 	.word	0x00000008
.L_1541:


//--------------------- .nv.info._Z10half2ll_rdPx6__half --------------------------
	.section	.nv.info._Z10half2ll_rdPx6__half,"",@"SHT_CUDA_INFO"
	.sectionflags	@""
	.align	4


	//----- nvinfo : EIATTR_CUDA_API_VERSION
	.align		4
        /*0000*/ 	.byte	0x04, 0x37
        /*0002*/ 	.short	(.L_1543 - .L_1542)
.L_1542:
        /*0004*/ 	.word	0x00000082


	//----- nvinfo : EIATTR_KPARAM_INFO
	.align		4
.L_1543:
        /*0008*/ 	.byte	0x04, 0x17
        /*000a*/ 	.short	(.L_1545 - .L_1544)
.L_1544:
        /*000c*/ 	.word	0x00000000
        /*0010*/ 	.short	0x0001
        /*0012*/ 	.short	0x0008
        /*0014*/ 	.byte	0x00, 0xf0, 0x09, 0x00


	//----- nvinfo : EIATTR_KPARAM_INFO
	.align		4
.L_1545:
        /*0018*/ 	.byte	0x04, 0x17
        /*001a*/ 	.short	(.L_1547 - .L_1546)
.L_1546:
        /*001c*/ 	.word	0x00000000
        /*0020*/ 	.short	0x0000
        /*0022*/ 	.short	0x0000
        /*0024*/ 	.byte	0x00, 0xf5, 0x21, 0x00


	//----- nvinfo : EIATTR_SPARSE_MMA_MASK
	.align		4
.L_1547:
        /*0028*/ 	.byte	0x03, 0x50
        /*002a*/ 	.short	0x0000


	//----- nvinfo : EIATTR_MAXREG_COUNT
	.align		4
        /*002c*/ 	.byte	0x03, 0x1b
        /*002e*/ 	.short	0x00ff


	//----- nvinfo : EIATTR_MERCURY_ISA_VERSION
	.align		4
        /*0030*/ 	.byte	0x03, 0x5f
        /*0032*/ 	.short	0x0101


	//----- nvinfo : EIATTR_VRC_CTA_INIT_COUNT
	.align		4
        /*0034*/ 	.byte	0x02, 0x4a
	.zero		1
	.zero		1


	//----- nvinfo : EIATTR_EXIT_INSTR_OFFSETS
	.align		4
        /*0038*/ 	.byte	0x04, 0x1c
        /*003a*/ 	.short	(.L_1549 - .L_1548)


	//   ....[0]....
.L_1548:
        /*003c*/ 	.word	0x00000060


	//----- nvinfo : EIATTR_CBANK_PARAM_SIZE
	.align		4
.L_1549:
        /*0040*/ 	.byte	0x03, 0x19
        /*0042*/ 	.short	0x000a


	//----- nvinfo : EIATTR_PARAM_CBANK
	.align		4
        /*0044*/ 	.byte	0x04, 0x0a
        /*0046*/ 	.short	(.L_1551 - .L_1550)
	.align		4
.L_1550:
        /*0048*/ 	.word	index@(.nv.constant0._Z10half2ll_rdPx6__half)
        /*004c*/ 	.short	0x0380
        /*004e*/ 	.short	0x000a


	//----- nvinfo : EIATTR_SW_WAR
	.align		4
.L_1551:
        /*0050*/ 	.byte	0x04, 0x36
        /*0052*/ 	.short	(.L_1553 - .L_1552)
.L_1552:
        /*0054*/ 	.word	0x00000008
.L_1553:


//--------------------- .nv.info._Z11half2int_rzPi6__half --------------------------
	.section	.nv.info._Z11half2int_rzPi6__half,"",@"SHT_CUDA_INFO"
	.sectionflags	@""
	.align	4


	//----- nvinfo : EIATTR_CUDA_API_VERSION
	.align		4
        /*0000*/ 	.byte	0x04, 0x37
        /*0002*/ 	.short	(.L_1555 - .L_1554)
.L_1554:
        /*0004*/ 	.word	0x00000082


	//----- nvinfo : EIATTR_KPARAM_INFO
	.align		4
.L_1555:
        /*0008*/ 	.byte	0x04, 0x17
        /*000a*/ 	.short	(.L_1557 - .L_1556)
.L_1556:
        /*000c*/ 	.word	0x00000000
        /*0010*/ 	.short	0x0001
        /*0012*/ 	.short	0x0008
        /*0014*/ 	.byte	0x00, 0xf0, 0x09, 0x00


	//----- nvinfo : EIATTR_KPARAM_INFO
	.align		4
.L_1557:
        /*0018*/ 	.byte	0x04, 0x17
        /*001a*/ 	.short	(.L_1559 - .L_1558)
.L_1558:
        /*001c*/ 	.word	0x00000000
        /*0020*/ 	.short	0x0000
        /*0022*/ 	.short	0x0000
        /*0024*/ 	.byte	0x00, 0xf5, 0x21, 0x00


	//----- nvinfo : EIATTR_SPARSE_MMA_MASK
	.align		4
.L_1559:
        /*0028*/ 	.byte	0x03, 0x50
        /*002a*/ 	.short	0x0000


	//----- nvinfo : EIATTR_MAXREG_COUNT
	.align		4
        /*002c*/ 	.byte	0x03, 0x1b
        /*002e*/ 	.short	0x00ff


	//----- nvinfo : EIATTR_MERCURY_ISA_VERSION
	.align		4
        /*0030*/ 	.byte	0x03, 0x5f
        /*0032*/ 	.short	0x0101


	//----- nvinfo : EIATTR_VRC_CTA_INIT_COUNT
	.align		4
        /*0034*/ 	.byte	0x02, 0x4a
	.zero		1
	.zero		1


	//----- nvinfo : EIATTR_EXIT_INSTR_OFFSETS
	.align		4
        /*0038*/ 	.byte	0x04, 0x1c
        /*003a*/ 	.short	(.L_1561 - .L_1560)


	//   ....[0]....
.L_1560:
        /*003c*/ 	.word	0x00000060


	//----- nvinfo : EIATTR_CBANK_PARAM_SIZE
	.align		4
.L_1561:
        /*0040*/ 	.byte	0x03, 0x19
        /*0042*/ 	.short	0x000a


	//----- nvinfo : EIATTR_PARAM_CBANK
	.align		4
        /*0044*/ 	.byte	0x04, 0x0a
        /*0046*/ 	.short	(.L_1563 - .L_1562)
	.align		4
.L_1562:
        /*0048*/ 	.word	index@(.nv.constant0._Z11half2int_rzPi6__half)
        /*004c*/ 	.short	0x0380
        /*004e*/ 	.short	0x000a


	//----- nvinfo : EIATTR_SW_WAR
	.align		4
.L_1563:
        /*0050*/ 	.byte	0x04, 0x36
        /*0052*/ 	.short	(.L_1565 - .L_1564)
.L_1564:
        /*0054*/ 	.word	0x00000008
.L_1565:


//--------------------- .nv.info._Z11half2int_ruPi6__half --------------------------
	.section	.nv.info._Z11half2int_ruPi6__half,"",@"SHT_CUDA_INFO"
	.sectionflags	@""
	.align	4


	//----- nvinfo : EIATTR_CUDA_API_VERSION
	.align		4
        /*0000*/ 	.byte	0x04, 0x37
        /*0002*/ 	.short	(.L_1567 - .L_1566)
.L_1566:
        /*0004*/ 	.word	0x00000082


	//----- nvinfo : EIATTR_KPARAM_INFO
	.align		4
.L_1567:
        /*0008*/ 	.byte	0x04, 0x17
        /*000a*/ 	.short	(.L_1569 - .L_1568)
.L_1568:
        /*000c*/ 	.word	0x00000000
        /*0010*/ 	.short	0x0001
        /*0012*/ 	.short	0x0008
        /*0014*/ 	.byte	0x00, 0xf0, 0x09, 0x00


	//----- nvinfo : EIATTR_KPARAM_INFO
	.align		4
.L_1569:
        /*0018*/ 	.byte	0x04, 0x17
        /*001a*/ 	.short	(.L_1571 - .L_1570)
.L_1570:
        /*001c*/ 	.word	0x00000000
        /*0020*/ 	.short	0x0000
        /*0022*/ 	.short	0x0000
        /*0024*/ 	.byte	0x00, 0xf5, 0x21, 0x00


	//----- nvinfo : EIATTR_SPARSE_MMA_MASK
	.align		4
.L_1571:
        /*0028*/ 	.byte	0x03, 0x50
        /*002a*/ 	.short	0x0000


	//----- nvinfo : EIATTR_MAXREG_COUNT
	.align		4
        /*002c*/ 	.byte	0x03, 0x1b
        /*002e*/ 	.short	0x00ff


	//----- nvinfo : EIATTR_MERCURY_ISA_VERSION
	.align		4
        /*0030*/ 	.byte	0x03, 0x5f
        /*0032*/ 	.short	0x0101


	//----- nvinfo : EIATTR_VRC_CTA_INIT_COUNT
	.align		4
        /*0034*/ 	.byte	0x02, 0x4a
	.zero		1
	.zero		1


	//----- nvinfo : EIATTR_EXIT_INSTR_OFFSETS
	.align		4
        /*0038*/ 	.byte	0x04, 0x1c
        /*003a*/ 	.short	(.L_1573 - .L_1572)


	//   ....[0]....
.L_1572:
        /*003c*/ 	.word	0x00000060


	//----- nvinfo : EIATTR_CBANK_PARAM_SIZE
	.align		4
.L_1573:
        /*0040*/ 	.byte	0x03, 0x19
        /*0042*/ 	.short	0x000a


	//----- nvinfo : EIATTR_PARAM_CBANK
	.align		4
        /*0044*/ 	.byte	0x04, 0x0a
        /*0046*/ 	.short	(.L_1575 - .L_1574)
	.align		4
.L_1574:
        /*0048*/ 	.word	index@(.nv.constant0._Z11half2int_ruPi6__half)
        /*004c*/ 	.short	0x0380
        /*004e*/ 	.short	0x000a


	//----- nvinfo : EIATTR_SW_WAR
	.align		4
.L_1575:
        /*0050*/ 	.byte	0x04, 0x36
        /*0052*/ 	.short	(.L_1577 - .L_1576)
.L_1576:
        /*0054*/ 	.word	0x00000008
.L_1577:


//--------------------- .nv.info._Z11half2int_rnPi6__half --------------------------
	.section	.nv.info._Z11half2int_rnPi6__half,"",@"SHT_CUDA_INFO"
	.sectionflags	@""
	.align	4


	//----- nvinfo : EIATTR_CUDA_API_VERSION
	.align		4
        /*0000*/ 	.byte	0x04, 0x37
        /*0002*/ 	.short	(.L_1579 - .L_1578)
.L_1578:
        /*0004*/ 	.word	0x00000082


	//----- nvinfo : EIATTR_KPARAM_INFO
	.align		4
.L_1579:
        /*0008*/ 	.byte	0x04, 0x17
        /*000a*/ 	.short	(.L_1581 - .L_1580)
.L_1580:
        /*000c*/ 	.word	0x00000000
        /*0010*/ 	.short	0x0001
        /*0012*/ 	.short	0x0008
        /*0014*/ 	.byte	0x00, 0xf0, 0x09, 0x00


	//----- nvinfo : EIATTR_KPARAM_INFO
	.align		4
.L_1581:
        /*0018*/ 	.byte	0x04, 0x17
        /*001a*/ 	.short	(.L_1583 - .L_1582)
.L_1582:
        /*001c*/ 	.word	0x00000000
        /*0020*/ 	.short	0x0000
        /*0022*/ 	.short	0x0000
        /*0024*/ 	.byte	0x00, 0xf5, 0x21, 0x00


	//----- nvinfo : EIATTR_SPARSE_MMA_MASK
	.align		4
.L_1583:
        /*0028*/ 	.byte	0x03, 0x50
        /*002a*/ 	.short	0x0000


	//----- nvinfo : EIATTR_MAXREG_COUNT
	.align		4
        /*002c*/ 	.byte	0x03, 0x1b
        /*002e*/ 	.short	0x00ff


	//----- nvinfo : EIATTR_MERCURY_ISA_VERSION
	.align		4
        /*0030*/ 	.byte	0x03, 0x5f
        /*0032*/ 	.short	0x0101


	//----- nvinfo : EIATTR_VRC_CTA_INIT_COUNT
	.align		4
        /*0034*/ 	.byte	0x02, 0x4a
	.zero		1
	.zero		1


	//----- nvinfo : EIATTR_EXIT_INSTR_OFFSETS
	.align		4
        /*0038*/ 	.byte	0x04, 0x1c
        /*003a*/ 	.short	(.L_1585 - .L_1584)


	//   ....[0]....
.L_1584:
        /*003c*/ 	.word	0x00000060


	//----- nvinfo : EIATTR_CBANK_PARAM_SIZE
	.align		4
.L_1585:
        /*0040*/ 	.byte	0x03, 0x19
        /*0042*/ 	.short	0x000a


	//----- nvinfo : EIATTR_PARAM_CBANK
	.align		4
        /*0044*/ 	.byte	0x04, 0x0a
        /*0046*/ 	.short	(.L_1587 - .L_1586)
	.align		4
.L_1586:
        /*0048*/ 	.word	index@(.nv.constant0._Z11half2int_rnPi6__half)
        /*004c*/ 	.short	0x0380
        /*004e*/ 	.short	0x000a


	//----- nvinfo : EIATTR_SW_WAR
	.align		4
.L_1587:
        /*0050*/ 	.byte	0x04, 0x36
        /*0052*/ 	.short	(.L_1589 - .L_1588)
.L_1588:
        /*0054*/ 	.word	0x00000008
.L_1589:


//--------------------- .nv.info._Z11half2int_rdPi6__half --------------------------
	.section	.nv.info._Z11half2int_rdPi6__half,"",@"SHT_CUDA_INFO"
	.sectionflags	@""
	.align	4


	//----- nvinfo : EIATTR_CUDA_API_VERSION
	.align		4
        /*0000*/ 	.byte	0x04, 0x37
        /*0002*/ 	.short	(.L_1591 - .L_1590)
.L_1590:
        /*0004*/ 	.word	0x00000082


	//----- nvinfo : EIATTR_KPARAM_INFO
	.align		4
.L_1591:
        /*0008*/ 	.byte	0x04, 0x17
        /*000a*/ 	.short	(.L_1593 - .L_1592)
.L_1592:
        /*000c*/ 	.word	0x00000000
        /*0010*/ 	.short	0x0001
        /*0012*/ 	.short	0x0008
        /*0014*/ 	.byte	0x00, 0xf0, 0x09, 0x00


	//----- nvinfo : EIATTR_KPARAM_INFO
	.align		4
.L_1593:
        /*0018*/ 	.byte	0x04, 0x17
        /*001a*/ 	.short	(.L_1595 - .L_1594)
.L_1594:
        /*001c*/ 	.word	0x00000000
        /*0020*/ 	.short	0x0000
        /*0022*/ 	.short	0x0000
        /*0024*/ 	.byte	0x00, 0xf5, 0x21, 0x00


	//----- nvinfo : EIATTR_SPARSE_MMA_MASK
	.align		4
.L_1595:
        /*0028*/ 	.byte	0x03, 0x50
        /*002a*/ 	.short	0x0000


	//----- nvinfo : EIATTR_MAXREG_COUNT
	.align		4
        /*002c*/ 	.byte	0x03, 0x1b
        /*002e*/ 	.short	0x00ff


	//----- nvinfo : EIATTR_MERCURY_ISA_VERSION
	.align		4
        /*0030*/ 	.byte	0x03, 0x5f
        /*0032*/ 	.short	0x0101


	//----- nvinfo : EIATTR_VRC_CTA_INIT_COUNT
	.align		4
        /*0034*/ 	.byte	0x02, 0x4a
	.zero		1
	.zero		1


	//----- nvinfo : EIATTR_EXIT_INSTR_OFFSETS
	.align		4
        /*0038*/ 	.byte	0x04, 0x1c
        /*003a*/ 	.short	(.L_1597 - .L_1596)


	//   ....[0]....
.L_1596:
        /*003c*/ 	.word	0x00000060


	//----- nvinfo : EIATTR_CBANK_PARAM_SIZE
	.align		4
.L_1597:
        /*0040*/ 	.byte	0x03, 0x19
        /*0042*/ 	.short	0x000a


	//----- nvinfo : EIATTR_PARAM_CBANK
	.align		4
        /*0044*/ 	.byte	0x04, 0x0a
        /*0046*/ 	.short	(.L_1599 - .L_1598)
	.align		4
.L_1598:
        /*0048*/ 	.word	index@(.nv.constant0._Z11half2int_rdPi6__half)
        /*004c*/ 	.short	0x0380
        /*004e*/ 	.short	0x000a


	//----- nvinfo : EIATTR_SW_WAR
	.align		4
.L_1599:
        /*0050*/ 	.byte	0x04, 0x36
        /*0052*/ 	.short	(.L_1601 - .L_1600)
.L_1600:
        /*0054*/ 	.word	0x00000008
.L_1601:


//--------------------- .nv.info._Z10half2half2Pf6__half --------------------------
	.section	.nv.info._Z10half2half2Pf6__half,"",@"SHT_CUDA_INFO"
	.sectionflags	@""
	.align	4


	//----- nvinfo : EIATTR_CUDA_API_VERSION
	.align		4
        /*0000*/ 	.byte	0x04, 0x37
        /*0002*/ 	.short	(.L_1603 - .L_1602)
.L_1602:
        /*0004*/ 	.word	0x00000082


	//----- nvinfo : EIATTR_KPARAM_INFO
	.align		4
.L_1603:
        /*0008*/ 	.byte	0x04, 0x17
        /*000a*/ 	.short	(.L_1605 - .L_1604)
.L_1604:
        /*000c*/ 	.word	0x00000000
        /*0010*/ 	.short	0x0001
        /*0012*/ 	.short	0x0008
        /*0014*/ 	.byte	0x00, 0xf0, 0x09, 0x00


	//----- nvinfo : EIATTR_KPARAM_INFO
	.align		4
.L_1605:
        /*0018*/ 	.byte	0x04, 0x17
        /*001a*/ 	.short	(.L_1607 - .L_1606)
.L_1606:
        /*001c*/ 	.word	0x00000000
        /*0020*/ 	.short	0x0000
        /*0022*/ 	.short	0x0000
        /*0024*/ 	.byte	0x00, 0xf5, 0x21, 0x00


	//----- nvinfo : EIATTR_SPARSE_MMA_MASK
	.align		4
.L_1607:
        /*0028*/ 	.byte	0x03, 0x50
        /*002a*/ 	.short	0x0000


	//----- nvinfo : EIATTR_MAXREG_COUNT
	.align		4
        /*002c*/ 	.byte	0x03, 0x1b
        /*002e*/ 	.short	0x00ff


	//----- nvinfo : EIATTR_MERCURY_ISA_VERSION
	.align		4
        /*0030*/ 	.byte	0x03, 0x5f
        /*0032*/ 	.short	0x0101


	//----- nvinfo : EIATTR_VRC_CTA_INIT_COUNT
	.align		4
        /*0034*/ 	.byte	0x02, 0x4a
	.zero		1
	.zero		1


	//----- nvinfo : EIATTR_EXIT_INSTR_OFFSETS
	.align		4
        /*0038*/ 	.byte	0x04, 0x1c
        /*003a*/ 	.short	(.L_1609 - .L_1608)


	//   ....[0]....
.L_1608:
        /*003c*/ 	.word	0x00000070


	//----- nvinfo : EIATTR_CBANK_PARAM_SIZE
	.align		4
.L_1609:
        /*0040*/ 	.byte	0x03, 0x19
        /*0042*/ 	.short	0x000a


	//----- nvinfo : EIATTR_PARAM_CBANK
	.align		4
        /*0044*/ 	.byte	0x04, 0x0a
        /*0046*/ 	.short	(.L_1611 - .L_1610)
	.align		4
.L_1610:
        /*0048*/ 	.word	index@(.nv.constant0._Z10half2half2Pf6__half)
        /*004c*/ 	.short	0x0380
        /*004e*/ 	.short	0x000a


	//----- nvinfo : EIATTR_SW_WAR
	.align		4
.L_1611:
        /*0050*/ 	.byte	0x04, 0x36
        /*0052*/ 	.short	(.L_1613 - .L_1612)
.L_1612:
        /*0054*/ 	.word	0x00000008
.L_1613:


//--------------------- .nv.info._Z10half2floatPf6__half --------------------------
	.section	.nv.info._Z10half2floatPf6__half,"",@"SHT_CUDA_INFO"
	.sectionflags	@""
	.align	4


	//----- nvinfo : EIATTR_CUDA_API_VERSION
	.align		4
        /*0000*/ 	.byte	0x04, 0x37
        /*0002*/ 	.short	(.L_1615 - .L_1614)
.L_1614:
        /*0004*/ 	.word	0x00000082


	//----- nvinfo : EIATTR_KPARAM_INFO
	.align		4
.L_1615:
        /*0008*/ 	.byte	0x04, 0x17
        /*000a*/ 	.short	(.L_1617 - .L_1616)
.L_1616:
        /*000c*/ 	.word	0x00000000
        /*0010*/ 	.short	0x0001
        /*0012*/ 	.short	0x0008
        /*0014*/ 	.byte	0x00, 0xf0, 0x09, 0x00


	//----- nvinfo : EIATTR_KPARAM_INFO
	.align		4
.L_1617:
        /*0018*/ 	.byte	0x04, 0x17
        /*001a*/ 	.short	(.L_1619 - .L_1618)
.L_1618:
        /*001c*/ 	.word	0x00000000
        /*0020*/ 	.short	0x0000
        /*0022*/ 	.short	0x0000
        /*0024*/ 	.byte	0x00, 0xf5, 0x21, 0x00


	//----- nvinfo : EIATTR_SPARSE_MMA_MASK
	.align		4
.L_1619:
        /*0028*/ 	.byte	0x03, 0x50
        /*002a*/ 	.short	0x0000


	//----- nvinfo : EIATTR_MAXREG_COUNT
	.align		4
        /*002c*/ 	.byte	0x03, 0x1b
        /*002e*/ 	.short	0x00ff


	//----- nvinfo : EIATTR_MERCURY_ISA_VERSION
	.align		4
        /*0030*/ 	.byte	0x03, 0x5f
        /*0032*/ 	.short	0x0101


	//----- nvinfo : EIATTR_VRC_CTA_INIT_COUNT
	.align		4
        /*0034*/ 	.byte	0x02, 0x4a
	.zero		1
	.zero		1


	//----- nvinfo : EIATTR_EXIT_INSTR_OFFSETS
	.align		4
        /*0038*/ 	.byte	0x04, 0x1c
        /*003a*/ 	.short	(.L_1621 - .L_1620)


	//   ....[0]....
.L_1620:
        /*003c*/ 	.word	0x00000060


	//----- nvinfo : EIATTR_CBANK_PARAM_SIZE
	.align		4
.L_1621:
        /*0040*/ 	.byte	0x03, 0x19
        /*0042*/ 	.short	0x000a


	//----- nvinfo : EIATTR_PARAM_CBANK
	.align		4
        /*0044*/ 	.byte	0x04, 0x0a
        /*0046*/ 	.short	(.L_1623 - .L_1622)
	.align		4
.L_1622:
        /*0048*/ 	.word	index@(.nv.constant0._Z10half2floatPf6__half)
        /*004c*/ 	.short	0x0380
        /*004e*/ 	.short	0x000a


	//----- nvinfo : EIATTR_SW_WAR
	.align		4
.L_1623:
        /*0050*/ 	.byte	0x04, 0x36
        /*0052*/ 	.short	(.L_1625 - .L_1624)
.L_1624:
        /*0054*/ 	.word	0x00000008
.L_1625:


//--------------------- .nv.info._Z12half22float2Pf7__half2 --------------------------
	.section	.nv.info._Z12half22float2Pf7__half2,"",@"SHT_CUDA_INFO"
	.sectionflags	@""
	.align	4


	//----- nvinfo : EIATTR_CUDA_API_VERSION
	.align		4
        /*0000*/ 	.byte	0x04, 0x37
        /*0002*/ 	.short	(.L_1627 - .L_1626)
.L_1626:
        /*0004*/ 	.word	0x00000082


	//----- nvinfo : EIATTR_KPARAM_INFO
	.align		4
.L_1627:
        /*0008*/ 	.byte	0x04, 0x17
        /*000a*/ 	.short	(.L_1629 - .L_1628)
.L_1628:
        /*000c*/ 	.word	0x00000000
        /*0010*/ 	.short	0x0001
        /*0012*/ 	.short	0x0008
        /*0014*/ 	.byte	0x00, 0xf0, 0x11, 0x00


	//----- nvinfo : EIATTR_KPARAM_INFO
	.align		4
.L_1629:
        /*0018*/ 	.byte	0x04, 0x17
        /*001a*/ 	.short	(.L_1631 - .L_1630)
.L_1630:
        /*001c*/ 	.word	0x00000000
        /*0020*/ 	.short	0x0000
        /*0022*/ 	.short	0x0000
        /*0024*/ 	.byte	0x00, 0xf5, 0x21, 0x00


	//----- nvinfo : EIATTR_SPARSE_MMA_MASK
	.align		4
.L_1631:
        /*0028*/ 	.byte	0x03, 0x50
        /*002a*/ 	.short	0x0000


	//----- nvinfo : EIATTR_MAXREG_COUNT
	.align		4
        /*002c*/ 	.byte	0x03, 0x1b
        /*002e*/ 	.short	0x00ff


	//----- nvinfo : EIATTR_MERCURY_ISA_VERSION
	.align		4
        /*0030*/ 	.byte	0x03, 0x5f
        /*0032*/ 	.short	0x0101


	//----- nvinfo : EIATTR_VRC_CTA_INIT_COUNT
	.align		4
        /*0034*/ 	.byte	0x02, 0x4a
	.zero		1
	.zero		1


	//----- nvinfo : EIATTR_EXIT_INSTR_OFFSETS
	.align		4
        /*0038*/ 	.byte	0x04, 0x1c
        /*003a*/ 	.short	(.L_1633 - .L_1632)


	//   ....[0]....
.L_1632:
        /*003c*/ 	.word	0x00000090


	//----- nvinfo : EIATTR_CBANK_PARAM_SIZE
	.align		4
.L_1633:
        /*0040*/ 	.byte	0x03, 0x19
        /*0042*/ 	.short	0x000c


	//----- nvinfo : EIATTR_PARAM_CBANK
	.align		4
        /*0044*/ 	.byte	0x04, 0x0a
        /*0046*/ 	.short	(.L_1635 - .L_1634)
	.align		4
.L_1634:
        /*0048*/ 	.word	index@(.nv.constant0._Z12half22float2Pf7__half2)
        /*004c*/ 	.short	0x0380
        /*004e*/ 	.short	0x000c


	//----- nvinfo : EIATTR_SW_WAR
	.align		4
.L_1635:
        /*0050*/ 	.byte	0x04, 0x36
        /*0052*/ 	.short	(.L_1637 - .L_1636)
.L_1636:
        /*0054*/ 	.word	0x00000008
.L_1637:


//--------------------- .nv.info._Z15floats2half2_rnPfff --------------------------
	.section	.nv.info._Z15floats2half2_rnPfff,"",@"SHT_CUDA_INFO"
	.sectionflags	@""
	.align	4


	//----- nvinfo : EIATTR_CUDA_API_VERSION
	.align		4
        /*0000*/ 	.byte	0x04, 0x37
        /*0002*/ 	.short	(.L_1639 - .L_1638)
.L_1638:
        /*0004*/ 	.word	0x00000082


	//----- nvinfo : EIATTR_KPARAM_INFO
	.align		4
.L_1639:
        /*0008*/ 	.byte	0x04, 0x17
        /*000a*/ 	.short	(.L_1641 - .L_1640)
.L_1640:
        /*000c*/ 	.word	0x00000000
        /*0010*/ 	.short	0x0002
        /*0012*/ 	.short	0x000c
        /*0014*/ 	.byte	0x00, 0xf0, 0x11, 0x00


	//----- nvinfo : EIATTR_KPARAM_INFO
	.align		4
.L_1641:
        /*0018*/ 	.byte	0x04, 0x17
        /*001a*/ 	.short	(.L_1643 - .L_1642)
.L_1642:
        /*001c*/ 	.word	0x00000000
        /*0020*/ 	.short	0x0001
        /*0022*/ 	.short	0x0008
        /*0024*/ 	.byte	0x00, 0xf0, 0x11, 0x00


	//----- nvinfo : EIATTR_KPARAM_INFO
	.align		4
.L_1643:
        /*0028*/ 	.byte	0x04, 0x17
        /*002a*/ 	.short	(.L_1645 - .L_1644)
.L_1644:
        /*002c*/ 	.word	0x00000000
        /*0030*/ 	.short	0x0000
        /*0032*/ 	.short	0x0000
        /*0034*/ 	.byte	0x00, 0xf5, 0x21, 0x00


	//----- nvinfo : EIATTR_SPARSE_MMA_MASK
	.align		4
.L_1645:
        /*0038*/ 	.byte	0x03, 0x50
        /*003a*/ 	.short	0x0000


	//----- nvinfo : EIATTR_MAXREG_COUNT
	.align		4
        /*003c*/ 	.byte	0x03, 0x1b
        /*003e*/ 	.short	0x00ff


	//----- nvinfo : EIATTR_MERCURY_ISA_VERSION
	.align		4
        /*0040*/ 	.byte	0x03, 0x5f
        /*0042*/ 	.short	0x0101


	//----- nvinfo : EIATTR_VRC_CTA_INIT_COUNT
	.align		4
        /*0044*/ 	.byte	0x02, 0x4a
	.zero		1
	.zero		1


	//----- nvinfo : EIATTR_EXIT_INSTR_OFFSETS
	.align		4
        /*0048*/ 	.byte	0x04, 0x1c
        /*004a*/ 	.short	(.L_1647 - .L_1646)


	//   ....[0]....
.L_1646:
        /*004c*/ 	.word	0x00000090


	//----- nvinfo : EIATTR_CBANK_PARAM_SIZE
	.align		4
.L_1647:
        /*0050*/ 	.byte	0x03, 0x19
        /*0052*/ 	.short	0x0010


	//----- nvinfo : EIATTR_PARAM_CBANK
	.align		4
        /*0054*/ 	.byte	0x04, 0x0a
        /*0056*/ 	.short	(.L_1649 - .L_1648)
	.align		4
.L_1648:
        /*0058*/ 	.word	index@(.nv.constant0._Z15floats2half2_rnPfff)
        /*005c*/ 	.short	0x0380
        /*005e*/ 	.short	0x0010


	//----- nvinfo : EIATTR_SW_WAR
	.align		4
.L_1649:
        /*0060*/ 	.byte	0x04, 0x36
        /*0062*/ 	.short	(.L_1651 - .L_1650)
.L_1650:
        /*0064*/ 	.word	0x00000008
.L_1651:


//--------------------- .nv.info._Z13float2half_rzPff --------------------------
	.section	.nv.info._Z13float2half_rzPff,"",@"SHT_CUDA_INFO"
	.sectionflags	@""
	.align	4


	//----- nvinfo : EIATTR_CUDA_API_VERSION
	.align		4
        /*0000*/ 	.byte	0x04, 0x37
        /*0002*/ 	.short	(.L_1653 - .L_1652)
.L_1652:
        /*0004*/ 	.word	0x00000082


	//----- nvinfo : EIATTR_KPARAM_INFO
	.align		4
.L_1653:
        /*0008*/ 	.byte	0x04, 0x17
        /*000a*/ 	.short	(.L_1655 - .L_1654)
.L_1654:
        /*000c*/ 	.word	0x00000000
        /*0010*/ 	.short	0x0001
        /*0012*/ 	.short	0x0008
        /*0014*/ 	.byte	0x00, 0xf0, 0x11, 0x00


	//----- nvinfo : EIATTR_KPARAM_INFO
	.align		4
.L_1655:
        /*0018*/ 	.byte	0x04, 0x17
        /*001a*/ 	.short	(.L_1657 - .L_1656)
.L_1656:
        /*001c*/ 	.word	0x00000000
        /*0020*/ 	.short	0x0000
        /*0022*/ 	.short	0x0000
        /*0024*/ 	.byte	0x00, 0xf5, 0x21, 0x00


	//----- nvinfo : EIATTR_SPARSE_MMA_MASK
	.align		4
.L_1657:
        /*0028*/ 	.byte	0x03, 0x50
        /*002a*/ 	.short	0x0000


	//----- nvinfo : EIATTR_MAXREG_COUNT
	.align		4
        /*002c*/ 	.byte	0x03, 0x1b
        /*002e*/ 	.short	0x00ff


	//----- nvinfo : EIATTR_MERCURY_ISA_VERSION
	.align		4
        /*0030*/ 	.byte	0x03, 0x5f
        /*0032*/ 	.short	0x0101


	//----- nvinfo : EIATTR_VRC_CTA_INIT_COUNT
	.align		4
        /*0034*/ 	.byte	0x02, 0x4a
	.zero		1
	.zero		1


	//----- nvinfo : EIATTR_EXIT_INSTR_OFFSETS
	.align		4
        /*0038*/ 	.byte	0x04, 0x1c
        /*003a*/ 	.short	(.L_1659 - .L_1658)


	//   ....[0]....
.L_1658:
        /*003c*/ 	.word	0x00000070


	//----- nvinfo : EIATTR_CBANK_PARAM_SIZE
	.align		4
.L_1659:
        /*0040*/ 	.byte	0x03, 0x19
        /*0042*/ 	.short	0x000c


	//----- nvinfo : EIATTR_PARAM_CBANK
	.align		4
        /*0044*/ 	.byte	0x04, 0x0a
        /*0046*/ 	.short	(.L_1661 - .L_1660)
	.align		4
.L_1660:
        /*0048*/ 	.word	index@(.nv.constant0._Z13float2half_rzPff)
        /*004c*/ 	.short	0x0380
        /*004e*/ 	.short	0x000c


	//----- nvinfo : EIATTR_SW_WAR
	.align		4
.L_1661:
        /*0050*/ 	.byte	0x04, 0x36
        /*0052*/ 	.short	(.L_1663 - .L_1662)
.L_1662:
        /*0054*/ 	.word	0x00000008
.L_1663:


//--------------------- .nv.info._Z13float2half_ruPff --------------------------
	.section	.nv.info._Z13float2half_ruPff,"",@"SHT_CUDA_INFO"
	.sectionflags	@""
	.align	4


	//----- nvinfo : EIATTR_CUDA_API_VERSION
	.align		4
        /*0000*/ 	.byte	0x04, 0x37
        /*0002*/ 	.short	(.L_1665 - .L_1664)
.L_1664:
        /*0004*/ 	.word	0x00000082


	//----- nvinfo : EIATTR_KPARAM_INFO
	.align		4
.L_1665:
        /*0008*/ 	.byte	0x04, 0x17
        /*000a*/ 	.short	(.L_1667 - .L_1666)
.L_1666:
        /*000c*/ 	.word	0x00000000
        /*0010*/ 	.short	0x0001
        /*0012*/ 	.short	0x0008
        /*0014*/ 	.byte	0x00, 0xf0, 0x11, 0x00


	//----- nvinfo : EIATTR_KPARAM_INFO
	.align		4
.L_1667:
        /*0018*/ 	.byte	0x04, 0x17
        /*001a*/ 	.short	(.L_1669 - .L_1668)
.L_1668:
        /*001c*/ 	.word	0x00000000
        /*0020*/ 	.short	0x0000
        /*0022*/ 	.short	0x0000
        /*0024*/ 	.byte	0x00, 0xf5, 0x21, 0x00


	//----- nvinfo : EIATTR_SPARSE_MMA_MASK
	.align		4
.L_1669:
        /*0028*/ 	.byte	0x03, 0x50
        /*002a*/ 	.short	0x0000


	//----- nvinfo : EIATTR_MAXREG_COUNT
	.align		4
        /*002c*/ 	.byte	0x03, 0x1b
        /*002e*/ 	.short	0x00ff


	//----- nvinfo : EIATTR_MERCURY_ISA_VERSION
	.align		4
        /*0030*/ 	.byte	0x03, 0x5f
        /*0032*/ 	.short	0x0101


	//----- nvinfo : EIATTR_VRC_CTA_INIT_COUNT
	.align		4
        /*0034*/ 	.byte	0x02, 0x4a
	.zero		1
	.zero		1


	//----- nvinfo : EIATTR_EXIT_INSTR_OFFSETS
	.align		4
        /*0038*/ 	.byte	0x04, 0x1c
        /*003a*/ 	.short	(.L_1671 - .L_1670)


	//   ....[0]....
.L_1670:
        /*003c*/ 	.word	0x00000070


	//----- nvinfo : EIATTR_CBANK_PARAM_SIZE
	.align		4
.L_1671:
        /*0040*/ 	.byte	0x03, 0x19
        /*0042*/ 	.short	0x000c


	//----- nvinfo : EIATTR_PARAM_CBANK
	.align		4
        /*0044*/ 	.byte	0x04, 0x0a
        /*0046*/ 	.short	(.L_1673 - .L_1672)
	.align		4
.L_1672:
        /*0048*/ 	.word	index@(.nv.constant0._Z13float2half_ruPff)
        /*004c*/ 	.short	0x0380
        /*004e*/ 	.short	0x000c


	//----- nvinfo : EIATTR_SW_WAR
	.align		4
.L_1673:
        /*0050*/ 	.byte	0x04, 0x36
        /*0052*/ 	.short	(.L_1675 - .L_1674)
.L_1674:
        /*0054*/ 	.word	0x00000008
.L_1675:


//--------------------- .nv.info._Z13float2half_rnPff --------------------------
	.section	.nv.info._Z13float2half_rnPff,"",@"SHT_CUDA_INFO"
	.sectionflags	@""
	.align	4


	//----- nvinfo : EIATTR_CUDA_API_VERSION
	.align		4
        /*0000*/ 	.byte	0x04, 0x37
        /*0002*/ 	.short	(.L_1677 - .L_1676)
.L_1676:
        /*0004*/ 	.word	0x00000082


	//----- nvinfo : EIATTR_KPARAM_INFO
	.align		4
.L_1677:
        /*0008*/ 	.byte	0x04, 0x17
        /*000a*/ 	.short	(.L_1679 - .L_1678)
.L_1678:
        /*000c*/ 	.word	0x00000000
        /*0010*/ 	.short	0x0001
        /*0012*/ 	.short	0x0008
        /*0014*/ 	.byte	0x00, 0xf0, 0x11, 0x00


	//----- nvinfo : EIATTR_KPARAM_INFO
	.align		4
.L_1679:
        /*0018*/ 	.byte	0x04, 0x17
        /*001a*/ 	.short	(.L_1681 - .L_1680)
.L_1680:
        /*001c*/ 	.word	0x00000000
        /*0020*/ 	.short	0x0000
        /*0022*/ 	.short	0x0000
        /*0024*/ 	.byte	0x00, 0xf5, 0x21, 0x00


	//----- nvinfo : EIATTR_SPARSE_MMA_MASK
	.align		4
.L_1681:
        /*0028*/ 	.byte	0x03, 0x50
        /*002a*/ 	.short	0x0000


	//----- nvinfo : EIATTR_MAXREG_COUNT
	.align		4
        /*002c*/ 	.byte	0x03, 0x1b
        /*002e*/ 	.short	0x00ff


	//----- nvinfo : EIATTR_MERCURY_ISA_VERSION
	.align		4
        /*0030*/ 	.byte	0x03, 0x5f
        /*0032*/ 	.short	0x0101


	//----- nvinfo : EIATTR_VRC_CTA_INIT_COUNT
	.align		4
        /*0034*/ 	.byte	0x02, 0x4a
	.zero		1
	.zero		1


	//----- nvinfo : EIATTR_EXIT_INSTR_OFFSETS
	.align		4
        /*0038*/ 	.byte	0x04, 0x1c
        /*003a*/ 	.short	(.L_1683 - .L_1682)


	//   ....[0]....
.L_1682:
        /*003c*/ 	.word	0x00000070


	//----- nvinfo : EIATTR_CBANK_PARAM_SIZE
	.align		4
.L_1683:
        /*0040*/ 	.byte	0x03, 0x19
        /*0042*/ 	.short	0x000c


	//----- nvinfo : EIATTR_PARAM_CBANK
	.align		4
        /*0044*/ 	.byte	0x04, 0x0a
        /*0046*/ 	.short	(.L_1685 - .L_1684)
	.align		4
.L_1684:
        /*0048*/ 	.word	index@(.nv.constant0._Z13float2half_rnPff)
        /*004c*/ 	.short	0x0380
        /*004e*/ 	.short	0x000c


	//----- nvinfo : EIATTR_SW_WAR
	.align		4
.L_1685:
        /*0050*/ 	.byte	0x04, 0x36
        /*0052*/ 	.short	(.L_1687 - .L_1686)
.L_1686:
        /*0054*/ 	.word	0x00000008
.L_1687:


//--------------------- .nv.info._Z13float2half_rdPff --------------------------
	.section	.nv.info._Z13float2half_rdPff,"",@"SHT_CUDA_INFO"
	.sectionflags	@""
	.align	4


	//----- nvinfo : EIATTR_CUDA_API_VERSION
	.align		4
        /*0000*/ 	.byte	0x04, 0x37
        /*0002*/ 	.short	(.L_1689 - .L_1688)
.L_1688:
        /*0004*/ 	.word	0x00000082


	//----- nvinfo : EIATTR_KPARAM_INFO
	.align		4
.L_1689:
        /*0008*/ 	.byte	0x04, 0x17
        /*000a*/ 	.short	(.L_1691 - .L_1690)
.L_1690:
        /*000c*/ 	.word	0x00000000
        /*0010*/ 	.short	0x0001
        /*0012*/ 	.short	0x0008
        /*0014*/ 	.byte	0x00, 0xf0, 0x11, 0x00


	//----- nvinfo : EIATTR_KPARAM_INFO
	.align		4
.L_1691:
        /*0018*/ 	.byte	0x04, 0x17
        /*001a*/ 	.short	(.L_1693 - .L_1692)
.L_1692:
        /*001c*/ 	.word	0x00000000
        /*0020*/ 	.short	0x0000
        /*0022*/ 	.short	0x0000
        /*0024*/ 	.byte	0x00, 0xf5, 0x21, 0x00


	//----- nvinfo : EIATTR_SPARSE_MMA_MASK
	.align		4
.L_1693:
        /*0028*/ 	.byte	0x03, 0x50
        /*002a*/ 	.short	0x0000


	//----- nvinfo : EIATTR_MAXREG_COUNT
	.align		4
        /*002c*/ 	.byte	0x03, 0x1b
        /*002e*/ 	.short	0x00ff


	//----- nvinfo : EIATTR_MERCURY_ISA_VERSION
	.align		4
        /*0030*/ 	.byte	0x03, 0x5f
        /*0032*/ 	.short	0x0101


	//----- nvinfo : EIATTR_VRC_CTA_INIT_COUNT
	.align		4
        /*0034*/ 	.byte	0x02, 0x4a
	.zero		1
	.zero		1


	//----- nvinfo : EIATTR_EXIT_INSTR_OFFSETS
	.align		4
        /*0038*/ 	.byte	0x04, 0x1c
        /*003a*/ 	.short	(.L_1695 - .L_1694)


	//   ....[0]....
.L_1694:
        /*003c*/ 	.word	0x00000070


	//----- nvinfo : EIATTR_CBANK_PARAM_SIZE
	.align		4
.L_1695:
        /*0040*/ 	.byte	0x03, 0x19
        /*0042*/ 	.short	0x000c


	//----- nvinfo : EIATTR_PARAM_CBANK
	.align		4
        /*0044*/ 	.byte	0x04, 0x0a
        /*0046*/ 	.short	(.L_1697 - .L_1696)
	.align		4
.L_1696:
        /*0048*/ 	.word	index@(.nv.constant0._Z13float2half_rdPff)
        /*004c*/ 	.short	0x0380
        /*004e*/ 	.short	0x000c


	//----- nvinfo : EIATTR_SW_WAR
	.align		4
.L_1697:
        /*0050*/ 	.byte	0x04, 0x36
        /*0052*/ 	.short	(.L_1699 - .L_1698)
.L_1698:
        /*0054*/ 	.word	0x00000008
.L_1699:


//--------------------- .nv.info._Z14float2half2_rnPff --------------------------
	.section	.nv.info._Z14float2half2_rnPff,"",@"SHT_CUDA_INFO"
	.sectionflags	@""
	.align	4


	//----- nvinfo : EIATTR_CUDA_API_VERSION
	.align		4
        /*0000*/ 	.byte	0x04, 0x37
        /*0002*/ 	.short	(.L_1701 - .L_1700)
.L_1700:
        /*0004*/ 	.word	0x00000082


	//----- nvinfo : EIATTR_KPARAM_INFO
	.align		4
.L_1701:
        /*0008*/ 	.byte	0x04, 0x17
        /*000a*/ 	.short	(.L_1703 - .L_1702)
.L_1702:
        /*000c*/ 	.word	0x00000000
        /*0010*/ 	.short	0x0001
        /*0012*/ 	.short	0x0008
        /*0014*/ 	.byte	0x00, 0xf0, 0x11, 0x00


	//----- nvinfo : EIATTR_KPARAM_INFO
	.align		4
.L_1703:
        /*0018*/ 	.byte	0x04, 0x17
        /*001a*/ 	.short	(.L_1705 - .L_1704)
.L_1704:
        /*001c*/ 	.word	0x00000000
        /*0020*/ 	.short	0x0000
        /*0022*/ 	.short	0x0000
        /*0024*/ 	.byte	0x00, 0xf5, 0x21, 0x00


	//----- nvinfo : EIATTR_SPARSE_MMA_MASK
	.align		4
.L_1705:
        /*0028*/ 	.byte	0x03, 0x50
        /*002a*/ 	.short	0x0000


	//----- nvinfo : EIATTR_MAXREG_COUNT
	.align		4
        /*002c*/ 	.byte	0x03, 0x1b
        /*002e*/ 	.short	0x00ff


	//----- nvinfo : EIATTR_MERCURY_ISA_VERSION
	.align		4
        /*0030*/ 	.byte	0x03, 0x5f
        /*0032*/ 	.short	0x0101


	//----- nvinfo : EIATTR_VRC_CTA_INIT_COUNT
	.align		4
        /*0034*/ 	.byte	0x02, 0x4a
	.zero		1
	.zero		1


	//----- nvinfo : EIATTR_EXIT_INSTR_OFFSETS
	.align		4
        /*0038*/ 	.byte	0x04, 0x1c
        /*003a*/ 	.short	(.L_1707 - .L_1706)


	//   ....[0]....
.L_1706:
        /*003c*/ 	.word	0x00000080


	//----- nvinfo : EIATTR_CBANK_PARAM_SIZE
	.align		4
.L_1707:
        /*0040*/ 	.byte	0x03, 0x19
        /*0042*/ 	.short	0x000c


	//----- nvinfo : EIATTR_PARAM_CBANK
	.align		4
        /*0044*/ 	.byte	0x04, 0x0a
        /*0046*/ 	.short	(.L_1709 - .L_1708)
	.align		4
.L_1708:
        /*0048*/ 	.word	index@(.nv.constant0._Z14float2half2_rnPff)
        /*004c*/ 	.short	0x0380
        /*004e*/ 	.short	0x000c


	//----- nvinfo : EIATTR_SW_WAR
	.align		4
.L_1709:
        /*0050*/ 	.byte	0x04, 0x36
        /*0052*/ 	.short	(.L_1711 - .L_1710)
.L_1710:
        /*0054*/ 	.word	0x00000008
.L_1711:


//--------------------- .nv.info._Z10float2halfPff --------------------------
	.section	.nv.info._Z10float2halfPff,"",@"SHT_CUDA_INFO"
	.sectionflags	@""
	.align	4


	//----- nvinfo : EIATTR_CUDA_API_VERSION
	.align		4
        /*0000*/ 	.byte	0x04, 0x37
        /*0002*/ 	.short	(.L_1713 - .L_1712)
.L_1712:
        /*0004*/ 	.word	0x00000082


	//----- nvinfo : EIATTR_KPARAM_INFO
	.align		4
.L_1713:
        /*0008*/ 	.byte	0x04, 0x17
        /*000a*/ 	.short	(.L_1715 - .L_1714)
.L_1714:
        /*000c*/ 	.word	0x00000000
        /*0010*/ 	.short	0x0001
        /*0012*/ 	.short	0x0008
        /*0014*/ 	.byte	0x00, 0xf0, 0x11, 0x00


	//----- nvinfo : EIATTR_KPARAM_INFO
	.align		4
.L_1715:
        /*0018*/ 	.byte	0x04, 0x17
        /*001a*/ 	.short	(.L_1717 - .L_1716)
.L_1716:
        /*001c*/ 	.word	0x00000000
        /*0020*/ 	.short	0x0000
        /*0022*/ 	.short	0x0000
        /*0024*/ 	.byte	0x00, 0xf5, 0x21, 0x00


	//----- nvinfo : EIATTR_SPARSE_MMA_MASK
	.align		4
.L_1717:
        /*0028*/ 	.byte	0x03, 0x50
        /*002a*/ 	.short	0x0000


	//----- nvinfo : EIATTR_MAXREG_COUNT
	.align		4
        /*002c*/ 	.byte	0x03, 0x1b
        /*002e*/ 	.short	0x00ff


	//----- nvinfo : EIATTR_MERCURY_ISA_VERSION
	.align		4
        /*0030*/ 	.byte	0x03, 0x5f
        /*0032*/ 	.short	0x0101


	//----- nvinfo : EIATTR_VRC_CTA_INIT_COUNT
	.align		4
        /*0034*/ 	.byte	0x02, 0x4a
	.zero		1
	.zero		1


	//----- nvinfo : EIATTR_EXIT_INSTR_OFFSETS
	.align		4
        /*0038*/ 	.byte	0x04, 0x1c
        /*003a*/ 	.short	(.L_1719 - .L_1718)


	//   ....[0]....
.L_1718:
        /*003c*/ 	.word	0x00000070


	//----- nvinfo : EIATTR_CBANK_PARAM_SIZE
	.align		4
.L_1719:
        /*0040*/ 	.byte	0x03, 0x19
        /*0042*/ 	.short	0x000c


	//----- nvinfo : EIATTR_PARAM_CBANK
	.align		4
        /*0044*/ 	.byte	0x04, 0x0a
        /*0046*/ 	.short	(.L_1721 - .L_1720)
	.align		4
.L_1720:
        /*0048*/ 	.word	index@(.nv.constant0._Z10float2halfPff)
        /*004c*/ 	.short	0x0380
        /*004e*/ 	.short	0x000c


	//----- nvinfo : EIATTR_SW_WAR
	.align		4
.L_1721:
        /*0050*/ 	.byte	0x04, 0x36
        /*0052*/ 	.short	(.L_1723 - .L_1722)
.L_1722:
        /*0054*/ 	.word	0x00000008
.L_1723:


//--------------------- .nv.info._Z15float22half2_rnPf6float2 --------------------------
	.section	.nv.info._Z15float22half2_rnPf6float2,"",@"SHT_CUDA_INFO"
	.sectionflags	@""
	.align	4


	//----- nvinfo : EIATTR_CUDA_API_VERSION
	.align		4
        /*0000*/ 	.byte	0x04, 0x37
        /*0002*/ 	.short	(.L_1725 - .L_1724)
.L_1724:
        /*0004*/ 	.word	0x00000082


	//----- nvinfo : EIATTR_KPARAM_INFO
	.align		4
.L_1725:
        /*0008*/ 	.byte	0x04, 0x17
        /*000a*/ 	.short	(.L_1727 - .L_1726)
.L_1726:
        /*000c*/ 	.word	0x00000000
        /*0010*/ 	.short	0x0001
        /*0012*/ 	.short	0x0008
        /*0014*/ 	.byte	0x00, 0xf0, 0x21, 0x00


	//----- nvinfo : EIATTR_KPARAM_INFO
	.align		4
.L_1727:
        /*0018*/ 	.byte	0x04, 0x17
        /*001a*/ 	.short	(.L_1729 - .L_1728)
.L_1728:
        /*001c*/ 	.word	0x00000000
        /*0020*/ 	.short	0x0000
        /*0022*/ 	.short	0x0000
        /*0024*/ 	.byte	0x00, 0xf5, 0x21, 0x00


	//----- nvinfo : EIATTR_SPARSE_MMA_MASK
	.align		4
.L_1729:
        /*0028*/ 	.byte	0x03, 0x50
        /*002a*/ 	.short	0x0000


	//----- nvinfo : EIATTR_MAXREG_COUNT
	.align		4
        /*002c*/ 	.byte	0x03, 0x1b
        /*002e*/ 	.short	0x00ff


	//----- nvinfo : EIATTR_MERCURY_ISA_VERSION
	.align		4
        /*0030*/ 	.byte	0x03, 0x5f
        /*0032*/ 	.short	0x0101


	//----- nvinfo : EIATTR_VRC_CTA_INIT_COUNT
	.align		4
        /*0034*/ 	.byte	0x02, 0x4a
	.zero		1
	.zero		1


	//----- nvinfo : EIATTR_EXIT_INSTR_OFFSETS
	.align		4
        /*0038*/ 	.byte	0x04, 0x1c
        /*003a*/ 	.short	(.L_1731 - .L_1730)


	//   ....[0]....
.L_1730:
        /*003c*/ 	.word	0x00000090


	//----- nvinfo : EIATTR_CBANK_PARAM_SIZE
	.align		4
.L_1731:
        /*0040*/ 	.byte	0x03, 0x19
        /*0042*/ 	.short	0x0010


	//----- nvinfo : EIATTR_PARAM_CBANK
	.align		4
        /*0044*/ 	.byte	0x04, 0x0a
        /*0046*/ 	.short	(.L_1733 - .L_1732)
	.align		4
.L_1732:
        /*0048*/ 	.word	index@(.nv.constant0._Z15float22half2_rnPf6float2)
        /*004c*/ 	.short	0x0380
        /*004e*/ 	.short	0x0010


	//----- nvinfo : EIATTR_SW_WAR
	.align		4
.L_1733:
        /*0050*/ 	.byte	0x04, 0x36
        /*0052*/ 	.short	(.L_1735 - .L_1734)
.L_1734:
        /*0054*/ 	.word	0x00000008
.L_1735:


//--------------------- .nv.info._Z11double2halfPfd --------------------------
	.section	.nv.info._Z11double2halfPfd,"",@"SHT_CUDA_INFO"
	.sectionflags	@""
	.align	4


	//----- nvinfo : EIATTR_CUDA_API_VERSION
	.align		4
        /*0000*/ 	.byte	0x04, 0x37
        /*0002*/ 	.short	(.L_1737 - .L_1736)
.L_1736:
        /*0004*/ 	.word	0x00000082


	//----- nvinfo : EIATTR_KPARAM_INFO
	.align		4
.L_1737:
        /*0008*/ 	.byte	0x04, 0x17
        /*000a*/ 	.short	(.L_1739 - .L_1738)
.L_1738:
        /*000c*/ 	.word	0x00000000
        /*0010*/ 	.short	0x0001
        /*0012*/ 	.short	0x0008
        /*0014*/ 	.byte	0x00, 0xf0, 0x21, 0x00


	//----- nvinfo : EIATTR_KPARAM_INFO
	.align		4
.L_1739:
        /*0018*/ 	.byte	0x04, 0x17
        /*001a*/ 	.short	(.L_1741 - .L_1740)
.L_1740:
        /*001c*/ 	.word	0x00000000
        /*0020*/ 	.short	0x0000
        /*0022*/ 	.short	0x0000
        /*0024*/ 	.byte	0x00, 0xf5, 0x21, 0x00


	//----- nvinfo : EIATTR_SPARSE_MMA_MASK
	.align		4
.L_1741:
        /*0028*/ 	.byte	0x03, 0x50
        /*002a*/ 	.short	0x0000


	//----- nvinfo : EIATTR_MAXREG_COUNT
	.align		4
        /*002c*/ 	.byte	0x03, 0x1b
        /*002e*/ 	.short	0x00ff


	//----- nvinfo : EIATTR_MERCURY_ISA_VERSION
	.align		4
        /*0030*/ 	.byte	0x03, 0x5f
        /*0032*/ 	.short	0x0101


	//----- nvinfo : EIATTR_VRC_CTA_INIT_COUNT
	.align		4
        /*0034*/ 	.byte	0x02, 0x4a
	.zero		1
	.zero		1


	//----- nvinfo : EIATTR_EXIT_INSTR_OFFSETS
	.align		4
        /*0038*/ 	.byte	0x04, 0x1c
        /*003a*/ 	.short	(.L_1743 - .L_1742)


	//   ....[0]....
.L_1742:
        /*003c*/ 	.word	0x00000070


	//----- nvinfo : EIATTR_CBANK_PARAM_SIZE
	.align		4
.L_1743:
        /*0040*/ 	.byte	0x03, 0x19
        /*0042*/ 	.short	0x0010


	//----- nvinfo : EIATTR_PARAM_CBANK
	.align		4
        /*0044*/ 	.byte	0x04, 0x0a
        /*0046*/ 	.short	(.L_1745 - .L_1744)
	.align		4
.L_1744:
        /*0048*/ 	.word	index@(.nv.constant0._Z11double2halfPfd)
        /*004c*/ 	.short	0x0380
        /*004e*/ 	.short	0x0010


	//----- nvinfo : EIATTR_SW_WAR
	.align		4
.L_1745:
        /*0050*/ 	.byte	0x04, 0x36
        /*0052*/ 	.short	(.L_1747 - .L_1746)
.L_1746:
        /*0054*/ 	.word	0x00000008
.L_1747:


//--------------------- .nv.info._Z8setValueP7__half2S_ --------------------------
	.section	.nv.info._Z8setValueP7__half2S_,"",@"SHT_CUDA_INFO"
	.sectionflags	@""
	.align	4


	//----- nvinfo : EIATTR_CUDA_API_VERSION
	.align		4
        /*0000*/ 	.byte	0x04, 0x37
        /*0002*/ 	.short	(.L_1749 - .L_1748)
.L_1748:
        /*0004*/ 	.word	0x00000082


	//----- nvinfo : EIATTR_KPARAM_INFO
	.align		4
.L_1749:
        /*0008*/ 	.byte	0x04, 0x17
        /*000a*/ 	.short	(.L_1751 - .L_1750)
.L_1750:
        /*000c*/ 	.word	0x00000000
        /*0010*/ 	.short	0x0001
        /*0012*/ 	.short	0x0008
        /*0014*/ 	.byte	0x00, 0xf0, 0x11, 0x00


	//----- nvinfo : EIATTR_KPARAM_INFO
	.align		4
.L_1751:
        /*0018*/ 	.byte	0x04, 0x17
        /*001a*/ 	.short	(.L_1753 - .L_1752)
.L_1752:
        /*001c*/ 	.word	0x00000000
        /*0020*/ 	.short	0x0000
        /*0022*/ 	.short	0x0000
        /*0024*/ 	.byte	0x00, 0xf5, 0x21, 0x00


	//----- nvinfo : EIATTR_SPARSE_MMA_MASK
	.align		4
.L_1753:
        /*0028*/ 	.byte	0x03, 0x50
        /*002a*/ 	.short	0x0000


	//----- nvinfo : EIATTR_MAXREG_COUNT
	.align		4
        /*002c*/ 	.byte	0x03, 0x1b
        /*002e*/ 	.short	0x00ff


	//----- nvinfo : EIATTR_MERCURY_ISA_VERSION
	.align		4
        /*0030*/ 	.byte	0x03, 0x5f
        /*0032*/ 	.short	0x0101


	//----- nvinfo : EIATTR_VRC_CTA_INIT_COUNT
	.align		4
        /*0034*/ 	.byte	0x02, 0x4a
	.zero		1
	.zero		1


	//----- nvinfo : EIATTR_EXIT_INSTR_OFFSETS
	.align		4
        /*0038*/ 	.byte	0x04, 0x1c
        /*003a*/ 	.short	(.L_1755 - .L_1754)


	//   ....[0]....
.L_1754:
        /*003c*/ 	.word	0x00000050


	//----- nvinfo : EIATTR_CBANK_PARAM_SIZE
	.align		4
.L_1755:
        /*0040*/ 	.byte	0x03, 0x19
        /*0042*/ 	.short	0x000c


	//----- nvinfo : EIATTR_PARAM_CBANK
	.align		4
        /*0044*/ 	.byte	0x04, 0x0a
        /*0046*/ 	.short	(.L_1757 - .L_1756)
	.align		4
.L_1756:
        /*0048*/ 	.word	index@(.nv.constant0._Z8setValueP7__half2S_)
        /*004c*/ 	.short	0x0380
        /*004e*/ 	.short	0x000c


	//----- nvinfo : EIATTR_SW_WAR
	.align		4
.L_1757:
        /*0050*/ 	.byte	0x04, 0x36
        /*0052*/ 	.short	(.L_1759 - .L_1758)
.L_1758:
        /*0054*/ 	.word	0x00000008
.L_1759:


//--------------------- .nv.info._Z8setValueP6__halfS_ --------------------------
	.section	.nv.info._Z8setValueP6__halfS_,"",@"SHT_CUDA_INFO"
	.sectionflags	@""
	.align	4


	//----- nvinfo : EIATTR_CUDA_API_VERSION
	.align		4
        /*0000*/ 	.byte	0x04, 0x37
        /*0002*/ 	.short	(.L_1761 - .L_1760)
.L_1760:
        /*0004*/ 	.word	0x00000082


	//----- nvinfo : EIATTR_KPARAM_INFO
	.align		4
.L_1761:
        /*0008*/ 	.byte	0x04, 0x17
        /*000a*/ 	.short	(.L_1763 - .L_1762)
.L_1762:
        /*000c*/ 	.word	0x00000000
        /*0010*/ 	.short	0x0001
        /*0012*/ 	.short	0x0008
        /*0014*/ 	.byte	0x00, 0xf0, 0x09, 0x00


	//----- nvinfo : EIATTR_KPARAM_INFO
	.align		4
.L_1763:
        /*0018*/ 	.byte	0x04, 0x17
        /*001a*/ 	.short	(.L_1765 - .L_1764)
.L_1764:
        /*001c*/ 	.word	0x00000000
        /*0020*/ 	.short	0x0000
        /*0022*/ 	.short	0x0000
        /*0024*/ 	.byte	0x00, 0xf5, 0x21, 0x00


	//----- nvinfo : EIATTR_SPARSE_MMA_MASK
	.align		4
.L_1765:
        /*0028*/ 	.byte	0x03, 0x50
        /*002a*/ 	.short	0x0000


	//----- nvinfo : EIATTR_MAXREG_COUNT
	.align		4
        /*002c*/ 	.byte	0x03, 0x1b
        /*002e*/ 	.short	0x00ff


	//----- nvinfo : EIATTR_MERCURY_ISA_VERSION
	.align		4
        /*0030*/ 	.byte	0x03, 0x5f
        /*0032*/ 	.short	0x0101


	//----- nvinfo : EIATTR_VRC_CTA_INIT_COUNT
	.align		4
        /*0034*/ 	.byte	0x02, 0x4a
	.zero		1
	.zero		1


	//----- nvinfo : EIATTR_EXIT_INSTR_OFFSETS
	.align		4
        /*0038*/ 	.byte	0x04, 0x1c
        /*003a*/ 	.short	(.L_1767 - .L_1766)


	//   ....[0]....
.L_1766:
        /*003c*/ 	.word	0x00000050


	//----- nvinfo : EIATTR_CBANK_PARAM_SIZE
	.align		4
.L_1767:
        /*0040*/ 	.byte	0x03, 0x19
        /*0042*/ 	.short	0x000a


	//----- nvinfo : EIATTR_PARAM_CBANK
	.align		4
        /*0044*/ 	.byte	0x04, 0x0a
        /*0046*/ 	.short	(.L_1769 - .L_1768)
	.align		4
.L_1768:
        /*0048*/ 	.word	index@(.nv.constant0._Z8setValueP6__halfS_)
        /*004c*/ 	.short	0x0380
        /*004e*/ 	.short	0x000a


	//----- nvinfo : EIATTR_SW_WAR
	.align		4
.L_1769:
        /*0050*/ 	.byte	0x04, 0x36
        /*0052*/ 	.short	(.L_1771 - .L_1770)
.L_1770:
        /*0054*/ 	.word	0x00000008
.L_1771:


//--------------------- .nv.callgraph             --------------------------
	.section	.nv.callgraph,"",@"SHT_CUDA_CALLGRAPH"
	.align	4
	.sectionentsize	8
	.align		4
        /*0000*/ 	.word	0x00000000
	.align		4
        /*0004*/ 	.word	0xffffffff
	.align		4
        /*0008*/ 	.word	0x00000000
	.align		4
        /*000c*/ 	.word	0xfffffffe
	.align		4
        /*0010*/ 	.word	0x00000000
	.align		4
        /*0014*/ 	.word	0xfffffffd
	.align		4
        /*0018*/ 	.word	0x00000000
	.align		4
        /*001c*/ 	.word	0xfffffffc


//--------------------- .text._Z10make_half2Pf6__halfS0_ --------------------------
	.section	.text._Z10make_half2Pf6__halfS0_,"ax",@progbits
	.align	128
        .global         _Z10make_half2Pf6__halfS0_
        .type           _Z10make_half2Pf6__halfS0_,@function
        .size           _Z10make_half2Pf6__halfS0_,(.L_x_97 - _Z10make_half2Pf6__halfS0_)
        .other          _Z10make_half2Pf6__halfS0_,@"STO_CUDA_ENTRY STV_DEFAULT"
_Z10make_half2Pf6__halfS0_:
.text._Z10make_half2Pf6__halfS0_:
[----:B------:R-:W-:Y:S08]  /*0000*/  LDC R1, c[0x0][0x37c] ;  /* 0x0000df00ff017b82 */ /* 0x000ff00000000800 */
[----:B------:R-:W0:Y:S01]  /*0010*/  LDC.U16 R5, c[0x0][0x388] ;  /* 0x0000e200ff057b82 */ /* 0x000e220000000400 */
[----:B------:R-:W1:Y:S07]  /*0020*/  LDCU.64 UR4, c[0x0][0x358] ;  /* 0x00006b00ff0477ac */ /* 0x000e6e0008000a00 */
[----:B------:R-:W2:Y:S08]  /*0030*/  LDC.U16 R7, c[0x0][0x38a] ;  /* 0x0000e280ff077b82 */ /* 0x000eb00000000400 */
[----:B------:R-:W1:Y:S01]  /*0040*/  LDC.64 R2, c[0x0][0x380] ;  /* 0x0000e000ff027b82 */ /* 0x000e620000000a00 */
[----:B0-----:R-:W-:-:S02]  /*0050*/  HADD2.F32 R5, -RZ, R5.H0_H0 ;  /* 0x20000005ff057230 */ /* 0x001fc40000004100 */
[----:B--2---:R-:W-:-:S03]  /*0060*/  HADD2.F32 R7, -RZ, R7.H0_H0 ;  /* 0x20000007ff077230 */ /* 0x004fc60000004100 */
[----:B-1----:R-:W-:Y:S04]  /*0070*/  STG.E desc[UR4][R2.64], R5 ;  /* 0x0000000502007986 */ /* 0x002fe8000c101904 */
[----:B------:R-:W-:Y:S01]  /*0080*/  STG.E desc[UR4][R2.64+0x4], R7 ;  /* 0x0000040702007986 */ /* 0x000fe2000c101904 */
[----:B------:R-:W-:Y:S05]  /*0090*/  EXIT ;  /* 0x000000000000794d */ /* 0x000fea0003800000 */
.L_x_0:
[----:B------:R-:W-:-:S00]  /*00a0*/  BRA `(.L_x_0) ;  /* 0xfffffffc00fc7947 */ /* 0x000fc0000383ffff */
[----:B------:R-:W-:-:S00]  /*00b0*/  NOP ;  /* 0x0000000000007918 */ /* 0x000fc00000000000 */
        /* <DEDUP_REMOVED lines=12> */
.L_x_97:


//--------------------- .text._Z14ushort_as_halfPft --------------------------
	.section	.text._Z14ushort_as_halfPft,"ax",@progbits
	.align	128
        .global         _Z14ushort_as_halfPft
        .type           _Z14ushort_as_halfPft,@function
        .size           _Z14ushort_as_halfPft,(.L_x_98 - _Z14ushort_as_halfPft)
        .other          _Z14ushort_as_halfPft,@"STO_CUDA_ENTRY STV_DEFAULT"
_Z14ushort_as_halfPft:
.text._Z14ushort_as_halfPft:
[----:B------:R-:W-:Y:S08]  /*0000*/  LDC R1, c[0x0][0x37c] ;  /* 0x0000df00ff017b82 */ /* 0x000ff00000000800 */
[----:B------:R-:W0:Y:S01]  /*0010*/  LDC.U16 R5, c[0x0][0x388] ;  /* 0x0000e200ff057b82 */ /* 0x000e220000000400 */
[----:B------:R-:W1:Y:S07]  /*0020*/  LDCU.64 UR4, c[0x0][0x358] ;  /* 0x00006b00ff0477ac */ /* 0x000e6e0008000a00 */
[----:B------:R-:W1:Y:S01]  /*0030*/  LDC.64 R2, c[0x0][0x380] ;  /* 0x0000e000ff027b82 */ /* 0x000e620000000a00 */
[----:B0-----:R-:W-:-:S05]  /*0040*/  HADD2.F32 R5, -RZ, R5.H0_H0 ;  /* 0x20000005ff057230 */ /* 0x001fca0000004100 */
[----:B-1----:R-:W-:Y:S01]  /*0050*/  STG.E desc[UR4][R2.64], R5 ;  /* 0x0000000502007986 */ /* 0x002fe2000c101904 */
[----:B------:R-:W-:Y:S05]  /*0060*/  EXIT ;  /* 0x000000000000794d */ /* 0x000fea0003800000 */
.L_x_1:
        /* <DEDUP_REMOVED lines=9> */
.L_x_98:


//--------------------- .text._Z14ushort2half_rzPft --------------------------
	.section	.text._Z14ushort2half_rzPft,"ax",@progbits
	.align	128
        .global         _Z14ushort2half_rzPft
        .type           _Z14ushort2half_rzPft,@function
        .size           _Z14ushort2half_rzPft,(.L_x_99 - _Z14ushort2half_rzPft)
        .other          _Z14ushort2half_rzPft,@"STO_CUDA_ENTRY STV_DEFAULT"
_Z14ushort2half_rzPft:
.text._Z14ushort2half_rzPft:
[----:B------:R-:W-:Y:S01]  /*0000*/  LDC R1, c[0x0][0x37c] ;  /* 0x0000df00ff017b82 */ /* 0x000fe20000000800 */
[----:B------:R-:W0:Y:S07]  /*0010*/  LDCU.U16 UR4, c[0x0][0x388] ;  /* 0x00007100ff0477ac */ /* 0x000e2e0008000400 */
[----:B------:R-:W1:Y:S01]  /*0020*/  LDC.64 R2, c[0x0][0x380] ;  /* 0x0000e000ff027b82 */ /* 0x000e620000000a00 */
[----:B0-----:R-:W0:Y:S01]  /*0030*/  I2F.F16.U16.RZ R0, UR4 ;  /* 0x0000000400007d06 */ /* 0x001e22000810c800 */
[----:B------:R-:W1:Y:S01]  /*0040*/  LDCU.64 UR4, c[0x0][0x358] ;  /* 0x00006b00ff0477ac */ /* 0x000e620008000a00 */
[----:B0-----:R-:W-:-:S05]  /*0050*/  HADD2.F32 R5, -RZ, R0.H0_H0 ;  /* 0x20000000ff057230 */ /* 0x001fca0000004100 */
[----:B-1----:R-:W-:Y:S01]  /*0060*/  STG.E desc[UR4][R2.64], R5 ;  /* 0x0000000502007986 */ /* 0x002fe2000c101904 */
[----:B------:R-:W-:Y:S05]  /*0070*/  EXIT ;  /* 0x000000000000794d */ /* 0x000fea0003800000 */
.L_x_2:
        /* <DEDUP_REMOVED lines=16> */
.L_x_99:


//--------------------- .text._Z14ushort2half_ruPft --------------------------
	.section	.text._Z14ushort2half_ruPft,"ax",@progbits
	.align	128
        .global         _Z14ushort2half_ruPft
        .type           _Z14ushort2half_ruPft,@function
        .size           _Z14ushort2half_ruPft,(.L_x_100 - _Z14ushort2half_ruPft)
        .other          _Z14ushort2half_ruPft,@"STO_CUDA_ENTRY STV_DEFAULT"
_Z14ushort2half_ruPft:
.text._Z14ushort2half_ruPft:
[----:B------:R-:W-:Y:S01]  /*0000*/  LDC R1, c[0x0][0x37c] ;  /* 0x0000df00ff017b82 */ /* 0x000fe20000000800 */
[----:B------:R-:W0:Y:S07]  /*0010*/  LDCU.U16 UR4, c[0x0][0x388] ;  /* 0x00007100ff0477ac */ /* 0x000e2e0008000400 */
[----:B------:R-:W1:Y:S01]  /*0020*/  LDC.64 R2, c[0x0][0x380] ;  /* 0x0000e000ff027b82 */ /* 0x000e620000000a00 */
[----:B0-----:R-:W0:Y:S01]  /*0030*/  I2F.F16.U16.RP R0, UR4 ;  /* 0x0000000400007d06 */ /* 0x001e220008108800 */
[----:B------:R-:W1:Y:S01]  /*0040*/  LDCU.64 UR4, c[0x0][0x358] ;  /* 0x00006b00ff0477ac */ /* 0x000e620008000a00 */
[----:B0-----:R-:W-:-:S05]  /*0050*/  HADD2.F32 R5, -RZ, R0.H0_H0 ;  /* 0x20000000ff057230 */ /* 0x001fca0000004100 */
[----:B-1----:R-:W-:Y:S01]  /*0060*/  STG.E desc[UR4][R2.64], R5 ;  /* 0x0000000502007986 */ /* 0x002fe2000c101904 */
[----:B------:R-:W-:Y:S05]  /*0070*/  EXIT ;  /* 0x000000000000794d */ /* 0x000fea0003800000 */
.L_x_3:
        /* <DEDUP_REMOVED lines=16> */
.L_x_100:


//--------------------- .text._Z14ushort2half_rnPft --------------------------
	.section	.text._Z14ushort2half_rnPft,"ax",@progbits
	.align	128
        .global         _Z14ushort2half_rnPft
        .type           _Z14ushort2half_rnPft,@function
        .size           _Z14ushort2half_rnPft,(.L_x_101 - _Z14ushort2half_rnPft)
        .other          _Z14ushort2half_rnPft,@"STO_CUDA_ENTRY STV_DEFAULT"
_Z14ushort2half_rnPft:
.text._Z14ushort2half_rnPft:
[----:B------:R-:W-:Y:S01]  /*0000*/  LDC R1, c[0x0][0x37c] ;  /* 0x0000df00ff017b82 */ /* 0x000fe20000000800 */
[----:B------:R-:W0:Y:S07]  /*0010*/  LDCU.U16 UR4, c[0x0][0x388] ;  /* 0x00007100ff0477ac */ /* 0x000e2e0008000400 */
[----:B------:R-:W1:Y:S01]  /*0020*/  LDC.64 R2, c[0x0][0x380] ;  /* 0x0000e000ff027b82 */ /* 0x000e620000000a00 */
[----:B0-----:R-:W0:Y:S01]  /*0030*/  I2F.F16.U16 R0, UR4 ;  /* 0x0000000400007d06 */ /* 0x001e220008100800 */
[----:B------:R-:W1:Y:S01]  /*0040*/  LDCU.64 UR4, c[0x0][0x358] ;  /* 0x00006b00ff0477ac */ /* 0x000e620008000a00 */
[----:B0-----:R-:W-:-:S05]  /*0050*/  HADD2.F32 R5, -RZ, R0.H0_H0 ;  /* 0x20000000ff057230 */ /* 0x001fca0000004100 */
[----:B-1----:R-:W-:Y:S01]  /*0060*/  STG.E desc[UR4][R2.64], R5 ;  /* 0x0000000502007986 */ /* 0x002fe2000c101904 */
[----:B------:R-:W-:Y:S05]  /*0070*/  EXIT ;  /* 0x000000000000794d */ /* 0x000fea0003800000 */
.L_x_4:
        /* <DEDUP_REMOVED lines=16> */
.L_x_101:


//--------------------- .text._Z14ushort2half_rdPft --------------------------
	.section	.text._Z14ushort2half_rdPft,"ax",@progbits
	.align	128
        .global         _Z14ushort2half_rdPft
        .type           _Z14ushort2half_rdPft,@function
        .size           _Z14ushort2half_rdPft,(.L_x_102 - _Z14ushort2half_rdPft)
        .other          _Z14ushort2half_rdPft,@"STO_CUDA_ENTRY STV_DEFAULT"
_Z14ushort2half_rdPft:
.text._Z14ushort2half_rdPft:
[----:B------:R-:W-:Y:S01]  /*0000*/  LDC R1, c[0x0][0x37c] ;  /* 0x0000df00ff017b82 */ /* 0x000fe20000000800 */
[----:B------:R-:W0:Y:S07]  /*0010*/  LDCU.U16 UR4, c[0x0][0x388] ;  /* 0x00007100ff0477ac */ /* 0x000e2e0008000400 */
[----:B------:R-:W1:Y:S01]  /*0020*/  LDC.64 R2, c[0x0][0x380] ;  /* 0x0000e000ff027b82 */ /* 0x000e620000000a00 */
[----:B0-----:R-:W0:Y:S01]  /*0030*/  I2F.F16.U16.RM R0, UR4 ;  /* 0x0000000400007d06 */ /* 0x001e220008104800 */
[----:B------:R-:W1:Y:S01]  /*0040*/  LDCU.64 UR4, c[0x0][0x358] ;  /* 0x00006b00ff0477ac */ /* 0x000e620008000a00 */
[----:B0-----:R-:W-:-:S05]  /*0050*/  HADD2.F32 R5, -RZ, R0.H0_H0 ;  /* 0x20000000ff057230 */ /* 0x001fca0000004100 */
[----:B-1----:R-:W-:Y:S01]  /*0060*/  STG.E desc[UR4][R2.64], R5 ;  /* 0x0000000502007986 */ /* 0x002fe2000c101904 */
[----:B------:R-:W-:Y:S05]  /*0070*/  EXIT ;  /* 0x000000000000794d */ /* 0x000fea0003800000 */
.L_x_5:
        /* <DEDUP_REMOVED lines=16> */
.L_x_102:


//--------------------- .text._Z11ull2half_rzPfy  --------------------------
	.section	.text._Z11ull2half_rzPfy,"ax",@progbits
	.align	128
        .global         _Z11ull2half_rzPfy
        .type           _Z11ull2half_rzPfy,@function
        .size           _Z11ull2half_rzPfy,(.L_x_103 - _Z11ull2half_rzPfy)
        .other          _Z11ull2half_rzPfy,@"STO_CUDA_ENTRY STV_DEFAULT"
_Z11ull2half_rzPfy:
.text._Z11ull2half_rzPfy:
[----:B------:R-:W-:Y:S01]  /*0000*/  LDC R1, c[0x0][0x37c] ;  /* 0x0000df00ff017b82 */ /* 0x000fe20000000800 */
[----:B------:R-:W0:Y:S07]  /*0010*/  LDCU.64 UR4, c[0x0][0x388] ;  /* 0x00007100ff0477ac */ /* 0x000e2e0008000a00 */
[----:B------:R-:W1:Y:S01]  /*0020*/  LDC.64 R2, c[0x0][0x380] ;  /* 0x0000e000ff027b82 */ /* 0x000e620000000a00 */
[----:B0-----:R-:W0:Y:S01]  /*0030*/  I2F.F16.U64.RZ R0, UR4 ;  /* 0x0000000400007d12 */ /* 0x001e22000830c800 */
[----:B------:R-:W1:Y:S01]  /*0040*/  LDCU.64 UR4, c[0x0][0x358] ;  /* 0x00006b00ff0477ac */ /* 0x000e620008000a00 */
[----:B0-----:R-:W-:-:S05]  /*0050*/  HADD2.F32 R5, -RZ, R0.H0_H0 ;  /* 0x20000000ff057230 */ /* 0x001fca0000004100 */
[----:B-1----:R-:W-:Y:S01]  /*0060*/  STG.E desc[UR4][R2.64], R5 ;  /* 0x0000000502007986 */ /* 0x002fe2000c101904 */
[----:B------:R-:W-:Y:S05]  /*0070*/  EXIT ;  /* 0x000000000000794d */ /* 0x000fea0003800000 */
.L_x_6:
        /* <DEDUP_REMOVED lines=16> */
.L_x_103:


//--------------------- .text._Z11ull2half_ruPfy  --------------------------
	.section	.text._Z11ull2half_ruPfy,"ax",@progbits
	.align	128
        .global         _Z11ull2half_ruPfy
        .type           _Z11ull2half_ruPfy,@function
        .size           _Z11ull2half_ruPfy,(.L_x_104 - _Z11ull2half_ruPfy)
        .other          _Z11ull2half_ruPfy,@"STO_CUDA_ENTRY STV_DEFAULT"
_Z11ull2half_ruPfy:
.text._Z11ull2half_ruPfy:
[----:B------:R-:W-:Y:S01]  /*0000*/  LDC R1, c[0x0][0x37c] ;  /* 0x0000df00ff017b82 */ /* 0x000fe20000000800 */
[----:B------:R-:W0:Y:S07]  /*0010*/  LDCU.64 UR4, c[0x0][0x388] ;  /* 0x00007100ff0477ac */ /* 0x000e2e0008000a00 */
[----:B------:R-:W1:Y:S01]  /*0020*/  LDC.64 R2, c[0x0][0x380] ;  /* 0x0000e000ff027b82 */ /* 0x000e620000000a00 */
[----:B0-----:R-:W0:Y:S01]  /*0030*/  I2F.F16.U64.RP R0, UR4 ;  /* 0x0000000400007d12 */ /* 0x001e220008308800 */
[----:B------:R-:W1:Y:S01]  /*0040*/  LDCU.64 UR4, c[0x0][0x358] ;  /* 0x00006b00ff0477ac */ /* 0x000e620008000a00 */
[----:B0-----:R-:W-:-:S05]  /*0050*/  HADD2.F32 R5, -RZ, R0.H0_H0 ;  /* 0x20000000ff057230 */ /* 0x001fca0000004100 */
[----:B-1----:R-:W-:Y:S01]  /*0060*/  STG.E desc[UR4][R2.64], R5 ;  /* 0x0000000502007986 */ /* 0x002fe2000c101904 */
[----:B------:R-:W-:Y:S05]  /*0070*/  EXIT ;  /* 0x000000000000794d */ /* 0x000fea0003800000 */
.L_x_7:
        /* <DEDUP_REMOVED lines=16> */
.L_x_104:


//--------------------- .text._Z11ull2half_rnPfy  --------------------------
	.section	.text._Z11ull2half_rnPfy,"ax",@progbits
	.align	128
        .global         _Z11ull2half_rnPfy
        .type           _Z11ull2half_rnPfy,@function
        .size           _Z11ull2half_rnPfy,(.L_x_105 - _Z11ull2half_rnPfy)
        .other          _Z11ull2half_rnPfy,@"STO_CUDA_ENTRY STV_DEFAULT"
_Z11ull2half_rnPfy:
.text._Z11ull2half_rnPfy:
[----:B------:R-:W-:Y:S01]  /*0000*/  LDC R1, c[0x0][0x37c] ;  /* 0x0000df00ff017b82 */ /* 0x000fe20000000800 */
[----:B------:R-:W0:Y:S07]  /*0010*/  LDCU.64 UR4, c[0x0][0x388] ;  /* 0x00007100ff0477ac */ /* 0x000e2e0008000a00 */
[----:B------:R-:W1:Y:S01]  /*0020*/  LDC.64 R2, c[0x0][0x380] ;  /* 0x0000e000ff027b82 */ /* 0x000e620000000a00 */
[----:B0-----:R-:W0:Y:S01]  /*0030*/  I2F.F16.U64 R0, UR4 ;  /* 0x0000000400007d12 */ /* 0x001e220008300800 */
[----:B------:R-:W1:Y:S01]  /*0040*/  LDCU.64 UR4, c[0x0][0x358] ;  /* 0x00006b00ff0477ac */ /* 0x000e620008000a00 */
[----:B0-----:R-:W-:-:S05]  /*0050*/  HADD2.F32 R5, -RZ, R0.H0_H0 ;  /* 0x20000000ff057230 */ /* 0x001fca0000004100 */
[----:B-1----:R-:W-:Y:S01]  /*0060*/  STG.E desc[UR4][R2.64], R5 ;  /* 0x0000000502007986 */ /* 0x002fe2000c101904 */
[----:B------:R-:W-:Y:S05]  /*0070*/  EXIT ;  /* 0x000000000000794d */ /* 0x000fea0003800000 */
.L_x_8:
        /* <DEDUP_REMOVED lines=16> */
.L_x_105:


//--------------------- .text._Z11ull2half_rdPfy  --------------------------
	.section	.text._Z11ull2half_rdPfy,"ax",@progbits
	.align	128
        .global         _Z11ull2half_rdPfy
        .type           _Z11ull2half_rdPfy,@function
        .size           _Z11ull2half_rdPfy,(.L_x_106 - _Z11ull2half_rdPfy)
        .other          _Z11ull2half_rdPfy,@"STO_CUDA_ENTRY STV_DEFAULT"
_Z11ull2half_rdPfy:
.text._Z11ull2half_rdPfy:
[----:B------:R-:W-:Y:S01]  /*0000*/  LDC R1, c[0x0][0x37c] ;  /* 0x0000df00ff017b82 */ /* 0x000fe20000000800 */
[----:B------:R-:W0:Y:S07]  /*0010*/  LDCU.64 UR4, c[0x0][0x388] ;  /* 0x00007100ff0477ac */ /* 0x000e2e0008000a00 */
[----:B------:R-:W1:Y:S01]  /*0020*/  LDC.64 R2, c[0x0][0x380] ;  /* 0x0000e000ff027b82 */ /* 0x000e620000000a00 */
[----:B0-----:R-:W0:Y:S01]  /*0030*/  I2F.F16.U64.RM R0, UR4 ;  /* 0x0000000400007d12 */ /* 0x001e220008304800 */
[----:B------:R-:W1:Y:S01]  /*0040*/  LDCU.64 UR4, c[0x0][0x358] ;  /* 0x00006b00ff0477ac */ /* 0x000e620008000a00 */
[----:B0-----:R-:W-:-:S05]  /*0050*/  HADD2.F32 R5, -RZ, R0.H0_H0 ;  /* 0x20000000ff057230 */ /* 0x001fca0000004100 */
[----:B-1----:R-:W-:Y:S01]  /*0060*/  STG.E desc[UR4][R2.64], R5 ;  /* 0x0000000502007986 */ /* 0x002fe2000c101904 */
[----:B------:R-:W-:Y:S05]  /*0070*/  EXIT ;  /* 0x000000000000794d */ /* 0x000fea0003800000 */
.L_x_9:
        /* <DEDUP_REMOVED lines=16> */
.L_x_106:


//--------------------- .text._Z12uint2half_rzPfj --------------------------
	.section	.text._Z12uint2half_rzPfj,"ax",@progbits
	.align	128
        .global         _Z12uint2half_rzPfj
        .type           _Z12uint2half_rzPfj,@function
        .size           _Z12uint2half_rzPfj,(.L_x_107 - _Z12uint2half_rzPfj)
        .other          _Z12uint2half_rzPfj,@"STO_CUDA_ENTRY STV_DEFAULT"
_Z12uint2half_rzPfj:
.text._Z12uint2half_rzPfj:
[----:B------:R-:W-:Y:S01]  /*0000*/  LDC R1, c[0x0][0x37c] ;  /* 0x0000df00ff017b82 */ /* 0x000fe20000000800 */
[----:B------:R-:W0:Y:S07]  /*0010*/  LDCU UR4, c[0x0][0x388] ;  /* 0x00007100ff0477ac */ /* 0x000e2e0008000800 */
[----:B------:R-:W1:Y:S01]  /*0020*/  LDC.64 R2, c[0x0][0x380] ;  /* 0x0000e000ff027b82 */ /* 0x000e620000000a00 */
[----:B0-----:R-:W0:Y:S01]  /*0030*/  I2F.F16.U32.RZ R0, UR4 ;  /* 0x0000000400007d06 */ /* 0x001e22000820c800 */
[----:B------:R-:W1:Y:S01]  /*0040*/  LDCU.64 UR4, c[0x0][0x358] ;  /* 0x00006b00ff0477ac */ /* 0x000e620008000a00 */
[----:B0-----:R-:W-:-:S05]  /*0050*/  HADD2.F32 R5, -RZ, R0.H0_H0 ;  /* 0x20000000ff057230 */ /* 0x001fca0000004100 */
[----:B-1----:R-:W-:Y:S01]  /*0060*/  STG.E desc[UR4][R2.64], R5 ;  /* 0x0000000502007986 */ /* 0x002fe2000c101904 */
[----:B------:R-:W-:Y:S05]  /*0070*/  EXIT ;  /* 0x000000000000794d */ /* 0x000fea0003800000 */
.L_x_10:
        /* <DEDUP_REMOVED lines=16> */
.L_x_107:


//--------------------- .text._Z12uint2half_ruPfj --------------------------
	.section	.text._Z12uint2half_ruPfj,"ax",@progbits
	.align	128
        .global         _Z12uint2half_ruPfj
        .type           _Z12uint2half_ruPfj,@function
        .size           _Z12uint2half_ruPfj,(.L_x_108 - _Z12uint2half_ruPfj)
        .other          _Z12uint2half_ruPfj,@"STO_CUDA_ENTRY STV_DEFAULT"
_Z12uint2half_ruPfj:
.text._Z12uint2half_ruPfj:
[----:B------:R-:W-:Y:S01]  /*0000*/  LDC R1, c[0x0][0x37c] ;  /* 0x0000df00ff017b82 */ /* 0x000fe20000000800 */
[----:B------:R-:W0:Y:S07]  /*0010*/  LDCU UR4, c[0x0][0x388] ;  /* 0x00007100ff0477ac */ /* 0x000e2e0008000800 */
[----:B------:R-:W1:Y:S01]  /*0020*/  LDC.64 R2, c[0x0][0x380] ;  /* 0x0000e000ff027b82 */ /* 0x000e620000000a00 */
[----:B0-----:R-:W0:Y:S01]  /*0030*/  I2F.F16.U32.RP R0, UR4 ;  /* 0x0000000400007d06 */ /* 0x001e220008208800 */
[----:B------:R-:W1:Y:S01]  /*0040*/  LDCU.64 UR4, c[0x0][0x358] ;  /* 0x00006b00ff0477ac */ /* 0x000e620008000a00 */
[----:B0-----:R-:W-:-:S05]  /*0050*/  HADD2.F32 R5, -RZ, R0.H0_H0 ;  /* 0x20000000ff057230 */ /* 0x001fca0000004100 */
[----:B-1----:R-:W-:Y:S01]  /*0060*/  STG.E desc[UR4][R2.64], R5 ;  /* 0x0000000502007986 */ /* 0x002fe2000c101904 */
[----:B------:R-:W-:Y:S05]  /*0070*/  EXIT ;  /* 0x000000000000794d */ /* 0x000fea0003800000 */
.L_x_11:
        /* <DEDUP_REMOVED lines=16> */
.L_x_108:


//--------------------- .text._Z12uint2half_rnPfj --------------------------
	.section	.text._Z12uint2half_rnPfj,"ax",@progbits
	.align	128
        .global         _Z12uint2half_rnPfj
        .type           _Z12uint2half_rnPfj,@function
        .size           _Z12uint2half_rnPfj,(.L_x_109 - _Z12uint2half_rnPfj)
        .other          _Z12uint2half_rnPfj,@"STO_CUDA_ENTRY STV_DEFAULT"
_Z12uint2half_rnPfj:
.text._Z12uint2half_rnPfj:
[----:B------:R-:W-:Y:S01]  /*0000*/  LDC R1, c[0x0][0x37c] ;  /* 0x0000df00ff017b82 */ /* 0x000fe20000000800 */
[----:B------:R-:W0:Y:S07]  /*0010*/  LDCU UR4, c[0x0][0x388] ;  /* 0x00007100ff0477ac */ /* 0x000e2e0008000800 */
[----:B------:R-:W1:Y:S01]  /*0020*/  LDC.64 R2, c[0x0][0x380] ;  /* 0x0000e000ff027b82 */ /* 0x000e620000000a00 */
[----:B0-----:R-:W0:Y:S01]  /*0030*/  I2F.F16.U32 R0, UR4 ;  /* 0x0000000400007d06 */ /* 0x001e220008200800 */
[----:B------:R-:W1:Y:S01]  /*0040*/  LDCU.64 UR4, c[0x0][0x358] ;  /* 0x00006b00ff0477ac */ /* 0x000e620008000a00 */
[----:B0-----:R-:W-:-:S05]  /*0050*/  HADD2.F32 R5, -RZ, R0.H0_H0 ;  /* 0x20000000ff057230 */ /* 0x001fca0000004100 */
[----:B-1----:R-:W-:Y:S01]  /*0060*/  STG.E desc[UR4][R2.64], R5 ;  /* 0x0000000502007986 */ /* 0x002fe2000c101904 */
[----:B------:R-:W-:Y:S05]  /*0070*/  EXIT ;  /* 0x000000000000794d */ /* 0x000fea0003800000 */
.L_x_12:
        /* <DEDUP_REMOVED lines=16> */
.L_x_109:


//--------------------- .text._Z12uint2half_rdPfj --------------------------
	.section	.text._Z12uint2half_rdPfj,"ax",@progbits
	.align	128
        .global         _Z12uint2half_rdPfj
        .type           _Z12uint2half_rdPfj,@function
        .size           _Z12uint2half_rdPfj,(.L_x_110 - _Z12uint2half_rdPfj)
        .other          _Z12uint2half_rdPfj,@"STO_CUDA_ENTRY STV_DEFAULT"
_Z12uint2half_rdPfj:
.text._Z12uint2half_rdPfj:
[----:B------:R-:W-:Y:S01]  /*0000*/  LDC R1, c[0x0][0x37c] ;  /* 0x0000df00ff017b82 */ /* 0x000fe20000000800 */
[----:B------:R-:W0:Y:S07]  /*0010*/  LDCU UR4, c[0x0][0x388] ;  /* 0x00007100ff0477ac */ /* 0x000e2e0008000800 */
[----:B------:R-:W1:Y:S01]  /*0020*/  LDC.64 R2, c[0x0][0x380] ;  /* 0x0000e000ff027b82 */ /* 0x000e620000000a00 */
[----:B0-----:R-:W0:Y:S01]  /*0030*/  I2F.F16.U32.RM R0, UR4 ;  /* 0x0000000400007d06 */ /* 0x001e220008204800 */
[----:B------:R-:W1:Y:S01]  /*0040*/  LDCU.64 UR4, c[0x0][0x358] ;  /* 0x00006b00ff0477ac */ /* 0x000e620008000a00 */
[----:B0-----:R-:W-:-:S05]  /*0050*/  HADD2.F32 R5, -RZ, R0.H0_H0 ;  /* 0x20000000ff057230 */ /* 0x001fca0000004100 */
[----:B-1----:R-:W-:Y:S01]  /*0060*/  STG.E desc[UR4][R2.64], R5 ;  /* 0x0000000502007986 */ /* 0x002fe2000c101904 */
[----:B------:R-:W-:Y:S05]  /*0070*/  EXIT ;  /* 0x000000000000794d */ /* 0x000fea0003800000 */
.L_x_13:
        /* <DEDUP_REMOVED lines=16> */
.L_x_110:


//--------------------- .text._Z4stwtPf7__half2PS0_ --------------------------
	.section	.text._Z4stwtPf7__half2PS0_,"ax",@progbits
	.align	128
        .global         _Z4stwtPf7__half2PS0_
        .type           _Z4stwtPf7__half2PS0_,@function
        .size           _Z4stwtPf7__half2PS0_,(.L_x_111 - _Z4stwtPf7__half2PS0_)
        .other          _Z4stwtPf7__half2PS0_,@"STO_CUDA_ENTRY STV_DEFAULT"
_Z4stwtPf7__half2PS0_:
.text._Z4stwtPf7__half2PS0_:
[----:B------:R-:W-:Y:S08]  /*0000*/  LDC R1, c[0x0][0x37c] ;  /* 0x0000df00ff017b82 */ /* 0x000ff00000000800 */
[----:B------:R-:W0:Y:S01]  /*0010*/  LDC R11, c[0x0][0x388] ;  /* 0x0000e200ff0b7b82 */ /* 0x000e220000000800 */
[----:B------:R-:W0:Y:S07]  /*0020*/  LDCU.64 UR4, c[0x0][0x358] ;  /* 0x00006b00ff0477ac */ /* 0x000e2e0008000a00 */
[----:B------:R-:W0:Y:S02]  /*0030*/  LDC.64 R2, c[0x0][0x390] ;  /* 0x0000e400ff027b82 */ /* 0x000e240000000a00 */
[----:B0-----:R-:W-:Y:S04]  /*0040*/  STG.E.STRONG.SYS desc[UR4][R2.64], R11 ;  /* 0x0000000b02007986 */ /* 0x001fe8000c115904 */
[----:B------:R-:W2:Y:S02]  /*0050*/  LDG.E.U16 R0, desc[UR4][R2.64] ;  /* 0x0000000402007981 */ /* 0x000ea4000c1e1500 */
[----:B------:R-:W0:Y:S01]  /*0060*/  LDC.64 R4, c[0x0][0x380] ;  /* 0x0000e000ff047b82 */ /* 0x000e220000000a00 */
[----:B--2---:R-:W-:-:S05]  /*0070*/  HADD2.F32 R7, -RZ, R0.H0_H0 ;  /* 0x20000000ff077230 */ /* 0x004fca0000004100 */
[----:B0-----:R-:W-:Y:S04]  /*0080*/  STG.E desc[UR4][R4.64], R7 ;  /* 0x0000000704007986 */ /* 0x001fe8000c101904 */
[----:B------:R-:W2:Y:S02]  /*0090*/  LDG.E.U16 R0, desc[UR4][R2.64+0x2] ;  /* 0x0000020402007981 */ /* 0x000ea4000c1e1500 */
[----:B--2---:R-:W-:-:S05]  /*00a0*/  HADD2.F32 R9, -RZ, R0.H0_H0 ;  /* 0x20000000ff097230 */ /* 0x004fca0000004100 */
[----:B------:R-:W-:Y:S01]  /*00b0*/  STG.E desc[UR4][R4.64+0x4], R9 ;  /* 0x0000040904007986 */ /* 0x000fe2000c101904 */
[----:B------:R-:W-:Y:S05]  /*00c0*/  EXIT ;  /* 0x000000000000794d */ /* 0x000fea0003800000 */
.L_x_14:
        /* <DEDUP_REMOVED lines=11> */
.L_x_111:


//--------------------- .text._Z4stwtPf6__halfPS0_ --------------------------
	.section	.text._Z4stwtPf6__halfPS0_,"ax",@progbits
	.align	128
        .global         _Z4stwtPf6__halfPS0_
        .type           _Z4stwtPf6__halfPS0_,@function
        .size           _Z4stwtPf6__halfPS0_,(.L_x_112 - _Z4stwtPf6__halfPS0_)
        .other          _Z4stwtPf6__halfPS0_,@"STO_CUDA_ENTRY STV_DEFAULT"
_Z4stwtPf6__halfPS0_:
.text._Z4stwtPf6__halfPS0_:
[----:B------:R-:W-:Y:S08]  /*0000*/  LDC R1, c[0x0][0x37c] ;  /* 0x0000df00ff017b82 */ /* 0x000ff00000000800 */
[----:B------:R-:W0:Y:S01]  /*0010*/  LDC.U16 R9, c[0x0][0x388] ;  /* 0x0000e200ff097b82 */ /* 0x000e220000000400 */
[----:B------:R-:W0:Y:S07]  /*0020*/  LDCU.64 UR4, c[0x0][0x358] ;  /* 0x00006b00ff0477ac */ /* 0x000e2e0008000a00 */
[----:B------:R-:W0:Y:S02]  /*0030*/  LDC.64 R2, c[0x0][0x390] ;  /* 0x0000e400ff027b82 */ /* 0x000e240000000a00 */
[----:B0-----:R-:W-:Y:S04]  /*0040*/  STG.E.U16.STRONG.SYS desc[UR4][R2.64], R9 ;  /* 0x0000000902007986 */ /* 0x001fe8000c115504 */
[----:B------:R-:W2:Y:S02]  /*0050*/  LDG.E.U16 R0, desc[UR4][R2.64] ;  /* 0x0000000402007981 */ /* 0x000ea4000c1e1500 */
[----:B------:R-:W0:Y:S01]  /*0060*/  LDC.64 R4, c[0x0][0x380] ;  /* 0x0000e000ff047b82 */ /* 0x000e220000000a00 */
[----:B--2---:R-:W-:-:S05]  /*0070*/  HADD2.F32 R7, -RZ, R0.H0_H0 ;  /* 0x20000000ff077230 */ /* 0x004fca0000004100 */
[----:B0-----:R-:W-:Y:S01]  /*0080*/  STG.E desc[UR4][R4.64], R7 ;  /* 0x0000000704007986 */ /* 0x001fe2000c101904 */
[----:B------:R-:W-:Y:S05]  /*0090*/  EXIT ;  /* 0x000000000000794d */ /* 0x000fea0003800000 */
.L_x_15:
        /* <DEDUP_REMOVED lines=14> */
.L_x_112:


//--------------------- .text._Z4stwbPf7__half2PS0_ --------------------------
	.section	.text._Z4stwbPf7__half2PS0_,"ax",@progbits
	.align	128
        .global         _Z4stwbPf7__half2PS0_
        .type           _Z4stwbPf7__half2PS0_,@function
        .size           _Z4stwbPf7__half2PS0_,(.L_x_113 - _Z4stwbPf7__half2PS0_)
        .other          _Z4stwbPf7__half2PS0_,@"STO_CUDA_ENTRY STV_DEFAULT"
_Z4stwbPf7__half2PS0_:
.text._Z4stwbPf7__half2PS0_:
[----:B------:R-:W-:Y:S08]  /*0000*/  LDC R1, c[0x0][0x37c] ;  /* 0x0000df00ff017b82 */ /* 0x000ff00000000800 */
[----:B------:R-:W0:Y:S01]  /*0010*/  LDC R11, c[0x0][0x388] ;  /* 0x0000e200ff0b7b82 */ /* 0x000e220000000800 */
[----:B------:R-:W0:Y:S07]  /*0020*/  LDCU.64 UR4, c[0x0][0x358] ;  /* 0x00006b00ff0477ac */ /* 0x000e2e0008000a00 */
[----:B------:R-:W0:Y:S02]  /*0030*/  LDC.64 R2, c[0x0][0x390] ;  /* 0x0000e400ff027b82 */ /* 0x000e240000000a00 */
[----:B0-----:R-:W-:Y:S04]  /*0040*/  STG.E.STRONG.SM desc[UR4][R2.64], R11 ;  /* 0x0000000b02007986 */ /* 0x001fe8000c10b904 */
        /* <DEDUP_REMOVED lines=8> */
.L_x_16:
        /* <DEDUP_REMOVED lines=11> */
.L_x_113:


//--------------------- .text._Z4stwbPf6__halfPS0_ --------------------------
	.section	.text._Z4stwbPf6__halfPS0_,"ax",@progbits
	.align	128
        .global         _Z4stwbPf6__halfPS0_
        .type           _Z4stwbPf6__halfPS0_,@function
        .size           _Z4stwbPf6__halfPS0_,(.L_x_114 - _Z4stwbPf6__halfPS0_)
        .other          _Z4stwbPf6__halfPS0_,@"STO_CUDA_ENTRY STV_DEFAULT"
_Z4stwbPf6__halfPS0_:
.text._Z4stwbPf6__halfPS0_:
[----:B------:R-:W-:Y:S08]  /*0000*/  LDC R1, c[0x0][0x37c] ;  /* 0x0000df00ff017b82 */ /* 0x000ff00000000800 */
[----:B------:R-:W0:Y:S01]  /*0010*/  LDC.U16 R9, c[0x0][0x388] ;  /* 0x0000e200ff097b82 */ /* 0x000e220000000400 */
[----:B------:R-:W0:Y:S07]  /*0020*/  LDCU.64 UR4, c[0x0][0x358] ;  /* 0x00006b00ff0477ac */ /* 0x000e2e0008000a00 */
[----:B------:R-:W0:Y:S02]  /*0030*/  LDC.64 R2, c[0x0][0x390] ;  /* 0x0000e400ff027b82 */ /* 0x000e240000000a00 */
[----:B0-----:R-:W-:Y:S04]  /*0040*/  STG.E.U16.STRONG.SM desc[UR4][R2.64], R9 ;  /* 0x0000000902007986 */ /* 0x001fe8000c10b504 */
[----:B------:R-:W2:Y:S02]  /*0050*/  LDG.E.U16 R0, desc[UR4][R2.64] ;  /* 0x0000000402007981 */ /* 0x000ea4000c1e1500 */
[----:B------:R-:W0:Y:S01]  /*0060*/  LDC.64 R4, c[0x0][0x380] ;  /* 0x0000e000ff047b82 */ /* 0x000e220000000a00 */
[----:B--2---:R-:W-:-:S05]  /*0070*/  HADD2.F32 R7, -RZ, R0.H0_H0 ;  /* 0x20000000ff077230 */ /* 0x004fca0000004100 */
[----:B0-----:R-:W-:Y:S01]  /*0080*/  STG.E desc[UR4][R4.64], R7 ;  /* 0x0000000704007986 */ /* 0x001fe2000c101904 */
[----:B------:R-:W-:Y:S05]  /*0090*/  EXIT ;  /* 0x000000000000794d */ /* 0x000fea0003800000 */
.L_x_17:
        /* <DEDUP_REMOVED lines=14> */
.L_x_114:


//--------------------- .text._Z4stcsPf7__half2PS0_ --------------------------
	.section	.text._Z4stcsPf7__half2PS0_,"ax",@progbits
	.align	128
        .global         _Z4stcsPf7__half2PS0_
        .type           _Z4stcsPf7__half2PS0_,@function
        .size           _Z4stcsPf7__half2PS0_,(.L_x_115 - _Z4stcsPf7__half2PS0_)
        .other          _Z4stcsPf7__half2PS0_,@"STO_CUDA_ENTRY STV_DEFAULT"
_Z4stcsPf7__half2PS0_:
.text._Z4stcsPf7__half2PS0_:
[----:B------:R-:W-:Y:S08]  /*0000*/  LDC R1, c[0x0][0x37c] ;  /* 0x0000df00ff017b82 */ /* 0x000ff00000000800 */
[----:B------:R-:W0:Y:S01]  /*0010*/  LDC R11, c[0x0][0x388] ;  /* 0x0000e200ff0b7b82 */ /* 0x000e220000000800 */
[----:B------:R-:W0:Y:S07]  /*0020*/  LDCU.64 UR4, c[0x0][0x358] ;  /* 0x00006b00ff0477ac */ /* 0x000e2e0008000a00 */
[----:B------:R-:W0:Y:S02]  /*0030*/  LDC.64 R2, c[0x0][0x390] ;  /* 0x0000e400ff027b82 */ /* 0x000e240000000a00 */
[----:B0-----:R-:W-:Y:S04]  /*0040*/  STG.E.EF desc[UR4][R2.64], R11 ;  /* 0x0000000b02007986 */ /* 0x001fe8000c001904 */
        /* <DEDUP_REMOVED lines=8> */
.L_x_18:
        /* <DEDUP_REMOVED lines=11> */
.L_x_115:


//--------------------- .text._Z4stcsPf6__halfPS0_ --------------------------
	.section	.text._Z4stcsPf6__halfPS0_,"ax",@progbits
	.align	128
        .global         _Z4stcsPf6__halfPS0_
        .type           _Z4stcsPf6__halfPS0_,@function
        .size           _Z4stcsPf6__halfPS0_,(.L_x_116 - _Z4stcsPf6__halfPS0_)
        .other          _Z4stcsPf6__halfPS0_,@"STO_CUDA_ENTRY STV_DEFAULT"
_Z4stcsPf6__halfPS0_:
.text._Z4stcsPf6__halfPS0_:
[----:B------:R-:W-:Y:S08]  /*0000*/  LDC R1, c[0x0][0x37c] ;  /* 0x0000df00ff017b82 */ /* 0x000ff00000000800 */
[----:B------:R-:W0:Y:S01]  /*0010*/  LDC.U16 R9, c[0x0][0x388] ;  /* 0x0000e200ff097b82 */ /* 0x000e220000000400 */
[----:B------:R-:W0:Y:S07]  /*0020*/  LDCU.64 UR4, c[0x0][0x358] ;  /* 0x00006b00ff0477ac */ /* 0x000e2e0008000a00 */
[----:B------:R-:W0:Y:S02]  /*0030*/  LDC.64 R2, c[0x0][0x390] ;  /* 0x0000e400ff027b82 */ /* 0x000e240000000a00 */
[----:B0-----:R-:W-:Y:S04]  /*0040*/  STG.E.EF.U16 desc[UR4][R2.64], R9 ;  /* 0x0000000902007986 */ /* 0x001fe8000c001504 */
[----:B------:R-:W2:Y:S02]  /*0050*/  LDG.E.U16 R0, desc[UR4][R2.64] ;  /* 0x0000000402007981 */ /* 0x000ea4000c1e1500 */
[----:B------:R-:W0:Y:S01]  /*0060*/  LDC.64 R4, c[0x0][0x380] ;  /* 0x0000e000ff047b82 */ /* 0x000e220000000a00 */
[----:B--2---:R-:W-:-:S05]  /*0070*/  HADD2.F32 R7, -RZ, R0.H0_H0 ;  /* 0x20000000ff077230 */ /* 0x004fca0000004100 */
[----:B0-----:R-:W-:Y:S01]  /*0080*/  STG.E desc[UR4][R4.64], R7 ;  /* 0x0000000704007986 */ /* 0x001fe2000c101904 */
[----:B------:R-:W-:Y:S05]  /*0090*/  EXIT ;  /* 0x000000000000794d */ /* 0x000fea0003800000 */
.L_x_19:
        /* <DEDUP_REMOVED lines=14> */
.L_x_116:


//--------------------- .text._Z4stcgPf7__half2PS0_ --------------------------
	.section	.text._Z4stcgPf7__half2PS0_,"ax",@progbits
	.align	128
        .global         _Z4stcgPf7__half2PS0_
        .type           _Z4stcgPf7__half2PS0_,@function
        .size           _Z4stcgPf7__half2PS0_,(.L_x_117 - _Z4stcgPf7__half2PS0_)
        .other          _Z4stcgPf7__half2PS0_,@"STO_CUDA_ENTRY STV_DEFAULT"
_Z4stcgPf7__half2PS0_:
.text._Z4stcgPf7__half2PS0_:
[----:B------:R-:W-:Y:S08]  /*0000*/  LDC R1, c[0x0][0x37c] ;  /* 0x0000df00ff017b82 */ /* 0x000ff00000000800 */
[----:B------:R-:W0:Y:S01]  /*0010*/  LDC R11, c[0x0][0x388] ;  /* 0x0000e200ff0b7b82 */ /* 0x000e220000000800 */
[----:B------:R-:W0:Y:S07]  /*0020*/  LDCU.64 UR4, c[0x0][0x358] ;  /* 0x00006b00ff0477ac */ /* 0x000e2e0008000a00 */
[----:B------:R-:W0:Y:S02]  /*0030*/  LDC.64 R2, c[0x0][0x390] ;  /* 0x0000e400ff027b82 */ /* 0x000e240000000a00 */
[----:B0-----:R-:W-:Y:S04]  /*0040*/  STG.E.STRONG.GPU desc[UR4][R2.64], R11 ;  /* 0x0000000b02007986 */ /* 0x001fe8000c10f904 */
        /* <DEDUP_REMOVED lines=8> */
.L_x_20:
        /* <DEDUP_REMOVED lines=11> */
.L_x_117:


//--------------------- .text._Z4stcgPf6__halfPS0_ --------------------------
	.section	.text._Z4stcgPf6__halfPS0_,"ax",@progbits
	.align	128
        .global         _Z4stcgPf6__halfPS0_
        .type           _Z4stcgPf6__halfPS0_,@function
        .size           _Z4stcgPf6__halfPS0_,(.L_x_118 - _Z4stcgPf6__halfPS0_)
        .other          _Z4stcgPf6__halfPS0_,@"STO_CUDA_ENTRY STV_DEFAULT"
_Z4stcgPf6__halfPS0_:
.text._Z4stcgPf6__halfPS0_:
[----:B------:R-:W-:Y:S08]  /*0000*/  LDC R1, c[0x0][0x37c] ;  /* 0x0000df00ff017b82 */ /* 0x000ff00000000800 */
[----:B------:R-:W0:Y:S01]  /*0010*/  LDC.U16 R9, c[0x0][0x388] ;  /* 0x0000e200ff097b82 */ /* 0x000e220000000400 */
[----:B------:R-:W0:Y:S07]  /*0020*/  LDCU.64 UR4, c[0x0][0x358] ;  /* 0x00006b00ff0477ac */ /* 0x000e2e0008000a00 */
[----:B------:R-:W0:Y:S02]  /*0030*/  LDC.64 R2, c[0x0][0x390] ;  /* 0x0000e400ff027b82 */ /* 0x000e240000000a00 */
[----:B0-----:R-:W-:Y:S04]  /*0040*/  STG.E.U16.STRONG.GPU desc[UR4][R2.64], R9 ;  /* 0x0000000902007986 */ /* 0x001fe8000c10f504 */
[----:B------:R-:W2:Y:S02]  /*0050*/  LDG.E.U16 R0, desc[UR4][R2.64] ;  /* 0x0000000402007981 */ /* 0x000ea4000c1e1500 */
[----:B------:R-:W0:Y:S01]  /*0060*/  LDC.64 R4, c[0x0][0x380] ;  /* 0x0000e000ff047b82 */ /* 0x000e220000000a00 */
[----:B--2---:R-:W-:-:S05]  /*0070*/  HADD2.F32 R7, -RZ, R0.H0_H0 ;  /* 0x20000000ff077230 */ /* 0x004fca0000004100 */
[----:B0-----:R-:W-:Y:S01]  /*0080*/  STG.E desc[UR4][R4.64], R7 ;  /* 0x0000000704007986 */ /* 0x001fe2000c101904 */
[----:B------:R-:W-:Y:S05]  /*0090*/  EXIT ;  /* 0x000000000000794d */ /* 0x000fea0003800000 */
.L_x_21:
        /* <DEDUP_REMOVED lines=14> */
.L_x_118:


//--------------------- .text._Z13short_as_halfPfs --------------------------
	.section	.text._Z13short_as_halfPfs,"ax",@progbits
	.align	128
        .global         _Z13short_as_halfPfs
        .type           _Z13short_as_halfPfs,@function
        .size           _Z13short_as_halfPfs,(.L_x_119 - _Z13short_as_halfPfs)
        .other          _Z13short_as_halfPfs,@"STO_CUDA_ENTRY STV_DEFAULT"
_Z13short_as_halfPfs:
.text._Z13short_as_halfPfs:
[----:B------:R-:W-:Y:S08]  /*0000*/  LDC R1, c[0x0][0x37c] ;  /* 0x0000df00ff017b82 */ /* 0x000ff00000000800 */
[----:B------:R-:W0:Y:S01]  /*0010*/  LDC.U16 R5, c[0x0][0x388] ;  /* 0x0000e200ff057b82 */ /* 0x000e220000000400 */
[----:B------:R-:W1:Y:S07]  /*0020*/  LDCU.64 UR4, c[0x0][0x358] ;  /* 0x00006b00ff0477ac */ /* 0x000e6e0008000a00 */
[----:B------:R-:W1:Y:S01]  /*0030*/  LDC.64 R2, c[0x0][0x380] ;  /* 0x0000e000ff027b82 */ /* 0x000e620000000a00 */
[----:B0-----:R-:W-:-:S05]  /*0040*/  HADD2.F32 R5, -RZ, R5.H0_H0 ;  /* 0x20000005ff057230 */ /* 0x001fca0000004100 */
[----:B-1----:R-:W-:Y:S01]  /*0050*/  STG.E desc[UR4][R2.64], R5 ;  /* 0x0000000502007986 */ /* 0x002fe2000c101904 */
[----:B------:R-:W-:Y:S05]  /*0060*/  EXIT ;  /* 0x000000000000794d */ /* 0x000fea0003800000 */
.L_x_22:
        /* <DEDUP_REMOVED lines=9> */
.L_x_119:


//--------------------- .text._Z13short2half_rzPfs --------------------------
	.section	.text._Z13short2half_rzPfs,"ax",@progbits
	.align	128
        .global         _Z13short2half_rzPfs
        .type           _Z13short2half_rzPfs,@function
        .size           _Z13short2half_rzPfs,(.L_x_120 - _Z13short2half_rzPfs)
        .other          _Z13short2half_rzPfs,@"STO_CUDA_ENTRY STV_DEFAULT"
_Z13short2half_rzPfs:
.text._Z13short2half_rzPfs:
[----:B------:R-:W-:Y:S01]  /*0000*/  LDC R1, c[0x0][0x37c] ;  /* 0x0000df00ff017b82 */ /* 0x000fe20000000800 */
[----:B------:R-:W0:Y:S07]  /*0010*/  LDCU.U16 UR4, c[0x0][0x388] ;  /* 0x00007100ff0477ac */ /* 0x000e2e0008000400 */
[----:B------:R-:W1:Y:S01]  /*0020*/  LDC.64 R2, c[0x0][0x380] ;  /* 0x0000e000ff027b82 */ /* 0x000e620000000a00 */
[----:B0-----:R-:W0:Y:S01]  /*0030*/  I2F.F16.S16.RZ R0, UR4 ;  /* 0x0000000400007d06 */ /* 0x001e22000810cc00 */
[----:B------:R-:W1:Y:S01]  /*0040*/  LDCU.64 UR4, c[0x0][0x358] ;  /* 0x00006b00ff0477ac */ /* 0x000e620008000a00 */
[----:B0-----:R-:W-:-:S05]  /*0050*/  HADD2.F32 R5, -RZ, R0.H0_H0 ;  /* 0x20000000ff057230 */ /* 0x001fca0000004100 */
[----:B-1----:R-:W-:Y:S01]  /*0060*/  STG.E desc[UR4][R2.64], R5 ;  /* 0x0000000502007986 */ /* 0x002fe2000c101904 */
[----:B------:R-:W-:Y:S05]  /*0070*/  EXIT ;  /* 0x000000000000794d */ /* 0x000fea0003800000 */
.L_x_23:
        /* <DEDUP_REMOVED lines=16> */
.L_x_120:


//--------------------- .text._Z13short2half_ruPfs --------------------------
	.section	.text._Z13short2half_ruPfs,"ax",@progbits
	.align	128
        .global         _Z13short2half_ruPfs
        .type           _Z13short2half_ruPfs,@function
        .size           _Z13short2half_ruPfs,(.L_x_121 - _Z13short2half_ruPfs)
        .other          _Z13short2half_ruPfs,@"STO_CUDA_ENTRY STV_DEFAULT"
_Z13short2half_ruPfs:
.text._Z13short2half_ruPfs:
[----:B------:R-:W-:Y:S01]  /*0000*/  LDC R1, c[0x0][0x37c] ;  /* 0x0000df00ff017b82 */ /* 0x000fe20000000800 */
[----:B------:R-:W0:Y:S07]  /*0010*/  LDCU.U16 UR4, c[0x0][0x388] ;  /* 0x00007100ff0477ac */ /* 0x000e2e0008000400 */
[----:B------:R-:W1:Y:S01]  /*0020*/  LDC.64 R2, c[0x0][0x380] ;  /* 0x0000e000ff027b82 */ /* 0x000e620000000a00 */
[----:B0-----:R-:W0:Y:S01]  /*0030*/  I2F.F16.S16.RP R0, UR4 ;  /* 0x0000000400007d06 */ /* 0x001e220008108c00 */
[----:B------:R-:W1:Y:S01]  /*0040*/  LDCU.64 UR4, c[0x0][0x358] ;  /* 0x00006b00ff0477ac */ /* 0x000e620008000a00 */
[----:B0-----:R-:W-:-:S05]  /*0050*/  HADD2.F32 R5, -RZ, R0.H0_H0 ;  /* 0x20000000ff057230 */ /* 0x001fca0000004100 */
[----:B-1----:R-:W-:Y:S01]  /*0060*/  STG.E desc[UR4][R2.64], R5 ;  /* 0x0000000502007986 */ /* 0x002fe2000c101904 */
[----:B------:R-:W-:Y:S05]  /*0070*/  EXIT ;  /* 0x000000000000794d */ /* 0x000fea0003800000 */
.L_x_24:
        /* <DEDUP_REMOVED lines=16> */
.L_x_121:


//--------------------- .text._Z13short2half_rnPfs --------------------------
	.section	.text._Z13short2half_rnPfs,"ax",@progbits
	.align	128
        .global         _Z13short2half_rnPfs
        .type           _Z13short2half_rnPfs,@function
        .size           _Z13short2half_rnPfs,(.L_x_122 - _Z13short2half_rnPfs)
        .other          _Z13short2half_rnPfs,@"STO_CUDA_ENTRY STV_DEFAULT"
_Z13short2half_rnPfs:
.text._Z13short2half_rnPfs:
[----:B------:R-:W-:Y:S01]  /*0000*/  LDC R1, c[0x0][0x37c] ;  /* 0x0000df00ff017b82 */ /* 0x000fe20000000800 */
[----:B------:R-:W0:Y:S07]  /*0010*/  LDCU.U16 UR4, c[0x0][0x388] ;  /* 0x00007100ff0477ac */ /* 0x000e2e0008000400 */
[----:B------:R-:W1:Y:S01]  /*0020*/  LDC.64 R2, c[0x0][0x380] ;  /* 0x0000e000ff027b82 */ /* 0x000e620000000a00 */
[----:B0-----:R-:W0:Y:S01]  /*0030*/  I2F.F16.S16 R0, UR4 ;  /* 0x0000000400007d06 */ /* 0x001e220008100c00 */
[----:B------:R-:W1:Y:S01]  /*0040*/  LDCU.64 UR4, c[0x0][0x358] ;  /* 0x00006b00ff0477ac */ /* 0x000e620008000a00 */
[----:B0-----:R-:W-:-:S05]  /*0050*/  HADD2.F32 R5, -RZ, R0.H0_H0 ;  /* 0x20000000ff057230 */ /* 0x001fca0000004100 */
[----:B-1----:R-:W-:Y:S01]  /*0060*/  STG.E desc[UR4][R2.64], R5 ;  /* 0x0000000502007986 */ /* 0x002fe2000c101904 */
[----:B------:R-:W-:Y:S05]  /*0070*/  EXIT ;  /* 0x000000000000794d */ /* 0x000fea0003800000 */
.L_x_25:
        /* <DEDUP_REMOVED lines=16> */
.L_x_122:


//--------------------- .text._Z13short2half_rdPfs --------------------------
	.section	.text._Z13short2half_rdPfs,"ax",@progbits
	.align	128
        .global         _Z13short2half_rdPfs
        .type           _Z13short2half_rdPfs,@function
        .size           _Z13short2half_rdPfs,(.L_x_123 - _Z13short2half_rdPfs)
        .other          _Z13short2half_rdPfs,@"STO_CUDA_ENTRY STV_DEFAULT"
_Z13short2half_rdPfs:
.text._Z13short2half_rdPfs:
[----:B------:R-:W-:Y:S01]  /*0000*/  LDC R1, c[0x0][0x37c] ;  /* 0x0000df00ff017b82 */ /* 0x000fe20000000800 */
[----:B------:R-:W0:Y:S07]  /*0010*/  LDCU.U16 UR4, c[0x0][0x388] ;  /* 0x00007100ff0477ac */ /* 0x000e2e0008000400 */
[----:B------:R-:W1:Y:S01]  /*0020*/  LDC.64 R2, c[0x0][0x380] ;  /* 0x0000e000ff027b82 */ /* 0x000e620000000a00 */
[----:B0-----:R-:W0:Y:S01]  /*0030*/  I2F.F16.S16.RM R0, UR4 ;  /* 0x0000000400007d06 */ /* 0x001e220008104c00 */
[----:B------:R-:W1:Y:S01]  /*0040*/  LDCU.64 UR4, c[0x0][0x358] ;  /* 0x00006b00ff0477ac */ /* 0x000e620008000a00 */
[----:B0-----:R-:W-:-:S05]  /*0050*/  HADD2.F32 R5, -RZ, R0.H0_H0 ;  /* 0x20000000ff057230 */ /* 0x001fca0000004100 */
[----:B-1----:R-:W-:Y:S01]  /*0060*/  STG.E desc[UR4][R2.64], R5 ;  /* 0x0000000502007986 */ /* 0x002fe2000c101904 */
[----:B------:R-:W-:Y:S05]  /*0070*/  EXIT ;  /* 0x000000000000794d */ /* 0x000fea0003800000 */
.L_x_26:
        /* <DEDUP_REMOVED lines=16> */
.L_x_123:


//--------------------- .text._Z10lows2half2Pf7__half2S0_ --------------------------
	.section	.text._Z10lows2half2Pf7__half2S0_,"ax",@progbits
	.align	128
        .global         _Z10lows2half2Pf7__half2S0_
        .type           _Z10lows2half2Pf7__half2S0_,@function
        .size           _Z10lows2half2Pf7__half2S0_,(.L_x_124 - _Z10lows2half2Pf7__half2S0_)
        .other          _Z10lows2half2Pf7__half2S0_,@"STO_CUDA_ENTRY STV_DEFAULT"
_Z10lows2half2Pf7__half2S0_:
.text._Z10lows2half2Pf7__half2S0_:
        /* <DEDUP_REMOVED lines=10> */
.L_x_27:
        /* <DEDUP_REMOVED lines=14> */
.L_x_124:


//--------------------- .text._Z15lowhigh2highlowPf7__half2 --------------------------
	.section	.text._Z15lowhigh2highlowPf7__half2,"ax",@progbits
	.align	128
        .global         _Z15lowhigh2highlowPf7__half2
        .type           _Z15lowhigh2highlowPf7__half2,@function
        .size           _Z15lowhigh2highlowPf7__half2,(.L_x_125 - _Z15lowhigh2highlowPf7__half2)
        .other          _Z15lowhigh2highlowPf7__half2,@"STO_CUDA_ENTRY STV_DEFAULT"
_Z15lowhigh2highlowPf7__half2:
.text._Z15lowhigh2highlowPf7__half2:
        /* <DEDUP_REMOVED lines=10> */
.L_x_28:
        /* <DEDUP_REMOVED lines=14> */
.L_x_125:


//--------------------- .text._Z9low2half2Pf7__half2 --------------------------
	.section	.text._Z9low2half2Pf7__half2,"ax",@progbits
	.align	128
        .global         _Z9low2half2Pf7__half2
        .type           _Z9low2half2Pf7__half2,@function
        .size           _Z9low2half2Pf7__half2,(.L_x_126 - _Z9low2half2Pf7__half2)
        .other          _Z9low2half2Pf7__half2,@"STO_CUDA_ENTRY STV_DEFAULT"
_Z9low2half2Pf7__half2:
.text._Z9low2half2Pf7__half2:
[----:B------:R-:W-:Y:S08]  /*0000*/  LDC R1, c[0x0][0x37c] ;  /* 0x0000df00ff017b82 */ /* 0x000ff00000000800 */
[----:B------:R-:W0:Y:S01]  /*0010*/  LDC.U16 R5, c[0x0][0x388] ;  /* 0x0000e200ff057b82 */ /* 0x000e220000000400 */
[----:B------:R-:W1:Y:S07]  /*0020*/  LDCU.64 UR4, c[0x0][0x358] ;  /* 0x00006b00ff0477ac */ /* 0x000e6e0008000a00 */
[----:B------:R-:W1:Y:S01]  /*0030*/  LDC.64 R2, c[0x0][0x380] ;  /* 0x0000e000ff027b82 */ /* 0x000e620000000a00 */
[----:B0-----:R-:W-:-:S05]  /*0040*/  HADD2.F32 R5, -RZ, R5.H0_H0 ;  /* 0x20000005ff057230 */ /* 0x001fca0000004100 */
[----:B-1----:R-:W-:Y:S04]  /*0050*/  STG.E desc[UR4][R2.64], R5 ;  /* 0x0000000502007986 */ /* 0x002fe8000c101904 */
[----:B------:R-:W-:Y:S01]  /*0060*/  STG.E desc[UR4][R2.64+0x4], R5 ;  /* 0x0000040502007986 */ /* 0x000fe2000c101904 */
[----:B------:R-:W-:Y:S05]  /*0070*/  EXIT ;  /* 0x000000000000794d */ /* 0x000fea0003800000 */
.L_x_29:
        /* <DEDUP_REMOVED lines=16> */
.L_x_126:


//--------------------- .text._Z8low2halfPf7__half2 --------------------------
	.section	.text._Z8low2halfPf7__half2,"ax",@progbits
	.align	128
        .global         _Z8low2halfPf7__half2
        .type           _Z8low2halfPf7__half2,@function
        .size           _Z8low2halfPf7__half2,(.L_x_127 - _Z8low2halfPf7__half2)
        .other          _Z8low2halfPf7__half2,@"STO_CUDA_ENTRY STV_DEFAULT"
_Z8low2halfPf7__half2:
.text._Z8low2halfPf7__half2:
[----:B------:R-:W-:Y:S08]  /*0000*/  LDC R1, c[0x0][0x37c] ;  /* 0x0000df00ff017b82 */ /* 0x000ff00000000800 */
[----:B------:R-:W0:Y:S01]  /*0010*/  LDC.U16 R5, c[0x0][0x388] ;  /* 0x0000e200ff057b82 */ /* 0x000e220000000400 */
[----:B------:R-:W1:Y:S07]  /*0020*/  LDCU.64 UR4, c[0x0][0x358] ;  /* 0x00006b00ff0477ac */ /* 0x000e6e0008000a00 */
[----:B------:R-:W1:Y:S01]  /*0030*/  LDC.64 R2, c[0x0][0x380] ;  /* 0x0000e000ff027b82 */ /* 0x000e620000000a00 */
[----:B0-----:R-:W-:-:S05]  /*0040*/  HADD2.F32 R5, -RZ, R5.H0_H0 ;  /* 0x20000005ff057230 */ /* 0x001fca0000004100 */
[----:B-1----:R-:W-:Y:S01]  /*0050*/  STG.E desc[UR4][R2.64], R5 ;  /* 0x0000000502007986 */ /* 0x002fe2000c101904 */
[----:B------:R-:W-:Y:S05]  /*0060*/  EXIT ;  /* 0x000000000000794d */ /* 0x000fea0003800000 */
.L_x_30:
        /* <DEDUP_REMOVED lines=9> */
.L_x_127:


//--------------------- .text._Z9low2floatPf7__half2 --------------------------
	.section	.text._Z9low2floatPf7__half2,"ax",@progbits
	.align	128
        .global         _Z9low2floatPf7__half2
        .type           _Z9low2floatPf7__half2,@function
        .size           _Z9low2floatPf7__half2,(.L_x_128 - _Z9low2floatPf7__half2)
        .other          _Z9low2floatPf7__half2,@"STO_CUDA_ENTRY STV_DEFAULT"
_Z9low2floatPf7__half2:
.text._Z9low2floatPf7__half2:
[----:B------:R-:W-:Y:S08]  /*0000*/  LDC R1, c[0x0][0x37c] ;  /* 0x0000df00ff017b82 */ /* 0x000ff00000000800 */
[----:B------:R-:W0:Y:S01]  /*0010*/  LDC.U16 R5, c[0x0][0x388] ;  /* 0x0000e200ff057b82 */ /* 0x000e220000000400 */
[----:B------:R-:W1:Y:S07]  /*0020*/  LDCU.64 UR4, c[0x0][0x358] ;  /* 0x00006b00ff0477ac */ /* 0x000e6e0008000a00 */
[----:B------:R-:W1:Y:S01]  /*0030*/  LDC.64 R2, c[0x0][0x380] ;  /* 0x0000e000ff027b82 */ /* 0x000e620000000a00 */
[----:B0-----:R-:W-:-:S05]  /*0040*/  HADD2.F32 R5, -RZ, R5.H0_H0 ;  /* 0x20000005ff057230 */ /* 0x001fca0000004100 */
[----:B-1----:R-:W-:Y:S01]  /*0050*/  STG.E desc[UR4][R2.64], R5 ;  /* 0x0000000502007986 */ /* 0x002fe2000c101904 */
[----:B------:R-:W-:Y:S05]  /*0060*/  EXIT ;  /* 0x000000000000794d */ /* 0x000fea0003800000 */
.L_x_31:
        /* <DEDUP_REMOVED lines=9> */
.L_x_128:


//--------------------- .text._Z10ll2half_rzPfx   --------------------------
	.section	.text._Z10ll2half_rzPfx,"ax",@progbits
	.align	128
        .global         _Z10ll2half_rzPfx
        .type           _Z10ll2half_rzPfx,@function
        .size           _Z10ll2half_rzPfx,(.L_x_129 - _Z10ll2half_rzPfx)
        .other          _Z10ll2half_rzPfx,@"STO_CUDA_ENTRY STV_DEFAULT"
_Z10ll2half_rzPfx:
.text._Z10ll2half_rzPfx:
[----:B------:R-:W-:Y:S01]  /*0000*/  LDC R1, c[0x0][0x37c] ;  /* 0x0000df00ff017b82 */ /* 0x000fe20000000800 */
[----:B------:R-:W0:Y:S07]  /*0010*/  LDCU.64 UR4, c[0x0][0x388] ;  /* 0x00007100ff0477ac */ /* 0x000e2e0008000a00 */
[----:B------:R-:W1:Y:S01]  /*0020*/  LDC.64 R2, c[0x0][0x380] ;  /* 0x0000e000ff027b82 */ /* 0x000e620000000a00 */
[----:B0-----:R-:W0:Y:S01]  /*0030*/  I2F.F16.S64.RZ R0, UR4 ;  /* 0x0000000400007d12 */ /* 0x001e22000830cc00 */
[----:B------:R-:W1:Y:S01]  /*0040*/  LDCU.64 UR4, c[0x0][0x358] ;  /* 0x00006b00ff0477ac */ /* 0x000e620008000a00 */
[----:B0-----:R-:W-:-:S05]  /*0050*/  HADD2.F32 R5, -RZ, R0.H0_H0 ;  /* 0x20000000ff057230 */ /* 0x001fca0000004100 */
[----:B-1----:R-:W-:Y:S01]  /*0060*/  STG.E desc[UR4][R2.64], R5 ;  /* 0x0000000502007986 */ /* 0x002fe2000c101904 */
[----:B------:R-:W-:Y:S05]  /*0070*/  EXIT ;  /* 0x000000000000794d */ /* 0x000fea0003800000 */
.L_x_32:
        /* <DEDUP_REMOVED lines=16> */
.L_x_129:


//--------------------- .text._Z10ll2half_ruPfx   --------------------------
	.section	.text._Z10ll2half_ruPfx,"ax",@progbits
	.align	128
        .global         _Z10ll2half_ruPfx
        .type           _Z10ll2half_ruPfx,@function
        .size           _Z10ll2half_ruPfx,(.L_x_130 - _Z10ll2half_ruPfx)
        .other          _Z10ll2half_ruPfx,@"STO_CUDA_ENTRY STV_DEFAULT"
_Z10ll2half_ruPfx:
.text._Z10ll2half_ruPfx:
[----:B------:R-:W-:Y:S01]  /*0000*/  LDC R1, c[0x0][0x37c] ;  /* 0x0000df00ff017b82 */ /* 0x000fe20000000800 */
[----:B------:R-:W0:Y:S07]  /*0010*/  LDCU.64 UR4, c[0x0][0x388] ;  /* 0x00007100ff0477ac */ /* 0x000e2e0008000a00 */
[----:B------:R-:W1:Y:S01]  /*0020*/  LDC.64 R2, c[0x0][0x380] ;  /* 0x0000e000ff027b82 */ /* 0x000e620000000a00 */
[----:B0-----:R-:W0:Y:S01]  /*0030*/  I2F.F16.S64.RP R0, UR4 ;  /* 0x0000000400007d12 */ /* 0x001e220008308c00 */
[----:B------:R-:W1:Y:S01]  /*0040*/  LDCU.64 UR4, c[0x0][0x358] ;  /* 0x00006b00ff0477ac */ /* 0x000e620008000a00 */
[----:B0-----:R-:W-:-:S05]  /*0050*/  HADD2.F32 R5, -RZ, R0.H0_H0 ;  /* 0x20000000ff057230 */ /* 0x001fca0000004100 */
[----:B-1----:R-:W-:Y:S01]  /*0060*/  STG.E desc[UR4][R2.64], R5 ;  /* 0x0000000502007986 */ /* 0x002fe2000c101904 */
[----:B------:R-:W-:Y:S05]  /*0070*/  EXIT ;  /* 0x000000000000794d */ /* 0x000fea0003800000 */
.L_x_33:
        /* <DEDUP_REMOVED lines=16> */
.L_x_130:


//--------------------- .text._Z10ll2half_rnPfx   --------------------------
	.section	.text._Z10ll2half_rnPfx,"ax",@progbits
	.align	128
        .global         _Z10ll2half_rnPfx
        .type           _Z10ll2half_rnPfx,@function
        .size           _Z10ll2half_rnPfx,(.L_x_131 - _Z10ll2half_rnPfx)
        .other          _Z10ll2half_rnPfx,@"STO_CUDA_ENTRY STV_DEFAULT"
_Z10ll2half_rnPfx:
.text._Z10ll2half_rnPfx:
[----:B------:R-:W-:Y:S01]  /*0000*/  LDC R1, c[0x0][0x37c] ;  /* 0x0000df00ff017b82 */ /* 0x000fe20000000800 */
[----:B------:R-:W0:Y:S07]  /*0010*/  LDCU.64 UR4, c[0x0][0x388] ;  /* 0x00007100ff0477ac */ /* 0x000e2e0008000a00 */
[----:B------:R-:W1:Y:S01]  /*0020*/  LDC.64 R2, c[0x0][0x380] ;  /* 0x0000e000ff027b82 */ /* 0x000e620000000a00 */
[----:B0-----:R-:W0:Y:S01]  /*0030*/  I2F.F16.S64 R0, UR4 ;  /* 0x0000000400007d12 */ /* 0x001e220008300c00 */
[----:B------:R-:W1:Y:S01]  /*0040*/  LDCU.64 UR4, c[0x0][0x358] ;  /* 0x00006b00ff0477ac */ /* 0x000e620008000a00 */
[----:B0-----:R-:W-:-:S05]  /*0050*/  HADD2.F32 R5, -RZ, R0.H0_H0 ;  /* 0x20000000ff057230 */ /* 0x001fca0000004100 */
[----:B-1----:R-:W-:Y:S01]  /*0060*/  STG.E desc[UR4][R2.64], R5 ;  /* 0x0000000502007986 */ /* 0x002fe2000c101904 */
[----:B------:R-:W-:Y:S05]  /*0070*/  EXIT ;  /* 0x000000000000794d */ /* 0x000fea0003800000 */
.L_x_34:
        /* <DEDUP_REMOVED lines=16> */
.L_x_131:


//--------------------- .text._Z10ll2half_rdPfx   --------------------------
	.section	.text._Z10ll2half_rdPfx,"ax",@progbits
	.align	128
        .global         _Z10ll2half_rdPfx
        .type           _Z10ll2half_rdPfx,@function
        .size           _Z10ll2half_rdPfx,(.L_x_132 - _Z10ll2half_rdPfx)
        .other          _Z10ll2half_rdPfx,@"STO_CUDA_ENTRY STV_DEFAULT"
_Z10ll2half_rdPfx:
.text._Z10ll2half_rdPfx:
[----:B------:R-:W-:Y:S01]  /*0000*/  LDC R1, c[0x0][0x37c] ;  /* 0x0000df00ff017b82 */ /* 0x000fe20000000800 */
[----:B------:R-:W0:Y:S07]  /*0010*/  LDCU.64 UR4, c[0x0][0x388] ;  /* 0x00007100ff0477ac */ /* 0x000e2e0008000a00 */
[----:B------:R-:W1:Y:S01]  /*0020*/  LDC.64 R2, c[0x0][0x380] ;  /* 0x0000e000ff027b82 */ /* 0x000e620000000a00 */
[----:B0-----:R-:W0:Y:S01]  /*0030*/  I2F.F16.S64.RM R0, UR4 ;  /* 0x0000000400007d12 */ /* 0x001e220008304c00 */
[----:B------:R-:W1:Y:S01]  /*0040*/  LDCU.64 UR4, c[0x0][0x358] ;  /* 0x00006b00ff0477ac */ /* 0x000e620008000a00 */
[----:B0-----:R-:W-:-:S05]  /*0050*/  HADD2.F32 R5, -RZ, R0.H0_H0 ;  /* 0x20000000ff057230 */ /* 0x001fca0000004100 */
[----:B-1----:R-:W-:Y:S01]  /*0060*/  STG.E desc[UR4][R2.64], R5 ;  /* 0x0000000502007986 */ /* 0x002fe2000c101904 */
[----:B------:R-:W-:Y:S05]  /*0070*/  EXIT ;  /* 0x000000000000794d */ /* 0x000fea0003800000 */
.L_x_35:
        /* <DEDUP_REMOVED lines=16> */
.L_x_132:


//--------------------- .text._Z4ldluPfP7__half2  --------------------------
	.section	.text._Z4ldluPfP7__half2,"ax",@progbits
	.align	128
        .global         _Z4ldluPfP7__half2
        .type           _Z4ldluPfP7__half2,@function
        .size           _Z4ldluPfP7__half2,(.L_x_133 - _Z4ldluPfP7__half2)
        .other          _Z4ldluPfP7__half2,@"STO_CUDA_ENTRY STV_DEFAULT"
_Z4ldluPfP7__half2:
.text._Z4ldluPfP7__half2:
[----:B------:R-:W-:Y:S08]  /*0000*/  LDC R1, c[0x0][0x37c] ;  /* 0x0000df00ff017b82 */ /* 0x000ff00000000800 */
[----:B------:R-:W0:Y:S01]  /*0010*/  LDC.64 R2, c[0x0][0x388] ;  /* 0x0000e200ff027b82 */ /* 0x000e220000000a00 */
[----:B------:R-:W0:Y:S02]  /*0020*/  LDCU.64 UR4, c[0x0][0x358] ;  /* 0x00006b00ff0477ac */ /* 0x000e240008000a00 */
[----:B0-----:R-:W2:Y:S05]  /*0030*/  LDG.E.LU R2, desc[UR4][R2.64] ;  /* 0x0000000402027981 */ /* 0x001eaa000c3e1900 */
[----:B------:R-:W0:Y:S01]  /*0040*/  LDC.64 R4, c[0x0][0x380] ;  /* 0x0000e000ff047b82 */ /* 0x000e220000000a00 */
[----:B--2---:R-:W-:-:S02]  /*0050*/  HADD2.F32 R7, -RZ, R2.H0_H0 ;  /* 0x20000002ff077230 */ /* 0x004fc40000004100 */
[----:B------:R-:W-:-:S03]  /*0060*/  HADD2.F32 R9, -RZ, R2.H1_H1 ;  /* 0x30000002ff097230 */ /* 0x000fc60000004100 */
[----:B0-----:R-:W-:Y:S04]  /*0070*/  STG.E desc[UR4][R4.64], R7 ;  /* 0x0000000704007986 */ /* 0x001fe8000c101904 */
[----:B------:R-:W-:Y:S01]  /*0080*/  STG.E desc[UR4][R4.64+0x4], R9 ;  /* 0x0000040904007986 */ /* 0x000fe2000c101904 */
[----:B------:R-:W-:Y:S05]  /*0090*/  EXIT ;  /* 0x000000000000794d */ /* 0x000fea0003800000 */
.L_x_36:
        /* <DEDUP_REMOVED lines=14> */
.L_x_133:


//--------------------- .text._Z4ldluPfP6__half   --------------------------
	.section	.text._Z4ldluPfP6__half,"ax",@progbits
	.align	128
        .global         _Z4ldluPfP6__half
        .type           _Z4ldluPfP6__half,@function
        .size           _Z4ldluPfP6__half,(.L_x_134 - _Z4ldluPfP6__half)
        .other          _Z4ldluPfP6__half,@"STO_CUDA_ENTRY STV_DEFAULT"
_Z4ldluPfP6__half:
.text._Z4ldluPfP6__half:
[----:B------:R-:W-:Y:S08]  /*0000*/  LDC R1, c[0x0][0x37c] ;  /* 0x0000df00ff017b82 */ /* 0x000ff00000000800 */
[----:B------:R-:W0:Y:S01]  /*0010*/  LDC.64 R2, c[0x0][0x388] ;  /* 0x0000e200ff027b82 */ /* 0x000e220000000a00 */
[----:B------:R-:W0:Y:S02]  /*0020*/  LDCU.64 UR4, c[0x0][0x358] ;  /* 0x00006b00ff0477ac */ /* 0x000e240008000a00 */
[----:B0-----:R-:W2:Y:S05]  /*0030*/  LDG.E.LU.U16 R2, desc[UR4][R2.64] ;  /* 0x0000000402027981 */ /* 0x001eaa000c3e1500 */
[----:B------:R-:W0:Y:S01]  /*0040*/  LDC.64 R4, c[0x0][0x380] ;  /* 0x0000e000ff047b82 */ /* 0x000e220000000a00 */
[----:B--2---:R-:W-:-:S05]  /*0050*/  HADD2.F32 R7, -RZ, R2.H0_H0 ;  /* 0x20000002ff077230 */ /* 0x004fca0000004100 */
[----:B0-----:R-:W-:Y:S01]  /*0060*/  STG.E desc[UR4][R4.64], R7 ;  /* 0x0000000704007986 */ /* 0x001fe2000c101904 */
[----:B------:R-:W-:Y:S05]  /*0070*/  EXIT ;  /* 0x000000000000794d */ /* 0x000fea0003800000 */
.L_x_37:
        /* <DEDUP_REMOVED lines=16> */
.L_x_134:


//--------------------- .text._Z3ldgPfP7__half2   --------------------------
	.section	.text._Z3ldgPfP7__half2,"ax",@progbits
	.align	128
        .global         _Z3ldgPfP7__half2
        .type           _Z3ldgPfP7__half2,@function
        .size           _Z3ldgPfP7__half2,(.L_x_135 - _Z3ldgPfP7__half2)
        .other          _Z3ldgPfP7__half2,@"STO_CUDA_ENTRY STV_DEFAULT"
_Z3ldgPfP7__half2:
.text._Z3ldgPfP7__half2:
[----:B------:R-:W-:Y:S08]  /*0000*/  LDC R1, c[0x0][0x37c] ;  /* 0x0000df00ff017b82 */ /* 0x000ff00000000800 */
[----:B------:R-:W0:Y:S01]  /*0010*/  LDC.64 R2, c[0x0][0x388] ;  /* 0x0000e200ff027b82 */ /* 0x000e220000000a00 */
[----:B------:R-:W0:Y:S02]  /*0020*/  LDCU.64 UR4, c[0x0][0x358] ;  /* 0x00006b00ff0477ac */ /* 0x000e240008000a00 */
[----:B0-----:R-:W2:Y:S05]  /*0030*/  LDG.E.CONSTANT R2, desc[UR4][R2.64] ;  /* 0x0000000402027981 */ /* 0x001eaa000c1e9900 */
[----:B------:R-:W0:Y:S01]  /*0040*/  LDC.64 R4, c[0x0][0x380] ;  /* 0x0000e000ff047b82 */ /* 0x000e220000000a00 */
[----:B--2---:R-:W-:-:S02]  /*0050*/  HADD2.F32 R7, -RZ, R2.H0_H0 ;  /* 0x20000002ff077230 */ /* 0x004fc40000004100 */
[----:B------:R-:W-:-:S03]  /*0060*/  HADD2.F32 R9, -RZ, R2.H1_H1 ;  /* 0x30000002ff097230 */ /* 0x000fc60000004100 */
[----:B0-----:R-:W-:Y:S04]  /*0070*/  STG.E desc[UR4][R4.64], R7 ;  /* 0x0000000704007986 */ /* 0x001fe8000c101904 */
[----:B------:R-:W-:Y:S01]  /*0080*/  STG.E desc[UR4][R4.64+0x4], R9 ;  /* 0x0000040904007986 */ /* 0x000fe2000c101904 */
[----:B------:R-:W-:Y:S05]  /*0090*/  EXIT ;  /* 0x000000000000794d */ /* 0x000fea0003800000 */
.L_x_38:
        /* <DEDUP_REMOVED lines=14> */
.L_x_135:


//--------------------- .text._Z3ldgPfP6__half    --------------------------
	.section	.text._Z3ldgPfP6__half,"ax",@progbits
	.align	128
        .global         _Z3ldgPfP6__half
        .type           _Z3ldgPfP6__half,@function
        .size           _Z3ldgPfP6__half,(.L_x_136 - _Z3ldgPfP6__half)
        .other          _Z3ldgPfP6__half,@"STO_CUDA_ENTRY STV_DEFAULT"
_Z3ldgPfP6__half:
.text._Z3ldgPfP6__half:
[----:B------:R-:W-:Y:S08]  /*0000*/  LDC R1, c[0x0][0x37c] ;  /* 0x0000df00ff017b82 */ /* 0x000ff00000000800 */
[----:B------:R-:W0:Y:S01]  /*0010*/  LDC.64 R2, c[0x0][0x388] ;  /* 0x0000e200ff027b82 */ /* 0x000e220000000a00 */
[----:B------:R-:W0:Y:S02]  /*0020*/  LDCU.64 UR4, c[0x0][0x358] ;  /* 0x00006b00ff0477ac */ /* 0x000e240008000a00 */
[----:B0-----:R-:W2:Y:S05]  /*0030*/  LDG.E.U16.CONSTANT R2, desc[UR4][R2.64] ;  /* 0x0000000402027981 */ /* 0x001eaa000c1e9500 */
[----:B------:R-:W0:Y:S01]  /*0040*/  LDC.64 R4, c[0x0][0x380] ;  /* 0x0000e000ff047b82 */ /* 0x000e220000000a00 */
[----:B--2---:R-:W-:-:S05]  /*0050*/  HADD2.F32 R7, -RZ, R2.H0_H0 ;  /* 0x20000002ff077230 */ /* 0x004fca0000004100 */
[----:B0-----:R-:W-:Y:S01]  /*0060*/  STG.E desc[UR4][R4.64], R7 ;  /* 0x0000000704007986 */ /* 0x001fe2000c101904 */
[----:B------:R-:W-:Y:S05]  /*0070*/  EXIT ;  /* 0x000000000000794d */ /* 0x000fea0003800000 */
.L_x_39:
        /* <DEDUP_REMOVED lines=16> */
.L_x_136:


//--------------------- .text._Z4ldcvPfP7__half2  --------------------------
	.section	.text._Z4ldcvPfP7__half2,"ax",@progbits
	.align	128
        .global         _Z4ldcvPfP7__half2
        .type           _Z4ldcvPfP7__half2,@function
        .size           _Z4ldcvPfP7__half2,(.L_x_137 - _Z4ldcvPfP7__half2)
        .other          _Z4ldcvPfP7__half2,@"STO_CUDA_ENTRY STV_DEFAULT"
_Z4ldcvPfP7__half2:
.text._Z4ldcvPfP7__half2:
[----:B------:R-:W-:Y:S08]  /*0000*/  LDC R1, c[0x0][0x37c] ;  /* 0x0000df00ff017b82 */ /* 0x000ff00000000800 */
[----:B------:R-:W0:Y:S01]  /*0010*/  LDC.64 R2, c[0x0][0x388] ;  /* 0x0000e200ff027b82 */ /* 0x000e220000000a00 */
[----:B------:R-:W0:Y:S02]  /*0020*/  LDCU.64 UR4, c[0x0][0x358] ;  /* 0x00006b00ff0477ac */ /* 0x000e240008000a00 */
[----:B0-----:R-:W2:Y:S05]  /*0030*/  LDG.E.STRONG.SYS R2, desc[UR4][R2.64] ;  /* 0x0000000402027981 */ /* 0x001eaa000c1f5900 */
[----:B------:R-:W0:Y:S01]  /*0040*/  LDC.64 R4, c[0x0][0x380] ;  /* 0x0000e000ff047b82 */ /* 0x000e220000000a00 */
[----:B--2---:R-:W-:-:S02]  /*0050*/  HADD2.F32 R7, -RZ, R2.H0_H0 ;  /* 0x20000002ff077230 */ /* 0x004fc40000004100 */
[----:B------:R-:W-:-:S03]  /*0060*/  HADD2.F32 R9, -RZ, R2.H1_H1 ;  /* 0x30000002ff097230 */ /* 0x000fc60000004100 */
[----:B0-----:R-:W-:Y:S04]  /*0070*/  STG.E desc[UR4][R4.64], R7 ;  /* 0x0000000704007986 */ /* 0x001fe8000c101904 */
[----:B------:R-:W-:Y:S01]  /*0080*/  STG.E desc[UR4][R4.64+0x4], R9 ;  /* 0x0000040904007986 */ /* 0x000fe2000c101904 */
[----:B------:R-:W-:Y:S05]  /*0090*/  EXIT ;  /* 0x000000000000794d */ /* 0x000fea0003800000 */
.L_x_40:
        /* <DEDUP_REMOVED lines=14> */
.L_x_137:


//--------------------- .text._Z4ldcvPfP6__half   --------------------------
	.section	.text._Z4ldcvPfP6__half,"ax",@progbits
	.align	128
        .global         _Z4ldcvPfP6__half
        .type           _Z4ldcvPfP6__half,@function
        .size           _Z4ldcvPfP6__half,(.L_x_138 - _Z4ldcvPfP6__half)
        .other          _Z4ldcvPfP6__half,@"STO_CUDA_ENTRY STV_DEFAULT"
_Z4ldcvPfP6__half:
.text._Z4ldcvPfP6__half:
[----:B------:R-:W-:Y:S08]  /*0000*/  LDC R1, c[0x0][0x37c] ;  /* 0x0000df00ff017b82 */ /* 0x000ff00000000800 */
[----:B------:R-:W0:Y:S01]  /*0010*/  LDC.64 R2, c[0x0][0x388] ;  /* 0x0000e200ff027b82 */ /* 0x000e220000000a00 */
[----:B------:R-:W0:Y:S02]  /*0020*/  LDCU.64 UR4, c[0x0][0x358] ;  /* 0x00006b00ff0477ac */ /* 0x000e240008000a00 */
[----:B0-----:R-:W2:Y:S05]  /*0030*/  LDG.E.U16.STRONG.SYS R2, desc[UR4][R2.64] ;  /* 0x0000000402027981 */ /* 0x001eaa000c1f5500 */
[----:B------:R-:W0:Y:S01]  /*0040*/  LDC.64 R4, c[0x0][0x380] ;  /* 0x0000e000ff047b82 */ /* 0x000e220000000a00 */
[----:B--2---:R-:W-:-:S05]  /*0050*/  HADD2.F32 R7, -RZ, R2.H0_H0 ;  /* 0x20000002ff077230 */ /* 0x004fca0000004100 */
[----:B0-----:R-:W-:Y:S01]  /*0060*/  STG.E desc[UR4][R4.64], R7 ;  /* 0x0000000704007986 */ /* 0x001fe2000c101904 */
[----:B------:R-:W-:Y:S05]  /*0070*/  EXIT ;  /* 0x000000000000794d */ /* 0x000fea0003800000 */
.L_x_41:
        /* <DEDUP_REMOVED lines=16> */
.L_x_138:


//--------------------- .text._Z4ldcsPfP7__half2  --------------------------
	.section	.text._Z4ldcsPfP7__half2,"ax",@progbits
	.align	128
        .global         _Z4ldcsPfP7__half2
        .type           _Z4ldcsPfP7__half2,@function
        .size           _Z4ldcsPfP7__half2,(.L_x_139 - _Z4ldcsPfP7__half2)
        .other          _Z4ldcsPfP7__half2,@"STO_CUDA_ENTRY STV_DEFAULT"
_Z4ldcsPfP7__half2:
.text._Z4ldcsPfP7__half2:
[----:B------:R-:W-:Y:S08]  /*0000*/  LDC R1, c[0x0][0x37c] ;  /* 0x0000df00ff017b82 */ /* 0x000ff00000000800 */
[----:B------:R-:W0:Y:S01]  /*0010*/  LDC.64 R2, c[0x0][0x388] ;  /* 0x0000e200ff027b82 */ /* 0x000e220000000a00 */
[----:B------:R-:W0:Y:S02]  /*0020*/  LDCU.64 UR4, c[0x0][0x358] ;  /* 0x00006b00ff0477ac */ /* 0x000e240008000a00 */
[----:B0-----:R-:W2:Y:S05]  /*0030*/  LDG.E.EF R2, desc[UR4][R2.64] ;  /* 0x0000000402027981 */ /* 0x001eaa000c0e1900 */
[----:B------:R-:W0:Y:S01]  /*0040*/  LDC.64 R4, c[0x0][0x380] ;  /* 0x0000e000ff047b82 */ /* 0x000e220000000a00 */
[----:B--2---:R-:W-:-:S02]  /*0050*/  HADD2.F32 R7, -RZ, R2.H0_H0 ;  /* 0x20000002ff077230 */ /* 0x004fc40000004100 */
[----:B------:R-:W-:-:S03]  /*0060*/  HADD2.F32 R9, -RZ, R2.H1_H1 ;  /* 0x30000002ff097230 */ /* 0x000fc60000004100 */
[----:B0-----:R-:W-:Y:S04]  /*0070*/  STG.E desc[UR4][R4.64], R7 ;  /* 0x0000000704007986 */ /* 0x001fe8000c101904 */
[----:B------:R-:W-:Y:S01]  /*0080*/  STG.E desc[UR4][R4.64+0x4], R9 ;  /* 0x0000040904007986 */ /* 0x000fe2000c101904 */
[----:B------:R-:W-:Y:S05]  /*0090*/  EXIT ;  /* 0x000000000000794d */ /* 0x000fea0003800000 */
.L_x_42:
        /* <DEDUP_REMOVED lines=14> */
.L_x_139:


//--------------------- .text._Z4ldcsPfP6__half   --------------------------
	.section	.text._Z4ldcsPfP6__half,"ax",@progbits
	.align	128
        .global         _Z4ldcsPfP6__half
        .type           _Z4ldcsPfP6__half,@function
        .size           _Z4ldcsPfP6__half,(.L_x_140 - _Z4ldcsPfP6__half)
        .other          _Z4ldcsPfP6__half,@"STO_CUDA_ENTRY STV_DEFAULT"
_Z4ldcsPfP6__half:
.text._Z4ldcsPfP6__half:
[----:B------:R-:W-:Y:S08]  /*0000*/  LDC R1, c[0x0][0x37c] ;  /* 0x0000df00ff017b82 */ /* 0x000ff00000000800 */
[----:B------:R-:W0:Y:S01]  /*0010*/  LDC.64 R2, c[0x0][0x388] ;  /* 0x0000e200ff027b82 */ /* 0x000e220000000a00 */
[----:B------:R-:W0:Y:S02]  /*0020*/  LDCU.64 UR4, c[0x0][0x358] ;  /* 0x00006b00ff0477ac */ /* 0x000e240008000a00 */
[----:B0-----:R-:W2:Y:S05]  /*0030*/  LDG.E.EF.U16 R2, desc[UR4][R2.64] ;  /* 0x0000000402027981 */ /* 0x001eaa000c0e1500 */
[----:B------:R-:W0:Y:S01]  /*0040*/  LDC.64 R4, c[0x0][0x380] ;  /* 0x0000e000ff047b82 */ /* 0x000e220000000a00 */
[----:B--2---:R-:W-:-:S05]  /*0050*/  HADD2.F32 R7, -RZ, R2.H0_H0 ;  /* 0x20000002ff077230 */ /* 0x004fca0000004100 */
[----:B0-----:R-:W-:Y:S01]  /*0060*/  STG.E desc[UR4][R4.64], R7 ;  /* 0x0000000704007986 */ /* 0x001fe2000c101904 */
[----:B------:R-:W-:Y:S05]  /*0070*/  EXIT ;  /* 0x000000000000794d */ /* 0x000fea0003800000 */
.L_x_43:
        /* <DEDUP_REMOVED lines=16> */
.L_x_140:


//--------------------- .text._Z4ldcgPfP7__half2  --------------------------
	.section	.text._Z4ldcgPfP7__half2,"ax",@progbits
	.align	128
        .global         _Z4ldcgPfP7__half2
        .type           _Z4ldcgPfP7__half2,@function
        .size           _Z4ldcgPfP7__half2,(.L_x_141 - _Z4ldcgPfP7__half2)
        .other          _Z4ldcgPfP7__half2,@"STO_CUDA_ENTRY STV_DEFAULT"
_Z4ldcgPfP7__half2:
.text._Z4ldcgPfP7__half2:
[----:B------:R-:W-:Y:S08]  /*0000*/  LDC R1, c[0x0][0x37c] ;  /* 0x0000df00ff017b82 */ /* 0x000ff00000000800 */
[----:B------:R-:W0:Y:S01]  /*0010*/  LDC.64 R2, c[0x0][0x388] ;  /* 0x0000e200ff027b82 */ /* 0x000e220000000a00 */
[----:B------:R-:W0:Y:S02]  /*0020*/  LDCU.64 UR4, c[0x0][0x358] ;  /* 0x00006b00ff0477ac */ /* 0x000e240008000a00 */
[----:B0-----:R-:W2:Y:S05]  /*0030*/  LDG.E.STRONG.GPU R2, desc[UR4][R2.64] ;  /* 0x0000000402027981 */ /* 0x001eaa000c1ef900 */
[----:B------:R-:W0:Y:S01]  /*0040*/  LDC.64 R4, c[0x0][0x380] ;  /* 0x0000e000ff047b82 */ /* 0x000e220000000a00 */
[----:B--2---:R-:W-:-:S02]  /*0050*/  HADD2.F32 R7, -RZ, R2.H0_H0 ;  /* 0x20000002ff077230 */ /* 0x004fc40000004100 */
[----:B------:R-:W-:-:S03]  /*0060*/  HADD2.F32 R9, -RZ, R2.H1_H1 ;  /* 0x30000002ff097230 */ /* 0x000fc60000004100 */
[----:B0-----:R-:W-:Y:S04]  /*0070*/  STG.E desc[UR4][R4.64], R7 ;  /* 0x0000000704007986 */ /* 0x001fe8000c101904 */
[----:B------:R-:W-:Y:S01]  /*0080*/  STG.E desc[UR4][R4.64+0x4], R9 ;  /* 0x0000040904007986 */ /* 0x000fe2000c101904 */
[----:B------:R-:W-:Y:S05]  /*0090*/  EXIT ;  /* 0x000000000000794d */ /* 0x000fea0003800000 */
.L_x_44:
        /* <DEDUP_REMOVED lines=14> */
.L_x_141:


//--------------------- .text._Z4ldcgPfP6__half   --------------------------
	.section	.text._Z4ldcgPfP6__half,"ax",@progbits
	.align	128
        .global         _Z4ldcgPfP6__half
        .type           _Z4ldcgPfP6__half,@function
        .size           _Z4ldcgPfP6__half,(.L_x_142 - _Z4ldcgPfP6__half)
        .other          _Z4ldcgPfP6__half,@"STO_CUDA_ENTRY STV_DEFAULT"
_Z4ldcgPfP6__half:
.text._Z4ldcgPfP6__half:
[----:B------:R-:W-:Y:S08]  /*0000*/  LDC R1, c[0x0][0x37c] ;  /* 0x0000df00ff017b82 */ /* 0x000ff00000000800 */
[----:B------:R-:W0:Y:S01]  /*0010*/  LDC.64 R2, c[0x0][0x388] ;  /* 0x0000e200ff027b82 */ /* 0x000e220000000a00 */
[----:B------:R-:W0:Y:S02]  /*0020*/  LDCU.64 UR4, c[0x0][0x358] ;  /* 0x00006b00ff0477ac */ /* 0x000e240008000a00 */
[----:B0-----:R-:W2:Y:S05]  /*0030*/  LDG.E.U16.STRONG.GPU R2, desc[UR4][R2.64] ;  /* 0x0000000402027981 */ /* 0x001eaa000c1ef500 */
[----:B------:R-:W0:Y:S01]  /*0040*/  LDC.64 R4, c[0x0][0x380] ;  /* 0x0000e000ff047b82 */ /* 0x000e220000000a00 */
[----:B--2---:R-:W-:-:S05]  /*0050*/  HADD2.F32 R7, -RZ, R2.H0_H0 ;  /* 0x20000002ff077230 */ /* 0x004fca0000004100 */
[----:B0-----:R-:W-:Y:S01]  /*0060*/  STG.E desc[UR4][R4.64], R7 ;  /* 0x0000000704007986 */ /* 0x001fe2000c101904 */
[----:B------:R-:W-:Y:S05]  /*0070*/  EXIT ;  /* 0x000000000000794d */ /* 0x000fea0003800000 */
.L_x_45:
        /* <DEDUP_REMOVED lines=16> */
.L_x_142:


//--------------------- .text._Z4ldcaPfP7__half2  --------------------------
	.section	.text._Z4ldcaPfP7__half2,"ax",@progbits
	.align	128
        .global         _Z4ldcaPfP7__half2
        .type           _Z4ldcaPfP7__half2,@function
        .size           _Z4ldcaPfP7__half2,(.L_x_143 - _Z4ldcaPfP7__half2)
        .other          _Z4ldcaPfP7__half2,@"STO_CUDA_ENTRY STV_DEFAULT"
_Z4ldcaPfP7__half2:
.text._Z4ldcaPfP7__half2:
[----:B------:R-:W-:Y:S08]  /*0000*/  LDC R1, c[0x0][0x37c] ;  /* 0x0000df00ff017b82 */ /* 0x000ff00000000800 */
[----:B------:R-:W0:Y:S01]  /*0010*/  LDC.64 R2, c[0x0][0x388] ;  /* 0x0000e200ff027b82 */ /* 0x000e220000000a00 */
[----:B------:R-:W0:Y:S02]  /*0020*/  LDCU.64 UR4, c[0x0][0x358] ;  /* 0x00006b00ff0477ac */ /* 0x000e240008000a00 */
[----:B0-----:R-:W2:Y:S05]  /*0030*/  LDG.E.STRONG.SM R2, desc[UR4][R2.64] ;  /* 0x0000000402027981 */ /* 0x001eaa000c1eb900 */
[----:B------:R-:W0:Y:S01]  /*0040*/  LDC.64 R4, c[0x0][0x380] ;  /* 0x0000e000ff047b82 */ /* 0x000e220000000a00 */
[----:B--2---:R-:W-:-:S02]  /*0050*/  HADD2.F32 R7, -RZ, R2.H0_H0 ;  /* 0x20000002ff077230 */ /* 0x004fc40000004100 */
[----:B------:R-:W-:-:S03]  /*0060*/  HADD2.F32 R9, -RZ, R2.H1_H1 ;  /* 0x30000002ff097230 */ /* 0x000fc60000004100 */
[----:B0-----:R-:W-:Y:S04]  /*0070*/  STG.E desc[UR4][R4.64], R7 ;  /* 0x0000000704007986 */ /* 0x001fe8000c101904 */
[----:B------:R-:W-:Y:S01]  /*0080*/  STG.E desc[UR4][R4.64+0x4], R9 ;  /* 0x0000040904007986 */ /* 0x000fe2000c101904 */
[----:B------:R-:W-:Y:S05]  /*0090*/  EXIT ;  /* 0x000000000000794d */ /* 0x000fea0003800000 */
.L_x_46:
        /* <DEDUP_REMOVED lines=14> */
.L_x_143:


//--------------------- .text._Z4ldcaPfP6__half   --------------------------
	.section	.text._Z4ldcaPfP6__half,"ax",@progbits
	.align	128
        .global         _Z4ldcaPfP6__half
        .type           _Z4ldcaPfP6__half,@function
        .size           _Z4ldcaPfP6__half,(.L_x_144 - _Z4ldcaPfP6__half)
        .other          _Z4ldcaPfP6__half,@"STO_CUDA_ENTRY STV_DEFAULT"
_Z4ldcaPfP6__half:
.text._Z4ldcaPfP6__half:
[----:B------:R-:W-:Y:S08]  /*0000*/  LDC R1, c[0x0][0x37c] ;  /* 0x0000df00ff017b82 */ /* 0x000ff00000000800 */
[----:B------:R-:W0:Y:S01]  /*0010*/  LDC.64 R2, c[0x0][0x388] ;  /* 0x0000e200ff027b82 */ /* 0x000e220000000a00 */
[----:B------:R-:W0:Y:S02]  /*0020*/  LDCU.64 UR4, c[0x0][0x358] ;  /* 0x00006b00ff0477ac */ /* 0x000e240008000a00 */
[----:B0-----:R-:W2:Y:S05]  /*0030*/  LDG.E.U16.STRONG.SM R2, desc[UR4][R2.64] ;  /* 0x0000000402027981 */ /* 0x001eaa000c1eb500 */
[----:B------:R-:W0:Y:S01]  /*0040*/  LDC.64 R4, c[0x0][0x380] ;  /* 0x0000e000ff047b82 */ /* 0x000e220000000a00 */
[----:B--2---:R-:W-:-:S05]  /*0050*/  HADD2.F32 R7, -RZ, R2.H0_H0 ;  /* 0x20000002ff077230 */ /* 0x004fca0000004100 */
[----:B0-----:R-:W-:Y:S01]  /*0060*/  STG.E desc[UR4][R4.64], R7 ;  /* 0x0000000704007986 */ /* 0x001fe2000c101904 */
[----:B------:R-:W-:Y:S05]  /*0070*/  EXIT ;  /* 0x000000000000794d */ /* 0x000fea0003800000 */
.L_x_47:
        /* <DEDUP_REMOVED lines=16> */
.L_x_144:


//--------------------- .text._Z11int2half_rzPfi  --------------------------
	.section	.text._Z11int2half_rzPfi,"ax",@progbits
	.align	128
        .global         _Z11int2half_rzPfi
        .type           _Z11int2half_rzPfi,@function
        .size           _Z11int2half_rzPfi,(.L_x_145 - _Z11int2half_rzPfi)
        .other          _Z11int2half_rzPfi,@"STO_CUDA_ENTRY STV_DEFAULT"
_Z11int2half_rzPfi:
.text._Z11int2half_rzPfi:
[----:B------:R-:W-:Y:S01]  /*0000*/  LDC R1, c[0x0][0x37c] ;  /* 0x0000df00ff017b82 */ /* 0x000fe20000000800 */
[----:B------:R-:W0:Y:S07]  /*0010*/  LDCU UR4, c[0x0][0x388] ;  /* 0x00007100ff0477ac */ /* 0x000e2e0008000800 */
[----:B------:R-:W1:Y:S01]  /*0020*/  LDC.64 R2, c[0x0][0x380] ;  /* 0x0000e000ff027b82 */ /* 0x000e620000000a00 */
[----:B0-----:R-:W0:Y:S01]  /*0030*/  I2F.F16.RZ R0, UR4 ;  /* 0x0000000400007d06 */ /* 0x001e22000820cc00 */
[----:B------:R-:W1:Y:S01]  /*0040*/  LDCU.64 UR4, c[0x0][0x358] ;  /* 0x00006b00ff0477ac */ /* 0x000e620008000a00 */
[----:B0-----:R-:W-:-:S05]  /*0050*/  HADD2.F32 R5, -RZ, R0.H0_H0 ;  /* 0x20000000ff057230 */ /* 0x001fca0000004100 */
[----:B-1----:R-:W-:Y:S01]  /*0060*/  STG.E desc[UR4][R2.64], R5 ;  /* 0x0000000502007986 */ /* 0x002fe2000c101904 */
[----:B------:R-:W-:Y:S05]  /*0070*/  EXIT ;  /* 0x000000000000794d */ /* 0x000fea0003800000 */
.L_x_48:
        /* <DEDUP_REMOVED lines=16> */
.L_x_145:


//--------------------- .text._Z11int2half_ruPfi  --------------------------
	.section	.text._Z11int2half_ruPfi,"ax",@progbits
	.align	128
        .global         _Z11int2half_ruPfi
        .type           _Z11int2half_ruPfi,@function
        .size           _Z11int2half_ruPfi,(.L_x_146 - _Z11int2half_ruPfi)
        .other          _Z11int2half_ruPfi,@"STO_CUDA_ENTRY STV_DEFAULT"
_Z11int2half_ruPfi:
.text._Z11int2half_ruPfi:
[----:B------:R-:W-:Y:S01]  /*0000*/  LDC R1, c[0x0][0x37c] ;  /* 0x0000df00ff017b82 */ /* 0x000fe20000000800 */
[----:B------:R-:W0:Y:S07]  /*0010*/  LDCU UR4, c[0x0][0x388] ;  /* 0x00007100ff0477ac */ /* 0x000e2e0008000800 */
[----:B------:R-:W1:Y:S01]  /*0020*/  LDC.64 R2, c[0x0][0x380] ;  /* 0x0000e000ff027b82 */ /* 0x000e620000000a00 */
[----:B0-----:R-:W0:Y:S01]  /*0030*/  I2F.F16.RP R0, UR4 ;  /* 0x0000000400007d06 */ /* 0x001e220008208c00 */
[----:B------:R-:W1:Y:S01]  /*0040*/  LDCU.64 UR4, c[0x0][0x358] ;  /* 0x00006b00ff0477ac */ /* 0x000e620008000a00 */
[----:B0-----:R-:W-:-:S05]  /*0050*/  HADD2.F32 R5, -RZ, R0.H0_H0 ;  /* 0x20000000ff057230 */ /* 0x001fca0000004100 */
[----:B-1----:R-:W-:Y:S01]  /*0060*/  STG.E desc[UR4][R2.64], R5 ;  /* 0x0000000502007986 */ /* 0x002fe2000c101904 */
[----:B------:R-:W-:Y:S05]  /*0070*/  EXIT ;  /* 0x000000000000794d */ /* 0x000fea0003800000 */
.L_x_49:
        /* <DEDUP_REMOVED lines=16> */
.L_x_146:


//--------------------- .text._Z11int2half_rnPfi  --------------------------
	.section	.text._Z11int2half_rnPfi,"ax",@progbits
	.align	128
        .global         _Z11int2half_rnPfi
        .type           _Z11int2half_rnPfi,@function
        .size           _Z11int2half_rnPfi,(.L_x_147 - _Z11int2half_rnPfi)
        .other          _Z11int2half_rnPfi,@"STO_CUDA_ENTRY STV_DEFAULT"
_Z11int2half_rnPfi:
.text._Z11int2half_rnPfi:
[----:B------:R-:W-:Y:S01]  /*0000*/  LDC R1, c[0x0][0x37c] ;  /* 0x0000df00ff017b82 */ /* 0x000fe20000000800 */
[----:B------:R-:W0:Y:S07]  /*0010*/  LDCU UR4, c[0x0][0x388] ;  /* 0x00007100ff0477ac */ /* 0x000e2e0008000800 */
[----:B------:R-:W1:Y:S01]  /*0020*/  LDC.64 R2, c[0x0][0x380] ;  /* 0x0000e000ff027b82 */ /* 0x000e620000000a00 */
[----:B0-----:R-:W0:Y:S01]  /*0030*/  I2F.F16 R0, UR4 ;  /* 0x0000000400007d06 */ /* 0x001e220008200c00 */
[----:B------:R-:W1:Y:S01]  /*0040*/  LDCU.64 UR4, c[0x0][0x358] ;  /* 0x00006b00ff0477ac */ /* 0x000e620008000a00 */
[----:B0-----:R-:W-:-:S05]  /*0050*/  HADD2.F32 R5, -RZ, R0.H0_H0 ;  /* 0x20000000ff057230 */ /* 0x001fca0000004100 */
[----:B-1----:R-:W-:Y:S01]  /*0060*/  STG.E desc[UR4][R2.64], R5 ;  /* 0x0000000502007986 */ /* 0x002fe2000c101904 */
[----:B------:R-:W-:Y:S05]  /*0070*/  EXIT ;  /* 0x000000000000794d */ /* 0x000fea0003800000 */
.L_x_50:
        /* <DEDUP_REMOVED lines=16> */
.L_x_147:


//--------------------- .text._Z11int2half_rdPfi  --------------------------
	.section	.text._Z11int2half_rdPfi,"ax",@progbits
	.align	128
        .global         _Z11int2half_rdPfi
        .type           _Z11int2half_rdPfi,@function
        .size           _Z11int2half_rdPfi,(.L_x_148 - _Z11int2half_rdPfi)
        .other          _Z11int2half_rdPfi,@"STO_CUDA_ENTRY STV_DEFAULT"
_Z11int2half_rdPfi:
.text._Z11int2half_rdPfi:
[----:B------:R-:W-:Y:S01]  /*0000*/  LDC R1, c[0x0][0x37c] ;  /* 0x0000df00ff017b82 */ /* 0x000fe20000000800 */
[----:B------:R-:W0:Y:S07]  /*0010*/  LDCU UR4, c[0x0][0x388] ;  /* 0x00007100ff0477ac */ /* 0x000e2e0008000800 */
[----:B------:R-:W1:Y:S01]  /*0020*/  LDC.64 R2, c[0x0][0x380] ;  /* 0x0000e000ff027b82 */ /* 0x000e620000000a00 */
[----:B0-----:R-:W0:Y:S01]  /*0030*/  I2F.F16.RM R0, UR4 ;  /* 0x0000000400007d06 */ /* 0x001e220008204c00 */
[----:B------:R-:W1:Y:S01]  /*0040*/  LDCU.64 UR4, c[0x0][0x358] ;  /* 0x00006b00ff0477ac */ /* 0x000e620008000a00 */
[----:B0-----:R-:W-:-:S05]  /*0050*/  HADD2.F32 R5, -RZ, R0.H0_H0 ;  /* 0x20000000ff057230 */ /* 0x001fca0000004100 */
[----:B-1----:R-:W-:Y:S01]  /*0060*/  STG.E desc[UR4][R2.64], R5 ;  /* 0x0000000502007986 */ /* 0x002fe2000c101904 */
[----:B------:R-:W-:Y:S05]  /*0070*/  EXIT ;  /* 0x000000000000794d */ /* 0x000fea0003800000 */
.L_x_51:
        /* <DEDUP_REMOVED lines=16> */
.L_x_148:


//--------------------- .text._Z11highs2half2Pf7__half2S0_ --------------------------
	.section	.text._Z11highs2half2Pf7__half2S0_,"ax",@progbits
	.align	128
        .global         _Z11highs2half2Pf7__half2S0_
        .type           _Z11highs2half2Pf7__half2S0_,@function
        .size           _Z11highs2half2Pf7__half2S0_,(.L_x_149 - _Z11highs2half2Pf7__half2S0_)
        .other          _Z11highs2half2Pf7__half2S0_,@"STO_CUDA_ENTRY STV_DEFAULT"
_Z11highs2half2Pf7__half2S0_:
.text._Z11highs2half2Pf7__half2S0_:
        /* <DEDUP_REMOVED lines=10> */
.L_x_52:
        /* <DEDUP_REMOVED lines=14> */
.L_x_149:


//--------------------- .text._Z10high2half2Pf7__half2 --------------------------
	.section	.text._Z10high2half2Pf7__half2,"ax",@progbits
	.align	128
        .global         _Z10high2half2Pf7__half2
        .type           _Z10high2half2Pf7__half2,@function
        .size           _Z10high2half2Pf7__half2,(.L_x_150 - _Z10high2half2Pf7__half2)
        .other          _Z10high2half2Pf7__half2,@"STO_CUDA_ENTRY STV_DEFAULT"
_Z10high2half2Pf7__half2:
.text._Z10high2half2Pf7__half2:
        /* <DEDUP_REMOVED lines=8> */
.L_x_53:
        /* <DEDUP_REMOVED lines=16> */
.L_x_150:


//--------------------- .text._Z9high2halfPf7__half2 --------------------------
	.section	.text._Z9high2halfPf7__half2,"ax",@progbits
	.align	128
        .global         _Z9high2halfPf7__half2
        .type           _Z9high2halfPf7__half2,@function
        .size           _Z9high2halfPf7__half2,(.L_x_151 - _Z9high2halfPf7__half2)
        .other          _Z9high2halfPf7__half2,@"STO_CUDA_ENTRY STV_DEFAULT"
_Z9high2halfPf7__half2:
.text._Z9high2halfPf7__half2:
[----:B------:R-:W-:Y:S08]  /*0000*/  LDC R1, c[0x0][0x37c] ;  /* 0x0000df00ff017b82 */ /* 0x000ff00000000800 */
[----:B------:R-:W0:Y:S01]  /*0010*/  LDC.U16 R5, c[0x0][0x38a] ;  /* 0x0000e280ff057b82 */ /* 0x000e220000000400 */
[----:B------:R-:W1:Y:S07]  /*0020*/  LDCU.64 UR4, c[0x0][0x358] ;  /* 0x00006b00ff0477ac */ /* 0x000e6e0008000a00 */
[----:B------:R-:W1:Y:S01]  /*0030*/  LDC.64 R2, c[0x0][0x380] ;  /* 0x0000e000ff027b82 */ /* 0x000e620000000a00 */
[----:B0-----:R-:W-:-:S05]  /*0040*/  HADD2.F32 R5, -RZ, R5.H0_H0 ;  /* 0x20000005ff057230 */ /* 0x001fca0000004100 */
[----:B-1----:R-:W-:Y:S01]  /*0050*/  STG.E desc[UR4][R2.64], R5 ;  /* 0x0000000502007986 */ /* 0x002fe2000c101904 */
[----:B------:R-:W-:Y:S05]  /*0060*/  EXIT ;  /* 0x000000000000794d */ /* 0x000fea0003800000 */
.L_x_54:
        /* <DEDUP_REMOVED lines=9> */
.L_x_151:


//--------------------- .text._Z10high2floatPf7__half2 --------------------------
	.section	.text._Z10high2floatPf7__half2,"ax",@progbits
	.align	128
        .global         _Z10high2floatPf7__half2
        .type           _Z10high2floatPf7__half2,@function
        .size           _Z10high2floatPf7__half2,(.L_x_152 - _Z10high2floatPf7__half2)
        .other          _Z10high2floatPf7__half2,@"STO_CUDA_ENTRY STV_DEFAULT"
_Z10high2floatPf7__half2:
.text._Z10high2floatPf7__half2:
[----:B------:R-:W-:Y:S08]  /*0000*/  LDC R1, c[0x0][0x37c] ;  /* 0x0000df00ff017b82 */ /* 0x000ff00000000800 */
[----:B------:R-:W0:Y:S01]  /*0010*/  LDC.U16 R5, c[0x0][0x38a] ;  /* 0x0000e280ff057b82 */ /* 0x000e220000000400 */
[----:B------:R-:W1:Y:S07]  /*0020*/  LDCU.64 UR4, c[0x0][0x358] ;  /* 0x00006b00ff0477ac */ /* 0x000e6e0008000a00 */
[----:B------:R-:W1:Y:S01]  /*0030*/  LDC.64 R2, c[0x0][0x380] ;  /* 0x0000e000ff027b82 */ /* 0x000e620000000a00 */
[----:B0-----:R-:W-:-:S05]  /*0040*/  HADD2.F32 R5, -RZ, R5.H0_H0 ;  /* 0x20000005ff057230 */ /* 0x001fca0000004100 */
[----:B-1----:R-:W-:Y:S01]  /*0050*/  STG.E desc[UR4][R2.64], R5 ;  /* 0x0000000502007986 */ /* 0x002fe2000c101904 */
[----:B------:R-:W-:Y:S05]  /*0060*/  EXIT ;  /* 0x000000000000794d */ /* 0x000fea0003800000 */
.L_x_55:
        /* <DEDUP_REMOVED lines=9> */
.L_x_152:


//--------------------- .text._Z12halves2half2Pf6__halfS0_ --------------------------
	.section	.text._Z12halves2half2Pf6__halfS0_,"ax",@progbits
	.align	128
        .global         _Z12halves2half2Pf6__halfS0_
        .type           _Z12halves2half2Pf6__halfS0_,@function
        .size           _Z12halves2half2Pf6__halfS0_,(.L_x_153 - _Z12halves2half2Pf6__halfS0_)
        .other          _Z12halves2half2Pf6__halfS0_,@"STO_CUDA_ENTRY STV_DEFAULT"
_Z12halves2half2Pf6__halfS0_:
.text._Z12halves2half2Pf6__halfS0_:
        /* <DEDUP_REMOVED lines=10> */
.L_x_56:
        /* <DEDUP_REMOVED lines=14> */
.L_x_153:


//--------------------- .text._Z14half_as_ushortPt6__half --------------------------
	.section	.text._Z14half_as_ushortPt6__half,"ax",@progbits
	.align	128
        .global         _Z14half_as_ushortPt6__half
        .type           _Z14half_as_ushortPt6__half,@function
        .size           _Z14half_as_ushortPt6__half,(.L_x_154 - _Z14half_as_ushortPt6__half)
        .other          _Z14half_as_ushortPt6__half,@"STO_CUDA_ENTRY STV_DEFAULT"
_Z14half_as_ushortPt6__half:
.text._Z14half_as_ushortPt6__half:
[----:B------:R-:W-:Y:S08]  /*0000*/  LDC R1, c[0x0][0x37c] ;  /* 0x0000df00ff017b82 */ /* 0x000ff00000000800 */
[----:B------:R-:W0:Y:S01]  /*0010*/  LDC.U16 R5, c[0x0][0x388] ;  /* 0x0000e200ff057b82 */ /* 0x000e220000000400 */
[----:B------:R-:W0:Y:S07]  /*0020*/  LDCU.64 UR4, c[0x0][0x358] ;  /* 0x00006b00ff0477ac */ /* 0x000e2e0008000a00 */
[----:B------:R-:W0:Y:S02]  /*0030*/  LDC.64 R2, c[0x0][0x380] ;  /* 0x0000e000ff027b82 */ /* 0x000e240000000a00 */
[----:B0-----:R-:W-:Y:S01]  /*0040*/  STG.E.U16 desc[UR4][R2.64], R5 ;  /* 0x0000000502007986 */ /* 0x001fe2000c101504 */
[----:B------:R-:W-:Y:S05]  /*0050*/  EXIT ;  /* 0x000000000000794d */ /* 0x000fea0003800000 */
.L_x_57:
        /* <DEDUP_REMOVED lines=10> */
.L_x_154:


//--------------------- .text._Z13half_as_shortPs6__half --------------------------
	.section	.text._Z13half_as_shortPs6__half,"ax",@progbits
	.align	128
        .global         _Z13half_as_shortPs6__half
        .type           _Z13half_as_shortPs6__half,@function
        .size           _Z13half_as_shortPs6__half,(.L_x_155 - _Z13half_as_shortPs6__half)
        .other          _Z13half_as_shortPs6__half,@"STO_CUDA_ENTRY STV_DEFAULT"
_Z13half_as_shortPs6__half:
.text._Z13half_as_shortPs6__half:
[----:B------:R-:W-:Y:S08]  /*0000*/  LDC R1, c[0x0][0x37c] ;  /* 0x0000df00ff017b82 */ /* 0x000ff00000000800 */
[----:B------:R-:W0:Y:S01]  /*0010*/  LDC.U16 R5, c[0x0][0x388] ;  /* 0x0000e200ff057b82 */ /* 0x000e220000000400 */
[----:B------:R-:W0:Y:S07]  /*0020*/  LDCU.64 UR4, c[0x0][0x358] ;  /* 0x00006b00ff0477ac */ /* 0x000e2e0008000a00 */
[----:B------:R-:W0:Y:S02]  /*0030*/  LDC.64 R2, c[0x0][0x380] ;  /* 0x0000e000ff027b82 */ /* 0x000e240000000a00 */
[----:B0-----:R-:W-:Y:S01]  /*0040*/  STG.E.U16 desc[UR4][R2.64], R5 ;  /* 0x0000000502007986 */ /* 0x001fe2000c101504 */
[----:B------:R-:W-:Y:S05]  /*0050*/  EXIT ;  /* 0x000000000000794d */ /* 0x000fea0003800000 */
.L_x_58:
        /* <DEDUP_REMOVED lines=10> */
.L_x_155:


//--------------------- .text._Z14half2ushort_rzPt6__half --------------------------
	.section	.text._Z14half2ushort_rzPt6__half,"ax",@progbits
	.align	128
        .global         _Z14half2ushort_rzPt6__half
        .type           _Z14half2ushort_rzPt6__half,@function
        .size           _Z14half2ushort_rzPt6__half,(.L_x_156 - _Z14half2ushort_rzPt6__half)
        .other          _Z14half2ushort_rzPt6__half,@"STO_CUDA_ENTRY STV_DEFAULT"
_Z14half2ushort_rzPt6__half:
.text._Z14half2ushort_rzPt6__half:
[----:B------:R-:W-:Y:S01]  /*0000*/  LDC R1, c[0x0][0x37c] ;  /* 0x0000df00ff017b82 */ /* 0x000fe20000000800 */
[----:B------:R-:W0:Y:S07]  /*0010*/  LDCU.U16 UR6, c[0x0][0x388] ;  /* 0x00007100ff0677ac */ /* 0x000e2e0008000400 */
[----:B------:R-:W1:Y:S01]  /*0020*/  LDC.64 R2, c[0x0][0x380] ;  /* 0x0000e000ff027b82 */ /* 0x000e620000000a00 */
[----:B------:R-:W1:Y:S01]  /*0030*/  LDCU.64 UR4, c[0x0][0x358] ;  /* 0x00006b00ff0477ac */ /* 0x000e620008000a00 */
[----:B0-----:R-:W1:Y:S02]  /*0040*/  F2I.U16.F16.TRUNC.NTZ R5, UR6 ;  /* 0x0000000600057d05 */ /* 0x001e64000810e800 */
[----:B-1----:R-:W-:Y:S01]  /*0050*/  STG.E.U16 desc[UR4][R2.64], R5 ;  /* 0x0000000502007986 */ /* 0x002fe2000c101504 */
[----:B------:R-:W-:Y:S05]  /*0060*/  EXIT ;  /* 0x000000000000794d */ /* 0x000fea0003800000 */
.L_x_59:
        /* <DEDUP_REMOVED lines=9> */
.L_x_156:


//--------------------- .text._Z14half2ushort_ruPt6__half --------------------------
	.section	.text._Z14half2ushort_ruPt6__half,"ax",@progbits
	.align	128
        .global         _Z14half2ushort_ruPt6__half
        .type           _Z14half2ushort_ruPt6__half,@function
        .size           _Z14half2ushort_ruPt6__half,(.L_x_157 - _Z14half2ushort_ruPt6__half)
        .other          _Z14half2ushort_ruPt6__half,@"STO_CUDA_ENTRY STV_DEFAULT"
_Z14half2ushort_ruPt6__half:
.text._Z14half2ushort_ruPt6__half:
[----:B------:R-:W-:Y:S01]  /*0000*/  LDC R1, c[0x0][0x37c] ;  /* 0x0000df00ff017b82 */ /* 0x000fe20000000800 */
[----:B------:R-:W0:Y:S07]  /*0010*/  LDCU.U16 UR6, c[0x0][0x388] ;  /* 0x00007100ff0677ac */ /* 0x000e2e0008000400 */
[----:B------:R-:W1:Y:S01]  /*0020*/  LDC.64 R2, c[0x0][0x380] ;  /* 0x0000e000ff027b82 */ /* 0x000e620000000a00 */
[----:B------:R-:W1:Y:S01]  /*0030*/  LDCU.64 UR4, c[0x0][0x358] ;  /* 0x00006b00ff0477ac */ /* 0x000e620008000a00 */
[----:B0-----:R-:W1:Y:S02]  /*0040*/  F2I.U16.F16.CEIL.NTZ R5, UR6 ;  /* 0x0000000600057d05 */ /* 0x001e64000810a800 */
[----:B-1----:R-:W-:Y:S01]  /*0050*/  STG.E.U16 desc[UR4][R2.64], R5 ;  /* 0x0000000502007986 */ /* 0x002fe2000c101504 */
[----:B------:R-:W-:Y:S05]  /*0060*/  EXIT ;  /* 0x000000000000794d */ /* 0x000fea0003800000 */
.L_x_60:
        /* <DEDUP_REMOVED lines=9> */
.L_x_157:


//--------------------- .text._Z14half2ushort_rnPt6__half --------------------------
	.section	.text._Z14half2ushort_rnPt6__half,"ax",@progbits
	.align	128
        .global         _Z14half2ushort_rnPt6__half
        .type           _Z14half2ushort_rnPt6__half,@function
        .size           _Z14half2ushort_rnPt6__half,(.L_x_158 - _Z14half2ushort_rnPt6__half)
        .other          _Z14half2ushort_rnPt6__half,@"STO_CUDA_ENTRY STV_DEFAULT"
_Z14half2ushort_rnPt6__half:
.text._Z14half2ushort_rnPt6__half:
[----:B------:R-:W-:Y:S01]  /*0000*/  LDC R1, c[0x0][0x37c] ;  /* 0x0000df00ff017b82 */ /* 0x000fe20000000800 */
[----:B------:R-:W0:Y:S07]  /*0010*/  LDCU.U16 UR6, c[0x0][0x388] ;  /* 0x00007100ff0677ac */ /* 0x000e2e0008000400 */
[----:B------:R-:W1:Y:S01]  /*0020*/  LDC.64 R2, c[0x0][0x380] ;  /* 0x0000e000ff027b82 */ /* 0x000e620000000a00 */
[----:B------:R-:W1:Y:S01]  /*0030*/  LDCU.64 UR4, c[0x0][0x358] ;  /* 0x00006b00ff0477ac */ /* 0x000e620008000a00 */
[----:B0-----:R-:W1:Y:S02]  /*0040*/  F2I.U16.F16.NTZ R5, UR6 ;  /* 0x0000000600057d05 */ /* 0x001e640008102800 */
[----:B-1----:R-:W-:Y:S01]  /*0050*/  STG.E.U16 desc[UR4][R2.64], R5 ;  /* 0x0000000502007986 */ /* 0x002fe2000c101504 */
[----:B------:R-:W-:Y:S05]  /*0060*/  EXIT ;  /* 0x000000000000794d */ /* 0x000fea0003800000 */
.L_x_61:
        /* <DEDUP_REMOVED lines=9> */
.L_x_158:


//--------------------- .text._Z14half2ushort_rdPt6__half --------------------------
	.section	.text._Z14half2ushort_rdPt6__half,"ax",@progbits
	.align	128
        .global         _Z14half2ushort_rdPt6__half
        .type           _Z14half2ushort_rdPt6__half,@function
        .size           _Z14half2ushort_rdPt6__half,(.L_x_159 - _Z14half2ushort_rdPt6__half)
        .other          _Z14half2ushort_rdPt6__half,@"STO_CUDA_ENTRY STV_DEFAULT"
_Z14half2ushort_rdPt6__half:
.text._Z14half2ushort_rdPt6__half:
[----:B------:R-:W-:Y:S01]  /*0000*/  LDC R1, c[0x0][0x37c] ;  /* 0x0000df00ff017b82 */ /* 0x000fe20000000800 */
[----:B------:R-:W0:Y:S07]  /*0010*/  LDCU.U16 UR6, c[0x0][0x388] ;  /* 0x00007100ff0677ac */ /* 0x000e2e0008000400 */
[----:B------:R-:W1:Y:S01]  /*0020*/  LDC.64 R2, c[0x0][0x380] ;  /* 0x0000e000ff027b82 */ /* 0x000e620000000a00 */
[----:B------:R-:W1:Y:S01]  /*0030*/  LDCU.64 UR4, c[0x0][0x358] ;  /* 0x00006b00ff0477ac */ /* 0x000e620008000a00 */
[----:B0-----:R-:W1:Y:S02]  /*0040*/  F2I.U16.F16.FLOOR.NTZ R5, UR6 ;  /* 0x0000000600057d05 */ /* 0x001e640008106800 */
[----:B-1----:R-:W-:Y:S01]  /*0050*/  STG.E.U16 desc[UR4][R2.64], R5 ;  /* 0x0000000502007986 */ /* 0x002fe2000c101504 */
[----:B------:R-:W-:Y:S05]  /*0060*/  EXIT ;  /* 0x000000000000794d */ /* 0x000fea0003800000 */
.L_x_62:
        /* <DEDUP_REMOVED lines=9> */
.L_x_159:


//--------------------- .text._Z11half2ull_rzPy6__half --------------------------
	.section	.text._Z11half2ull_rzPy6__half,"ax",@progbits
	.align	128
        .global         _Z11half2ull_rzPy6__half
        .type           _Z11half2ull_rzPy6__half,@function
        .size           _Z11half2ull_rzPy6__half,(.L_x_160 - _Z11half2ull_rzPy6__half)
        .other          _Z11half2ull_rzPy6__half,@"STO_CUDA_ENTRY STV_DEFAULT"
_Z11half2ull_rzPy6__half:
.text._Z11half2ull_rzPy6__half:
[----:B------:R-:W-:Y:S01]  /*0000*/  LDC R1, c[0x0][0x37c] ;  /* 0x0000df00ff017b82 */ /* 0x000fe20000000800 */
[----:B------:R-:W0:Y:S07]  /*0010*/  LDCU.U16 UR6, c[0x0][0x388] ;  /* 0x00007100ff0677ac */ /* 0x000e2e0008000400 */
[----:B------:R-:W1:Y:S01]  /*0020*/  LDC.64 R4, c[0x0][0x380] ;  /* 0x0000e000ff047b82 */ /* 0x000e620000000a00 */
[----:B------:R-:W1:Y:S01]  /*0030*/  LDCU.64 UR4, c[0x0][0x358] ;  /* 0x00006b00ff0477ac */ /* 0x000e620008000a00 */
[----:B0-----:R-:W1:Y:S02]  /*0040*/  F2I.U64.F16.TRUNC R2, UR6 ;  /* 0x0000000600027d11 */ /* 0x001e64000810d800 */
[----:B-1----:R-:W-:Y:S01]  /*0050*/  STG.E.64 desc[UR4][R4.64], R2 ;  /* 0x0000000204007986 */ /* 0x002fe2000c101b04 */
[----:B------:R-:W-:Y:S05]  /*0060*/  EXIT ;  /* 0x000000000000794d */ /* 0x000fea0003800000 */
.L_x_63:
        /* <DEDUP_REMOVED lines=9> */
.L_x_160:


//--------------------- .text._Z11half2ull_ruPy6__half --------------------------
	.section	.text._Z11half2ull_ruPy6__half,"ax",@progbits
	.align	128
        .global         _Z11half2ull_ruPy6__half
        .type           _Z11half2ull_ruPy6__half,@function
        .size           _Z11half2ull_ruPy6__half,(.L_x_161 - _Z11half2ull_ruPy6__half)
        .other          _Z11half2ull_ruPy6__half,@"STO_CUDA_ENTRY STV_DEFAULT"
_Z11half2ull_ruPy6__half:
.text._Z11half2ull_ruPy6__half:
[----:B------:R-:W-:Y:S01]  /*0000*/  LDC R1, c[0x0][0x37c] ;  /* 0x0000df00ff017b82 */ /* 0x000fe20000000800 */
[----:B------:R-:W0:Y:S07]  /*0010*/  LDCU.U16 UR6, c[0x0][0x388] ;  /* 0x00007100ff0677ac */ /* 0x000e2e0008000400 */
[----:B------:R-:W1:Y:S01]  /*0020*/  LDC.64 R4, c[0x0][0x380] ;  /* 0x0000e000ff047b82 */ /* 0x000e620000000a00 */
[----:B------:R-:W1:Y:S01]  /*0030*/  LDCU.64 UR4, c[0x0][0x358] ;  /* 0x00006b00ff0477ac */ /* 0x000e620008000a00 */
[----:B0-----:R-:W1:Y:S02]  /*0040*/  F2I.U64.F16.CEIL R2, UR6 ;  /* 0x0000000600027d11 */ /* 0x001e640008109800 */
[----:B-1----:R-:W-:Y:S01]  /*0050*/  STG.E.64 desc[UR4][R4.64], R2 ;  /* 0x0000000204007986 */ /* 0x002fe2000c101b04 */
[----:B------:R-:W-:Y:S05]  /*0060*/  EXIT ;  /* 0x000000000000794d */ /* 0x000fea0003800000 */
.L_x_64:
        /* <DEDUP_REMOVED lines=9> */
.L_x_161:


//--------------------- .text._Z11half2ull_rnPy6__half --------------------------
	.section	.text._Z11half2ull_rnPy6__half,"ax",@progbits
	.align	128
        .global         _Z11half2ull_rnPy6__half
        .type           _Z11half2ull_rnPy6__half,@function
        .size           _Z11half2ull_rnPy6__half,(.L_x_162 - _Z11half2ull_rnPy6__half)
        .other          _Z11half2ull_rnPy6__half,@"STO_CUDA_ENTRY STV_DEFAULT"
_Z11half2ull_rnPy6__half:
.text._Z11half2ull_rnPy6__half:
[----:B------:R-:W-:Y:S01]  /*0000*/  LDC R1, c[0x0][0x37c] ;  /* 0x0000df00ff017b82 */ /* 0x000fe20000000800 */
[----:B------:R-:W0:Y:S07]  /*0010*/  LDCU.U16 UR6, c[0x0][0x388] ;  /* 0x00007100ff0677ac */ /* 0x000e2e0008000400 */
[----:B------:R-:W1:Y:S01]  /*0020*/  LDC.64 R4, c[0x0][0x380] ;  /* 0x0000e000ff047b82 */ /* 0x000e620000000a00 */
[----:B------:R-:W1:Y:S01]  /*0030*/  LDCU.64 UR4, c[0x0][0x358] ;  /* 0x00006b00ff0477ac */ /* 0x000e620008000a00 */
[----:B0-----:R-:W1:Y:S02]  /*0040*/  F2I.U64.F16 R2, UR6 ;  /* 0x0000000600027d11 */ /* 0x001e640008101800 */
[----:B-1----:R-:W-:Y:S01]  /*0050*/  STG.E.64 desc[UR4][R4.64], R2 ;  /* 0x0000000204007986 */ /* 0x002fe2000c101b04 */
[----:B------:R-:W-:Y:S05]  /*0060*/  EXIT ;  /* 0x000000000000794d */ /* 0x000fea0003800000 */
.L_x_65:
        /* <DEDUP_REMOVED lines=9> */
.L_x_162:


//--------------------- .text._Z11half2ull_rdPy6__half --------------------------
	.section	.text._Z11half2ull_rdPy6__half,"ax",@progbits
	.align	128
        .global         _Z11half2ull_rdPy6__half
        .type           _Z11half2ull_rdPy6__half,@function
        .size           _Z11half2ull_rdPy6__half,(.L_x_163 - _Z11half2ull_rdPy6__half)
        .other          _Z11half2ull_rdPy6__half,@"STO_CUDA_ENTRY STV_DEFAULT"
_Z11half2ull_rdPy6__half:
.text._Z11half2ull_rdPy6__half:
[----:B------:R-:W-:Y:S01]  /*0000*/  LDC R1, c[0x0][0x37c] ;  /* 0x0000df00ff017b82 */ /* 0x000fe20000000800 */
[----:B------:R-:W0:Y:S07]  /*0010*/  LDCU.U16 UR6, c[0x0][0x388] ;  /* 0x00007100ff0677ac */ /* 0x000e2e0008000400 */
[----:B------:R-:W1:Y:S01]  /*0020*/  LDC.64 R4, c[0x0][0x380] ;  /* 0x0000e000ff047b82 */ /* 0x000e620000000a00 */
[----:B------:R-:W1:Y:S01]  /*0030*/  LDCU.64 UR4, c[0x0][0x358] ;  /* 0x00006b00ff0477ac */ /* 0x000e620008000a00 */
[----:B0-----:R-:W1:Y:S02]  /*0040*/  F2I.U64.F16.FLOOR R2, UR6 ;  /* 0x0000000600027d11 */ /* 0x001e640008105800 */
[----:B-1----:R-:W-:Y:S01]  /*0050*/  STG.E.64 desc[UR4][R4.64], R2 ;  /* 0x0000000204007986 */ /* 0x002fe2000c101b04 */
[----:B------:R-:W-:Y:S05]  /*0060*/  EXIT ;  /* 0x000000000000794d */ /* 0x000fea0003800000 */
.L_x_66:
        /* <DEDUP_REMOVED lines=9> */
.L_x_163:


//--------------------- .text._Z12half2uint_rzPj6__half --------------------------
	.section	.text._Z12half2uint_rzPj6__half,"ax",@progbits
	.align	128
        .global         _Z12half2uint_rzPj6__half
        .type           _Z12half2uint_rzPj6__half,@function
        .size           _Z12half2uint_rzPj6__half,(.L_x_164 - _Z12half2uint_rzPj6__half)
        .other          _Z12half2uint_rzPj6__half,@"STO_CUDA_ENTRY STV_DEFAULT"
_Z12half2uint_rzPj6__half:
.text._Z12half2uint_rzPj6__half:
[----:B------:R-:W-:Y:S01]  /*0000*/  LDC R1, c[0x0][0x37c] ;  /* 0x0000df00ff017b82 */ /* 0x000fe20000000800 */
[----:B------:R-:W0:Y:S07]  /*0010*/  LDCU.U16 UR6, c[0x0][0x388] ;  /* 0x00007100ff0677ac */ /* 0x000e2e0008000400 */
[----:B------:R-:W1:Y:S01]  /*0020*/  LDC.64 R2, c[0x0][0x380] ;  /* 0x0000e000ff027b82 */ /* 0x000e620000000a00 */
[----:B------:R-:W1:Y:S01]  /*0030*/  LDCU.64 UR4, c[0x0][0x358] ;  /* 0x00006b00ff0477ac */ /* 0x000e620008000a00 */
[----:B0-----:R-:W1:Y:S02]  /*0040*/  F2I.U32.F16.TRUNC.NTZ R5, UR6 ;  /* 0x0000000600057d05 */ /* 0x001e64000810f000 */
[----:B-1----:R-:W-:Y:S01]  /*0050*/  STG.E desc[UR4][R2.64], R5 ;  /* 0x0000000502007986 */ /* 0x002fe2000c101904 */
[----:B------:R-:W-:Y:S05]  /*0060*/  EXIT ;  /* 0x000000000000794d */ /* 0x000fea0003800000 */
.L_x_67:
        /* <DEDUP_REMOVED lines=9> */
.L_x_164:


//--------------------- .text._Z12half2uint_ruPj6__half --------------------------
	.section	.text._Z12half2uint_ruPj6__half,"ax",@progbits
	.align	128
        .global         _Z12half2uint_ruPj6__half
        .type           _Z12half2uint_ruPj6__half,@function
        .size           _Z12half2uint_ruPj6__half,(.L_x_165 - _Z12half2uint_ruPj6__half)
        .other          _Z12half2uint_ruPj6__half,@"STO_CUDA_ENTRY STV_DEFAULT"
_Z12half2uint_ruPj6__half:
.text._Z12half2uint_ruPj6__half:
[----:B------:R-:W-:Y:S01]  /*0000*/  LDC R1, c[0x0][0x37c] ;  /* 0x0000df00ff017b82 */ /* 0x000fe20000000800 */
[----:B------:R-:W0:Y:S07]  /*0010*/  LDCU.U16 UR6, c[0x0][0x388] ;  /* 0x00007100ff0677ac */ /* 0x000e2e0008000400 */
[----:B------:R-:W1:Y:S01]  /*0020*/  LDC.64 R2, c[0x0][0x380] ;  /* 0x0000e000ff027b82 */ /* 0x000e620000000a00 */
[----:B------:R-:W1:Y:S01]  /*0030*/  LDCU.64 UR4, c[0x0][0x358] ;  /* 0x00006b00ff0477ac */ /* 0x000e620008000a00 */
[----:B0-----:R-:W1:Y:S02]  /*0040*/  F2I.U32.F16.CEIL.NTZ R5, UR6 ;  /* 0x0000000600057d05 */ /* 0x001e64000810b000 */
[----:B-1----:R-:W-:Y:S01]  /*0050*/  STG.E desc[UR4][R2.64], R5 ;  /* 0x0000000502007986 */ /* 0x002fe2000c101904 */
[----:B------:R-:W-:Y:S05]  /*0060*/  EXIT ;  /* 0x000000000000794d */ /* 0x000fea0003800000 */
.L_x_68:
        /* <DEDUP_REMOVED lines=9> */
.L_x_165:


//--------------------- .text._Z12half2uint_rnPj6__half --------------------------
	.section	.text._Z12half2uint_rnPj6__half,"ax",@progbits
	.align	128
        .global         _Z12half2uint_rnPj6__half
        .type           _Z12half2uint_rnPj6__half,@function
        .size           _Z12half2uint_rnPj6__half,(.L_x_166 - _Z12half2uint_rnPj6__half)
        .other          _Z12half2uint_rnPj6__half,@"STO_CUDA_ENTRY STV_DEFAULT"
_Z12half2uint_rnPj6__half:
.text._Z12half2uint_rnPj6__half:
[----:B------:R-:W-:Y:S01]  /*0000*/  LDC R1, c[0x0][0x37c] ;  /* 0x0000df00ff017b82 */ /* 0x000fe20000000800 */
[----:B------:R-:W0:Y:S07]  /*0010*/  LDCU.U16 UR6, c[0x0][0x388] ;  /* 0x00007100ff0677ac */ /* 0x000e2e0008000400 */
[----:B------:R-:W1:Y:S01]  /*0020*/  LDC.64 R2, c[0x0][0x380] ;  /* 0x0000e000ff027b82 */ /* 0x000e620000000a00 */
[----:B------:R-:W1:Y:S01]  /*0030*/  LDCU.64 UR4, c[0x0][0x358] ;  /* 0x00006b00ff0477ac */ /* 0x000e620008000a00 */
[----:B0-----:R-:W1:Y:S02]  /*0040*/  F2I.U32.F16.NTZ R5, UR6 ;  /* 0x0000000600057d05 */ /* 0x001e640008103000 */
[----:B-1----:R-:W-:Y:S01]  /*0050*/  STG.E desc[UR4][R2.64], R5 ;  /* 0x0000000502007986 */ /* 0x002fe2000c101904 */
[----:B------:R-:W-:Y:S05]  /*0060*/  EXIT ;  /* 0x000000000000794d */ /* 0x000fea0003800000 */
.L_x_69:
        /* <DEDUP_REMOVED lines=9> */
.L_x_166:


//--------------------- .text._Z12half2uint_rdPj6__half --------------------------
	.section	.text._Z12half2uint_rdPj6__half,"ax",@progbits
	.align	128
        .global         _Z12half2uint_rdPj6__half
        .type           _Z12half2uint_rdPj6__half,@function
        .size           _Z12half2uint_rdPj6__half,(.L_x_167 - _Z12half2uint_rdPj6__half)
        .other          _Z12half2uint_rdPj6__half,@"STO_CUDA_ENTRY STV_DEFAULT"
_Z12half2uint_rdPj6__half:
.text._Z12half2uint_rdPj6__half:
[----:B------:R-:W-:Y:S01]  /*0000*/  LDC R1, c[0x0][0x37c] ;  /* 0x0000df00ff017b82 */ /* 0x000fe20000000800 */
[----:B------:R-:W0:Y:S07]  /*0010*/  LDCU.U16 UR6, c[0x0][0x388] ;  /* 0x00007100ff0677ac */ /* 0x000e2e0008000400 */
[----:B------:R-:W1:Y:S01]  /*0020*/  LDC.64 R2, c[0x0][0x380] ;  /* 0x0000e000ff027b82 */ /* 0x000e620000000a00 */
[----:B------:R-:W1:Y:S01]  /*0030*/  LDCU.64 UR4, c[0x0][0x358] ;  /* 0x00006b00ff0477ac */ /* 0x000e620008000a00 */
[----:B0-----:R-:W1:Y:S02]  /*0040*/  F2I.U32.F16.FLOOR.NTZ R5, UR6 ;  /* 0x0000000600057d05 */ /* 0x001e640008107000 */
[----:B-1----:R-:W-:Y:S01]  /*0050*/  STG.E desc[UR4][R2.64], R5 ;  /* 0x0000000502007986 */ /* 0x002fe2000c101904 */
[----:B------:R-:W-:Y:S05]  /*0060*/  EXIT ;  /* 0x000000000000794d */ /* 0x000fea0003800000 */
.L_x_70:
        /* <DEDUP_REMOVED lines=9> */
.L_x_167:


//--------------------- .text._Z13half2short_rzPs6__half --------------------------
	.section	.text._Z13half2short_rzPs6__half,"ax",@progbits
	.align	128
        .global         _Z13half2short_rzPs6__half
        .type           _Z13half2short_rzPs6__half,@function
        .size           _Z13half2short_rzPs6__half,(.L_x_168 - _Z13half2short_rzPs6__half)
        .other          _Z13half2short_rzPs6__half,@"STO_CUDA_ENTRY STV_DEFAULT"
_Z13half2short_rzPs6__half:
.text._Z13half2short_rzPs6__half:
[----:B------:R-:W-:Y:S01]  /*0000*/  LDC R1, c[0x0][0x37c] ;  /* 0x0000df00ff017b82 */ /* 0x000fe20000000800 */
[----:B------:R-:W0:Y:S07]  /*0010*/  LDCU.U16 UR6, c[0x0][0x388] ;  /* 0x00007100ff0677ac */ /* 0x000e2e0008000400 */
[----:B------:R-:W1:Y:S01]  /*0020*/  LDC.64 R2, c[0x0][0x380] ;  /* 0x0000e000ff027b82 */ /* 0x000e620000000a00 */
[----:B------:R-:W1:Y:S01]  /*0030*/  LDCU.64 UR4, c[0x0][0x358] ;  /* 0x00006b00ff0477ac */ /* 0x000e620008000a00 */
[----:B0-----:R-:W1:Y:S02]  /*0040*/  F2I.S16.F16.TRUNC.NTZ R5, UR6 ;  /* 0x0000000600057d05 */ /* 0x001e64000810e900 */
[----:B-1----:R-:W-:Y:S01]  /*0050*/  STG.E.U16 desc[UR4][R2.64], R5 ;  /* 0x0000000502007986 */ /* 0x002fe2000c101504 */
[----:B------:R-:W-:Y:S05]  /*0060*/  EXIT ;  /* 0x000000000000794d */ /* 0x000fea0003800000 */
.L_x_71:
        /* <DEDUP_REMOVED lines=9> */
.L_x_168:


//--------------------- .text._Z13half2short_ruPs6__half --------------------------
	.section	.text._Z13half2short_ruPs6__half,"ax",@progbits
	.align	128
        .global         _Z13half2short_ruPs6__half
        .type           _Z13half2short_ruPs6__half,@function
        .size           _Z13half2short_ruPs6__half,(.L_x_169 - _Z13half2short_ruPs6__half)
        .other          _Z13half2short_ruPs6__half,@"STO_CUDA_ENTRY STV_DEFAULT"
_Z13half2short_ruPs6__half:
.text._Z13half2short_ruPs6__half:
[----:B------:R-:W-:Y:S01]  /*0000*/  LDC R1, c[0x0][0x37c] ;  /* 0x0000df00ff017b82 */ /* 0x000fe20000000800 */
[----:B------:R-:W0:Y:S07]  /*0010*/  LDCU.U16 UR6, c[0x0][0x388] ;  /* 0x00007100ff0677ac */ /* 0x000e2e0008000400 */
[----:B------:R-:W1:Y:S01]  /*0020*/  LDC.64 R2, c[0x0][0x380] ;  /* 0x0000e000ff027b82 */ /* 0x000e620000000a00 */
[----:B------:R-:W1:Y:S01]  /*0030*/  LDCU.64 UR4, c[0x0][0x358] ;  /* 0x00006b00ff0477ac */ /* 0x000e620008000a00 */
[----:B0-----:R-:W1:Y:S02]  /*0040*/  F2I.S16.F16.CEIL.NTZ R5, UR6 ;  /* 0x0000000600057d05 */ /* 0x001e64000810a900 */
[----:B-1----:R-:W-:Y:S01]  /*0050*/  STG.E.U16 desc[UR4][R2.64], R5 ;  /* 0x0000000502007986 */ /* 0x002fe2000c101504 */
[----:B------:R-:W-:Y:S05]  /*0060*/  EXIT ;  /* 0x000000000000794d */ /* 0x000fea0003800000 */
.L_x_72:
        /* <DEDUP_REMOVED lines=9> */
.L_x_169:


//--------------------- .text._Z13half2short_rnPs6__half --------------------------
	.section	.text._Z13half2short_rnPs6__half,"ax",@progbits
	.align	128
        .global         _Z13half2short_rnPs6__half
        .type           _Z13half2short_rnPs6__half,@function
        .size           _Z13half2short_rnPs6__half,(.L_x_170 - _Z13half2short_rnPs6__half)
        .other          _Z13half2short_rnPs6__half,@"STO_CUDA_ENTRY STV_DEFAULT"
_Z13half2short_rnPs6__half:
.text._Z13half2short_rnPs6__half:
[----:B------:R-:W-:Y:S01]  /*0000*/  LDC R1, c[0x0][0x37c] ;  /* 0x0000df00ff017b82 */ /* 0x000fe20000000800 */
[----:B------:R-:W0:Y:S07]  /*0010*/  LDCU.U16 UR6, c[0x0][0x388] ;  /* 0x00007100ff0677ac */ /* 0x000e2e0008000400 */
[----:B------:R-:W1:Y:S01]  /*0020*/  LDC.64 R2, c[0x0][0x380] ;  /* 0x0000e000ff027b82 */ /* 0x000e620000000a00 */
[----:B------:R-:W1:Y:S01]  /*0030*/  LDCU.64 UR4, c[0x0][0x358] ;  /* 0x00006b00ff0477ac */ /* 0x000e620008000a00 */
[----:B0-----:R-:W1:Y:S02]  /*0040*/  F2I.S16.F16.NTZ R5, UR6 ;  /* 0x0000000600057d05 */ /* 0x001e640008102900 */
[----:B-1----:R-:W-:Y:S01]  /*0050*/  STG.E.U16 desc[UR4][R2.64], R5 ;  /* 0x0000000502007986 */ /* 0x002fe2000c101504 */
[----:B------:R-:W-:Y:S05]  /*0060*/  EXIT ;  /* 0x000000000000794d */ /* 0x000fea0003800000 */
.L_x_73:
        /* <DEDUP_REMOVED lines=9> */
.L_x_170:


//--------------------- .text._Z13half2short_rdPs6__half --------------------------
	.section	.text._Z13half2short_rdPs6__half,"ax",@progbits
	.align	128
        .global         _Z13half2short_rdPs6__half
        .type           _Z13half2short_rdPs6__half,@function
        .size           _Z13half2short_rdPs6__half,(.L_x_171 - _Z13half2short_rdPs6__half)
        .other          _Z13half2short_rdPs6__half,@"STO_CUDA_ENTRY STV_DEFAULT"
_Z13half2short_rdPs6__half:
.text._Z13half2short_rdPs6__half:
[----:B------:R-:W-:Y:S01]  /*0000*/  LDC R1, c[0x0][0x37c] ;  /* 0x0000df00ff017b82 */ /* 0x000fe20000000800 */
[----:B------:R-:W0:Y:S07]  /*0010*/  LDCU.U16 UR6, c[0x0][0x388] ;  /* 0x00007100ff0677ac */ /* 0x000e2e0008000400 */
[----:B------:R-:W1:Y:S01]  /*0020*/  LDC.64 R2, c[0x0][0x380] ;  /* 0x0000e000ff027b82 */ /* 0x000e620000000a00 */
[----:B------:R-:W1:Y:S01]  /*0030*/  LDCU.64 UR4, c[0x0][0x358] ;  /* 0x00006b00ff0477ac */ /* 0x000e620008000a00 */
[----:B0-----:R-:W1:Y:S02]  /*0040*/  F2I.S16.F16.FLOOR.NTZ R5, UR6 ;  /* 0x0000000600057d05 */ /* 0x001e640008106900 */
[----:B-1----:R-:W-:Y:S01]  /*0050*/  STG.E.U16 desc[UR4][R2.64], R5 ;  /* 0x0000000502007986 */ /* 0x002fe2000c101504 */
[----:B------:R-:W-:Y:S05]  /*0060*/  EXIT ;  /* 0x000000000000794d */ /* 0x000fea0003800000 */
.L_x_74:
        /* <DEDUP_REMOVED lines=9> */
.L_x_171:


//--------------------- .text._Z10half2ll_rzPx6__half --------------------------
	.section	.text._Z10half2ll_rzPx6__half,"ax",@progbits
	.align	128
        .global         _Z10half2ll_rzPx6__half
        .type           _Z10half2ll_rzPx6__half,@function
        .size           _Z10half2ll_rzPx6__half,(.L_x_172 - _Z10half2ll_rzPx6__half)
        .other          _Z10half2ll_rzPx6__half,@"STO_CUDA_ENTRY STV_DEFAULT"
_Z10half2ll_rzPx6__half:
.text._Z10half2ll_rzPx6__half:
[----:B------:R-:W-:Y:S01]  /*0000*/  LDC R1, c[0x0][0x37c] ;  /* 0x0000df00ff017b82 */ /* 0x000fe20000000800 */
[----:B------:R-:W0:Y:S07]  /*0010*/  LDCU.U16 UR6, c[0x0][0x388] ;  /* 0x00007100ff0677ac */ /* 0x000e2e0008000400 */
[----:B------:R-:W1:Y:S01]  /*0020*/  LDC.64 R4, c[0x0][0x380] ;  /* 0x0000e000ff047b82 */ /* 0x000e620000000a00 */
[----:B------:R-:W1:Y:S01]  /*0030*/  LDCU.64 UR4, c[0x0][0x358] ;  /* 0x00006b00ff0477ac */ /* 0x000e620008000a00 */
[----:B0-----:R-:W1:Y:S02]  /*0040*/  F2I.S64.F16.TRUNC R2, UR6 ;  /* 0x0000000600027d11 */ /* 0x001e64000810d900 */
[----:B-1----:R-:W-:Y:S01]  /*0050*/  STG.E.64 desc[UR4][R4.64], R2 ;  /* 0x0000000204007986 */ /* 0x002fe2000c101b04 */
[----:B------:R-:W-:Y:S05]  /*0060*/  EXIT ;  /* 0x000000000000794d */ /* 0x000fea0003800000 */
.L_x_75:
        /* <DEDUP_REMOVED lines=9> */
.L_x_172:


//--------------------- .text._Z10half2ll_ruPx6__half --------------------------
	.section	.text._Z10half2ll_ruPx6__half,"ax",@progbits
	.align	128
        .global         _Z10half2ll_ruPx6__half
        .type           _Z10half2ll_ruPx6__half,@function
        .size           _Z10half2ll_ruPx6__half,(.L_x_173 - _Z10half2ll_ruPx6__half)
        .other          _Z10half2ll_ruPx6__half,@"STO_CUDA_ENTRY STV_DEFAULT"
_Z10half2ll_ruPx6__half:
.text._Z10half2ll_ruPx6__half:
[----:B------:R-:W-:Y:S01]  /*0000*/  LDC R1, c[0x0][0x37c] ;  /* 0x0000df00ff017b82 */ /* 0x000fe20000000800 */
[----:B------:R-:W0:Y:S07]  /*0010*/  LDCU.U16 UR6, c[0x0][0x388] ;  /* 0x00007100ff0677ac */ /* 0x000e2e0008000400 */
[----:B------:R-:W1:Y:S01]  /*0020*/  LDC.64 R4, c[0x0][0x380] ;  /* 0x0000e000ff047b82 */ /* 0x000e620000000a00 */
[----:B------:R-:W1:Y:S01]  /*0030*/  LDCU.64 UR4, c[0x0][0x358] ;  /* 0x00006b00ff0477ac */ /* 0x000e620008000a00 */
[----:B0-----:R-:W1:Y:S02]  /*0040*/  F2I.S64.F16.CEIL R2, UR6 ;  /* 0x0000000600027d11 */ /* 0x001e640008109900 */
[----:B-1----:R-:W-:Y:S01]  /*0050*/  STG.E.64 desc[UR4][R4.64], R2 ;  /* 0x0000000204007986 */ /* 0x002fe2000c101b04 */
[----:B------:R-:W-:Y:S05]  /*0060*/  EXIT ;  /* 0x000000000000794d */ /* 0x000fea0003800000 */
.L_x_76:
        /* <DEDUP_REMOVED lines=9> */
.L_x_173:


//--------------------- .text._Z10half2ll_rnPx6__half --------------------------
	.section	.text._Z10half2ll_rnPx6__half,"ax",@progbits
	.align	128
        .global         _Z10half2ll_rnPx6__half
        .type           _Z10half2ll_rnPx6__half,@function
        .size           _Z10half2ll_rnPx6__half,(.L_x_174 - _Z10half2ll_rnPx6__half)
        .other          _Z10half2ll_rnPx6__half,@"STO_CUDA_ENTRY STV_DEFAULT"
_Z10half2ll_rnPx6__half:
.text._Z10half2ll_rnPx6__half:
[----:B------:R-:W-:Y:S01]  /*0000*/  LDC R1, c[0x0][0x37c] ;  /* 0x0000df00ff017b82 */ /* 0x000fe20000000800 */
[----:B------:R-:W0:Y:S07]  /*0010*/  LDCU.U16 UR6, c[0x0][0x388] ;  /* 0x00007100ff0677ac */ /* 0x000e2e0008000400 */
[----:B------:R-:W1:Y:S01]  /*0020*/  LDC.64 R4, c[0x0][0x380] ;  /* 0x0000e000ff047b82 */ /* 0x000e620000000a00 */
[----:B------:R-:W1:Y:S01]  /*0030*/  LDCU.64 UR4, c[0x0][0x358] ;  /* 0x00006b00ff0477ac */ /* 0x000e620008000a00 */
[----:B0-----:R-:W1:Y:S02]  /*0040*/  F2I.S64.F16 R2, UR6 ;  /* 0x0000000600027d11 */ /* 0x001e640008101900 */
[----:B-1----:R-:W-:Y:S01]  /*0050*/  STG.E.64 desc[UR4][R4.64], R2 ;  /* 0x0000000204007986 */ /* 0x002fe2000c101b04 */
[----:B------:R-:W-:Y:S05]  /*0060*/  EXIT ;  /* 0x000000000000794d */ /* 0x000fea0003800000 */
.L_x_77:
        /* <DEDUP_REMOVED lines=9> */
.L_x_174:


//--------------------- .text._Z10half2ll_rdPx6__half --------------------------
	.section	.text._Z10half2ll_rdPx6__half,"ax",@progbits
	.align	128
        .global         _Z10half2ll_rdPx6__half
        .type           _Z10half2ll_rdPx6__half,@function
        .size           _Z10half2ll_rdPx6__half,(.L_x_175 - _Z10half2ll_rdPx6__half)
        .other          _Z10half2ll_rdPx6__half,@"STO_CUDA_ENTRY STV_DEFAULT"
_Z10half2ll_rdPx6__half:
.text._Z10half2ll_rdPx6__half:
[----:B------:R-:W-:Y:S01]  /*0000*/  LDC R1, c[0x0][0x37c] ;  /* 0x0000df00ff017b82 */ /* 0x000fe20000000800 */
[----:B------:R-:W0:Y:S07]  /*0010*/  LDCU.U16 UR6, c[0x0][0x388] ;  /* 0x00007100ff0677ac */ /* 0x000e2e0008000400 */
[----:B------:R-:W1:Y:S01]  /*0020*/  LDC.64 R4, c[0x0][0x380] ;  /* 0x0000e000ff047b82 */ /* 0x000e620000000a00 */
[----:B------:R-:W1:Y:S01]  /*0030*/  LDCU.64 UR4, c[0x0][0x358] ;  /* 0x00006b00ff0477ac */ /* 0x000e620008000a00 */
[----:B0-----:R-:W1:Y:S02]  /*0040*/  F2I.S64.F16.FLOOR R2, UR6 ;  /* 0x0000000600027d11 */ /* 0x001e640008105900 */
[----:B-1----:R-:W-:Y:S01]  /*0050*/  STG.E.64 desc[UR4][R4.64], R2 ;  /* 0x0000000204007986 */ /* 0x002fe2000c101b04 */
[----:B------:R-:W-:Y:S05]  /*0060*/  EXIT ;  /* 0x000000000000794d */ /* 0x000fea0003800000 */
.L_x_78:
        /* <DEDUP_REMOVED lines=9> */
.L_x_175:


//--------------------- .text._Z11half2int_rzPi6__half --------------------------
	.section	.text._Z11half2int_rzPi6__half,"ax",@progbits
	.align	128
        .global         _Z11half2int_rzPi6__half
        .type           _Z11half2int_rzPi6__half,@function
        .size           _Z11half2int_rzPi6__half,(.L_x_176 - _Z11half2int_rzPi6__half)
        .other          _Z11half2int_rzPi6__half,@"STO_CUDA_ENTRY STV_DEFAULT"
_Z11half2int_rzPi6__half:
.text._Z11half2int_rzPi6__half:
[----:B------:R-:W-:Y:S01]  /*0000*/  LDC R1, c[0x0][0x37c] ;  /* 0x0000df00ff017b82 */ /* 0x000fe20000000800 */
[----:B------:R-:W0:Y:S07]  /*0010*/  LDCU.U16 UR6, c[0x0][0x388] ;  /* 0x00007100ff0677ac */ /* 0x000e2e0008000400 */
[----:B------:R-:W1:Y:S01]  /*0020*/  LDC.64 R2, c[0x0][0x380] ;  /* 0x0000e000ff027b82 */ /* 0x000e620000000a00 */
[----:B------:R-:W1:Y:S01]  /*0030*/  LDCU.64 UR4, c[0x0][0x358] ;  /* 0x00006b00ff0477ac */ /* 0x000e620008000a00 */
[----:B0-----:R-:W1:Y:S02]  /*0040*/  F2I.F16.TRUNC.NTZ R5, UR6 ;  /* 0x0000000600057d05 */ /* 0x001e64000810f100 */
[----:B-1----:R-:W-:Y:S01]  /*0050*/  STG.E desc[UR4][R2.64], R5 ;  /* 0x0000000502007986 */ /* 0x002fe2000c101904 */
[----:B------:R-:W-:Y:S05]  /*0060*/  EXIT ;  /* 0x000000000000794d */ /* 0x000fea0003800000 */
.L_x_79:
        /* <DEDUP_REMOVED lines=9> */
.L_x_176:


//--------------------- .text._Z11half2int_ruPi6__half --------------------------
	.section	.text._Z11half2int_ruPi6__half,"ax",@progbits
	.align	128
        .global         _Z11half2int_ruPi6__half
        .type           _Z11half2int_ruPi6__half,@function
        .size           _Z11half2int_ruPi6__half,(.L_x_177 - _Z11half2int_ruPi6__half)
        .other          _Z11half2int_ruPi6__half,@"STO_CUDA_ENTRY STV_DEFAULT"
_Z11half2int_ruPi6__half:
.text._Z11half2int_ruPi6__half:
[----:B------:R-:W-:Y:S01]  /*0000*/  LDC R1, c[0x0][0x37c] ;  /* 0x0000df00ff017b82 */ /* 0x000fe20000000800 */
[----:B------:R-:W0:Y:S07]  /*0010*/  LDCU.U16 UR6, c[0x0][0x388] ;  /* 0x00007100ff0677ac */ /* 0x000e2e0008000400 */
[----:B------:R-:W1:Y:S01]  /*0020*/  LDC.64 R2, c[0x0][0x380] ;  /* 0x0000e000ff027b82 */ /* 0x000e620000000a00 */
[----:B------:R-:W1:Y:S01]  /*0030*/  LDCU.64 UR4, c[0x0][0x358] ;  /* 0x00006b00ff0477ac */ /* 0x000e620008000a00 */
[----:B0-----:R-:W1:Y:S02]  /*0040*/  F2I.F16.CEIL.NTZ R5, UR6 ;  /* 0x0000000600057d05 */ /* 0x001e64000810b100 */
[----:B-1----:R-:W-:Y:S01]  /*0050*/  STG.E desc[UR4][R2.64], R5 ;  /* 0x0000000502007986 */ /* 0x002fe2000c101904 */
[----:B------:R-:W-:Y:S05]  /*0060*/  EXIT ;  /* 0x000000000000794d */ /* 0x000fea0003800000 */
.L_x_80:
        /* <DEDUP_REMOVED lines=9> */
.L_x_177:


//--------------------- .text._Z11half2int_rnPi6__half --------------------------
	.section	.text._Z11half2int_rnPi6__half,"ax",@progbits
	.align	128
        .global         _Z11half2int_rnPi6__half
        .type           _Z11half2int_rnPi6__half,@function
        .size           _Z11half2int_rnPi6__half,(.L_x_178 - _Z11half2int_rnPi6__half)
        .other          _Z11half2int_rnPi6__half,@"STO_CUDA_ENTRY STV_DEFAULT"
_Z11half2int_rnPi6__half:
.text._Z11half2int_rnPi6__half:
[----:B------:R-:W-:Y:S01]  /*0000*/  LDC R1, c[0x0][0x37c] ;  /* 0x0000df00ff017b82 */ /* 0x000fe20000000800 */
[----:B------:R-:W0:Y:S07]  /*0010*/  LDCU.U16 UR6, c[0x0][0x388] ;  /* 0x00007100ff0677ac */ /* 0x000e2e0008000400 */
[----:B------:R-:W1:Y:S01]  /*0020*/  LDC.64 R2, c[0x0][0x380] ;  /* 0x0000e000ff027b82 */ /* 0x000e620000000a00 */
[----:B------:R-:W1:Y:S01]  /*0030*/  LDCU.64 UR4, c[0x0][0x358] ;  /* 0x00006b00ff0477ac */ /* 0x000e620008000a00 */
[----:B0-----:R-:W1:Y:S02]  /*0040*/  F2I.F16.NTZ R5, UR6 ;  /* 0x0000000600057d05 */ /* 0x001e640008103100 */
[----:B-1----:R-:W-:Y:S01]  /*0050*/  STG.E desc[UR4][R2.64], R5 ;  /* 0x0000000502007986 */ /* 0x002fe2000c101904 */
[----:B------:R-:W-:Y:S05]  /*0060*/  EXIT ;  /* 0x000000000000794d */ /* 0x000fea0003800000 */
.L_x_81:
        /* <DEDUP_REMOVED lines=9> */
.L_x_178:


//--------------------- .text._Z11half2int_rdPi6__half --------------------------
	.section	.text._Z11half2int_rdPi6__half,"ax",@progbits
	.align	128
        .global         _Z11half2int_rdPi6__half
        .type           _Z11half2int_rdPi6__half,@function
        .size           _Z11half2int_rdPi6__half,(.L_x_179 - _Z11half2int_rdPi6__half)
        .other          _Z11half2int_rdPi6__half,@"STO_CUDA_ENTRY STV_DEFAULT"
_Z11half2int_rdPi6__half:
.text._Z11half2int_rdPi6__half:
[----:B------:R-:W-:Y:S01]  /*0000*/  LDC R1, c[0x0][0x37c] ;  /* 0x0000df00ff017b82 */ /* 0x000fe20000000800 */
[----:B------:R-:W0:Y:S07]  /*0010*/  LDCU.U16 UR6, c[0x0][0x388] ;  /* 0x00007100ff0677ac */ /* 0x000e2e0008000400 */
[----:B------:R-:W1:Y:S01]  /*0020*/  LDC.64 R2, c[0x0][0x380] ;  /* 0x0000e000ff027b82 */ /* 0x000e620000000a00 */
[----:B------:R-:W1:Y:S01]  /*0030*/  LDCU.64 UR4, c[0x0][0x358] ;  /* 0x00006b00ff0477ac */ /* 0x000e620008000a00 */
[----:B0-----:R-:W1:Y:S02]  /*0040*/  F2I.F16.FLOOR.NTZ R5, UR6 ;  /* 0x0000000600057d05 */ /* 0x001e640008107100 */
[----:B-1----:R-:W-:Y:S01]  /*0050*/  STG.E desc[UR4][R2.64], R5 ;  /* 0x0000000502007986 */ /* 0x002fe2000c101904 */
[----:B------:R-:W-:Y:S05]  /*0060*/  EXIT ;  /* 0x000000000000794d */ /* 0x000fea0003800000 */
.L_x_82:
        /* <DEDUP_REMOVED lines=9> */
.L_x_179:


//--------------------- .text._Z10half2half2Pf6__half --------------------------
	.section	.text._Z10half2half2Pf6__half,"ax",@progbits
	.align	128
        .global         _Z10half2half2Pf6__half
        .type           _Z10half2half2Pf6__half,@function
        .size           _Z10half2half2Pf6__half,(.L_x_180 - _Z10half2half2Pf6__half)
        .other          _Z10half2half2Pf6__half,@"STO_CUDA_ENTRY STV_DEFAULT"
_Z10half2half2Pf6__half:
.text._Z10half2half2Pf6__half:
        /* <DEDUP_REMOVED lines=8> */
.L_x_83:
        /* <DEDUP_REMOVED lines=16> */
.L_x_180:


//--------------------- .text._Z10half2floatPf6__half --------------------------
	.section	.text._Z10half2floatPf6__half,"ax",@progbits
	.align	128
        .global         _Z10half2floatPf6__half
        .type           _Z10half2floatPf6__half,@function
        .size           _Z10half2floatPf6__half,(.L_x_181 - _Z10half2floatPf6__half)
        .other          _Z10half2floatPf6__half,@"STO_CUDA_ENTRY STV_DEFAULT"
_Z10half2floatPf6__half:
.text._Z10half2floatPf6__half:
[----:B------:R-:W-:Y:S08]  /*0000*/  LDC R1, c[0x0][0x37c] ;  /* 0x0000df00ff017b82 */ /* 0x000ff00000000800 */
[----:B------:R-:W0:Y:S01]  /*0010*/  LDC.U16 R5, c[0x0][0x388] ;  /* 0x0000e200ff057b82 */ /* 0x000e220000000400 */
[----:B------:R-:W1:Y:S07]  /*0020*/  LDCU.64 UR4, c[0x0][0x358] ;  /* 0x00006b00ff0477ac */ /* 0x000e6e0008000a00 */
[----:B------:R-:W1:Y:S01]  /*0030*/  LDC.64 R2, c[0x0][0x380] ;  /* 0x0000e000ff027b82 */ /* 0x000e620000000a00 */
[----:B0-----:R-:W-:-:S05]  /*0040*/  HADD2.F32 R5, -RZ, R5.H0_H0 ;  /* 0x20000005ff057230 */ /* 0x001fca0000004100 */
[----:B-1----:R-:W-:Y:S01]  /*0050*/  STG.E desc[UR4][R2.64], R5 ;  /* 0x0000000502007986 */ /* 0x002fe2000c101904 */
[----:B------:R-:W-:Y:S05]  /*0060*/  EXIT ;  /* 0x000000000000794d */ /* 0x000fea0003800000 */
.L_x_84:
        /* <DEDUP_REMOVED lines=9> */
.L_x_181:


//--------------------- .text._Z12half22float2Pf7__half2 --------------------------
	.section	.text._Z12half22float2Pf7__half2,"ax",@progbits
	.align	128
        .global         _Z12half22float2Pf7__half2
        .type           _Z12half22float2Pf7__half2,@function
        .size           _Z12half22float2Pf7__half2,(.L_x_182 - _Z12half22float2Pf7__half2)
        .other          _Z12half22float2Pf7__half2,@"STO_CUDA_ENTRY STV_DEFAULT"
_Z12half22float2Pf7__half2:
.text._Z12half22float2Pf7__half2:
        /* <DEDUP_REMOVED lines=10> */
.L_x_85:
        /* <DEDUP_REMOVED lines=14> */
.L_x_182:


//--------------------- .text._Z15floats2half2_rnPfff --------------------------
	.section	.text._Z15floats2half2_rnPfff,"ax",@progbits
	.align	128
        .global         _Z15floats2half2_rnPfff
        .type           _Z15floats2half2_rnPfff,@function
        .size           _Z15floats2half2_rnPfff,(.L_x_183 - _Z15floats2half2_rnPfff)
        .other          _Z15floats2half2_rnPfff,@"STO_CUDA_ENTRY STV_DEFAULT"
_Z15floats2half2_rnPfff:
.text._Z15floats2half2_rnPfff:
[----:B------:R-:W-:Y:S08]  /*0000*/  LDC R1, c[0x0][0x37c] ;  /* 0x0000df00ff017b82 */ /* 0x000ff00000000800 */
[----:B------:R-:W0:Y:S01]  /*0010*/  LDC.64 R4, c[0x0][0x388] ;  /* 0x0000e200ff047b82 */ /* 0x000e220000000a00 */
[----:B------:R-:W1:Y:S07]  /*0020*/  LDCU.64 UR4, c[0x0][0x358] ;  /* 0x00006b00ff0477ac */ /* 0x000e6e0008000a00 */
[----:B------:R-:W1:Y:S01]  /*0030*/  LDC.64 R2, c[0x0][0x380] ;  /* 0x0000e000ff027b82 */ /* 0x000e620000000a00 */
[----:B0-----:R-:W-:-:S05]  /*0040*/  F2FP.F16.F32.PACK_AB R0, R5, R4 ;  /* 0x000000040500723e */ /* 0x001fca00000000ff */
[--C-:B------:R-:W-:Y:S02]  /*0050*/  HADD2.F32 R5, -RZ, R0.reuse.H0_H0 ;  /* 0x20000000ff057230 */ /* 0x100fe40000004100 */
[----:B------:R-:W-:-:S03]  /*0060*/  HADD2.F32 R7, -RZ, R0.H1_H1 ;  /* 0x30000000ff077230 */ /* 0x000fc60000004100 */
[----:B-1----:R-:W-:Y:S04]  /*0070*/  STG.E desc[UR4][R2.64], R5 ;  /* 0x0000000502007986 */ /* 0x002fe8000c101904 */
[----:B------:R-:W-:Y:S01]  /*0080*/  STG.E desc[UR4][R2.64+0x4], R7 ;  /* 0x0000040702007986 */ /* 0x000fe2000c101904 */
[----:B------:R-:W-:Y:S05]  /*0090*/  EXIT ;  /* 0x000000000000794d */ /* 0x000fea0003800000 */
.L_x_86:
        /* <DEDUP_REMOVED lines=14> */
.L_x_183:


//--------------------- .text._Z13float2half_rzPff --------------------------
	.section	.text._Z13float2half_rzPff,"ax",@progbits
	.align	128
        .global         _Z13float2half_rzPff
        .type           _Z13float2half_rzPff,@function
        .size           _Z13float2half_rzPff,(.L_x_184 - _Z13float2half_rzPff)
        .other          _Z13float2half_rzPff,@"STO_CUDA_ENTRY STV_DEFAULT"
_Z13float2half_rzPff:
.text._Z13float2half_rzPff:
[----:B------:R-:W-:Y:S01]  /*0000*/  LDC R1, c[0x0][0x37c] ;  /* 0x0000df00ff017b82 */ /* 0x000fe20000000800 */
[----:B------:R-:W0:Y:S07]  /*0010*/  LDCU UR6, c[0x0][0x388] ;  /* 0x00007100ff0677ac */ /* 0x000e2e0008000800 */
[----:B------:R-:W1:Y:S01]  /*0020*/  LDC.64 R2, c[0x0][0x380] ;  /* 0x0000e000ff027b82 */ /* 0x000e620000000a00 */
[----:B------:R-:W1:Y:S01]  /*0030*/  LDCU.64 UR4, c[0x0][0x358] ;  /* 0x00006b00ff0477ac */ /* 0x000e620008000a00 */
[----:B0-----:R-:W-:-:S05]  /*0040*/  F2FP.F16.F32.PACK_AB.RZ R0, RZ, UR6 ;  /* 0x00000006ff007c3e */ /* 0x001fca00080180ff */
[----:B------:R-:W-:-:S05]  /*0050*/  HADD2.F32 R5, -RZ, R0.H0_H0 ;  /* 0x20000000ff057230 */ /* 0x000fca0000004100 */
[----:B-1----:R-:W-:Y:S01]  /*0060*/  STG.E desc[UR4][R2.64], R5 ;  /* 0x0000000502007986 */ /* 0x002fe2000c101904 */
[----:B------:R-:W-:Y:S05]  /*0070*/  EXIT ;  /* 0x000000000000794d */ /* 0x000fea0003800000 */
.L_x_87:
        /* <DEDUP_REMOVED lines=16> */
.L_x_184:


//--------------------- .text._Z13float2half_ruPff --------------------------
	.section	.text._Z13float2half_ruPff,"ax",@progbits
	.align	128
        .global         _Z13float2half_ruPff
        .type           _Z13float2half_ruPff,@function
        .size           _Z13float2half_ruPff,(.L_x_185 - _Z13float2half_ruPff)
        .other          _Z13float2half_ruPff,@"STO_CUDA_ENTRY STV_DEFAULT"
_Z13float2half_ruPff:
.text._Z13float2half_ruPff:
[----:B------:R-:W-:Y:S01]  /*0000*/  LDC R1, c[0x0][0x37c] ;  /* 0x0000df00ff017b82 */ /* 0x000fe20000000800 */
[----:B------:R-:W0:Y:S07]  /*0010*/  LDCU UR4, c[0x0][0x388] ;  /* 0x00007100ff0477ac */ /* 0x000e2e0008000800 */
[----:B------:R-:W1:Y:S01]  /*0020*/  LDC.64 R2, c[0x0][0x380] ;  /* 0x0000e000ff027b82 */ /* 0x000e620000000a00 */
[----:B0-----:R-:W0:Y:S01]  /*0030*/  F2F.F16.F32.RP R0, UR4 ;  /* 0x0000000400007d04 */ /* 0x001e220008208800 */
[----:B------:R-:W1:Y:S01]  /*0040*/  LDCU.64 UR4, c[0x0][0x358] ;  /* 0x00006b00ff0477ac */ /* 0x000e620008000a00 */
[----:B0-----:R-:W-:-:S05]  /*0050*/  HADD2.F32 R5, -RZ, R0.H0_H0 ;  /* 0x20000000ff057230 */ /* 0x001fca0000004100 */
[----:B-1----:R-:W-:Y:S01]  /*0060*/  STG.E desc[UR4][R2.64], R5 ;  /* 0x0000000502007986 */ /* 0x002fe2000c101904 */
[----:B------:R-:W-:Y:S05]  /*0070*/  EXIT ;  /* 0x000000000000794d */ /* 0x000fea0003800000 */
.L_x_88:
        /* <DEDUP_REMOVED lines=16> */
.L_x_185:


//--------------------- .text._Z13float2half_rnPff --------------------------
	.section	.text._Z13float2half_rnPff,"ax",@progbits
	.align	128
        .global         _Z13float2half_rnPff
        .type           _Z13float2half_rnPff,@function
        .size           _Z13float2half_rnPff,(.L_x_186 - _Z13float2half_rnPff)
        .other          _Z13float2half_rnPff,@"STO_CUDA_ENTRY STV_DEFAULT"
_Z13float2half_rnPff:
.text._Z13float2half_rnPff:
[----:B------:R-:W-:Y:S01]  /*0000*/  LDC R1, c[0x0][0x37c] ;  /* 0x0000df00ff017b82 */ /* 0x000fe20000000800 */
[----:B------:R-:W0:Y:S07]  /*0010*/  LDCU UR6, c[0x0][0x388] ;  /* 0x00007100ff0677ac */ /* 0x000e2e0008000800 */
[----:B------:R-:W1:Y:S01]  /*0020*/  LDC.64 R2, c[0x0][0x380] ;  /* 0x0000e000ff027b82 */ /* 0x000e620000000a00 */
[----:B------:R-:W1:Y:S01]  /*0030*/  LDCU.64 UR4, c[0x0][0x358] ;  /* 0x00006b00ff0477ac */ /* 0x000e620008000a00 */
[----:B0-----:R-:W-:-:S05]  /*0040*/  F2FP.F16.F32.PACK_AB R0, RZ, UR6 ;  /* 0x00000006ff007c3e */ /* 0x001fca00080000ff */
[----:B------:R-:W-:-:S05]  /*0050*/  HADD2.F32 R5, -RZ, R0.H0_H0 ;  /* 0x20000000ff057230 */ /* 0x000fca0000004100 */
[----:B-1----:R-:W-:Y:S01]  /*0060*/  STG.E desc[UR4][R2.64], R5 ;  /* 0x0000000502007986 */ /* 0x002fe2000c101904 */
[----:B------:R-:W-:Y:S05]  /*0070*/  EXIT ;  /* 0x000000000000794d */ /* 0x000fea0003800000 */
.L_x_89:
        /* <DEDUP_REMOVED lines=16> */
.L_x_186:


//--------------------- .text._Z13float2half_rdPff --------------------------
	.section	.text._Z13float2half_rdPff,"ax",@progbits
	.align	128
        .global         _Z13float2half_rdPff
        .type           _Z13float2half_rdPff,@function
        .size           _Z13float2half_rdPff,(.L_x_187 - _Z13float2half_rdPff)
        .other          _Z13float2half_rdPff,@"STO_CUDA_ENTRY STV_DEFAULT"
_Z13float2half_rdPff:
.text._Z13float2half_rdPff:
[----:B------:R-:W-:Y:S01]  /*0000*/  LDC R1, c[0x0][0x37c] ;  /* 0x0000df00ff017b82 */ /* 0x000fe20000000800 */
[----:B------:R-:W0:Y:S07]  /*0010*/  LDCU UR4, c[0x0][0x388] ;  /* 0x00007100ff0477ac */ /* 0x000e2e0008000800 */
[----:B------:R-:W1:Y:S01]  /*0020*/  LDC.64 R2, c[0x0][0x380] ;  /* 0x0000e000ff027b82 */ /* 0x000e620000000a00 */
[----:B0-----:R-:W0:Y:S01]  /*0030*/  F2F.F16.F32.RM R0, UR4 ;  /* 0x0000000400007d04 */ /* 0x001e220008204800 */
[----:B------:R-:W1:Y:S01]  /*0040*/  LDCU.64 UR4, c[0x0][0x358] ;  /* 0x00006b00ff0477ac */ /* 0x000e620008000a00 */
[----:B0-----:R-:W-:-:S05]  /*0050*/  HADD2.F32 R5, -RZ, R0.H0_H0 ;  /* 0x20000000ff057230 */ /* 0x001fca0000004100 */
[----:B-1----:R-:W-:Y:S01]  /*0060*/  STG.E desc[UR4][R2.64], R5 ;  /* 0x0000000502007986 */ /* 0x002fe2000c101904 */
[----:B------:R-:W-:Y:S05]  /*0070*/  EXIT ;  /* 0x000000000000794d */ /* 0x000fea0003800000 */
.L_x_90:
        /* <DEDUP_REMOVED lines=16> */
.L_x_187:


//--------------------- .text._Z14float2half2_rnPff --------------------------
	.section	.text._Z14float2half2_rnPff,"ax",@progbits
	.align	128
        .global         _Z14float2half2_rnPff
        .type           _Z14float2half2_rnPff,@function
        .size           _Z14float2half2_rnPff,(.L_x_188 - _Z14float2half2_rnPff)
        .other          _Z14float2half2_rnPff,@"STO_CUDA_ENTRY STV_DEFAULT"
_Z14float2half2_rnPff:
.text._Z14float2half2_rnPff:
[----:B------:R-:W-:Y:S01]  /*0000*/  LDC R1, c[0x0][0x37c] ;  /* 0x0000df00ff017b82 */ /* 0x000fe20000000800 */
[----:B------:R-:W0:Y:S07]  /*0010*/  LDCU UR6, c[0x0][0x388] ;  /* 0x00007100ff0677ac */ /* 0x000e2e0008000800 */
[----:B------:R-:W1:Y:S01]  /*0020*/  LDC.64 R2, c[0x0][0x380] ;  /* 0x0000e000ff027b82 */ /* 0x000e620000000a00 */
[----:B------:R-:W1:Y:S01]  /*0030*/  LDCU.64 UR4, c[0x0][0x358] ;  /* 0x00006b00ff0477ac */ /* 0x000e620008000a00 */
[----:B0-----:R-:W-:-:S05]  /*0040*/  F2FP.F16.F32.PACK_AB R0, RZ, UR6 ;  /* 0x00000006ff007c3e */ /* 0x001fca00080000ff */
[----:B------:R-:W-:-:S05]  /*0050*/  HADD2.F32 R5, -RZ, R0.H0_H0 ;  /* 0x20000000ff057230 */ /* 0x000fca0000004100 */
[----:B-1----:R-:W-:Y:S04]  /*0060*/  STG.E desc[UR4][R2.64], R5 ;  /* 0x0000000502007986 */ /* 0x002fe8000c101904 */
[----:B------:R-:W-:Y:S01]  /*0070*/  STG.E desc[UR4][R2.64+0x4], R5 ;  /* 0x0000040502007986 */ /* 0x000fe2000c101904 */
[----:B------:R-:W-:Y:S05]  /*0080*/  EXIT ;  /* 0x000000000000794d */ /* 0x000fea0003800000 */
.L_x_91:
        /* <DEDUP_REMOVED lines=15> */
.L_x_188:


//--------------------- .text._Z10float2halfPff   --------------------------
	.section	.text._Z10float2halfPff,"ax",@progbits
	.align	128
        .global         _Z10float2halfPff
        .type           _Z10float2halfPff,@function
        .size           _Z10float2halfPff,(.L_x_189 - _Z10float2halfPff)
        .other          _Z10float2halfPff,@"STO_CUDA_ENTRY STV_DEFAULT"
_Z10float2halfPff:
.text._Z10float2halfPff:
        /* <DEDUP_REMOVED lines=8> */
.L_x_92:
        /* <DEDUP_REMOVED lines=16> */
.L_x_189:


//--------------------- .text._Z15float22half2_rnPf6float2 --------------------------
	.section	.text._Z15float22half2_rnPf6float2,"ax",@progbits
	.align	128
        .global         _Z15float22half2_rnPf6float2
        .type           _Z15float22half2_rnPf6float2,@function
        .size           _Z15float22half2_rnPf6float2,(.L_x_190 - _Z15float22half2_rnPf6float2)
        .other          _Z15float22half2_rnPf6float2,@"STO_CUDA_ENTRY STV_DEFAULT"
_Z15float22half2_rnPf6float2:
.text._Z15float22half2_rnPf6float2:
        /* <DEDUP_REMOVED lines=10> */
.L_x_93:
        /* <DEDUP_REMOVED lines=14> */
.L_x_190:


//--------------------- .text._Z11double2halfPfd  --------------------------
	.section	.text._Z11double2halfPfd,"ax",@progbits
	.align	128
        .global         _Z11double2halfPfd
        .type           _Z11double2halfPfd,@function
        .size           _Z11double2halfPfd,(.L_x_191 - _Z11double2halfPfd)
        .other          _Z11double2halfPfd,@"STO_CUDA_ENTRY STV_DEFAULT"
_Z11double2halfPfd:
.text._Z11double2halfPfd:
[----:B------:R-:W-:Y:S01]  /*0000*/  LDC R1, c[0x0][0x37c] ;  /* 0x0000df00ff017b82 */ /* 0x000fe20000000800 */
[----:B------:R-:W0:Y:S07]  /*0010*/  LDCU.64 UR4, c[0x0][0x388] ;  /* 0x00007100ff0477ac */ /* 0x000e2e0008000a00 */
[----:B------:R-:W1:Y:S01]  /*0020*/  LDC.64 R2, c[0x0][0x380] ;  /* 0x0000e000ff027b82 */ /* 0x000e620000000a00 */
[----:B0-----:R-:W0:Y:S01]  /*0030*/  F2F.F16.F64 R0, UR4 ;  /* 0x0000000400007d10 */ /* 0x001e220008300800 */
[----:B------:R-:W1:Y:S01]  /*0040*/  LDCU.64 UR4, c[0x0][0x358] ;  /* 0x00006b00ff0477ac */ /* 0x000e620008000a00 */
[----:B0-----:R-:W-:-:S05]  /*0050*/  HADD2.F32 R5, -RZ, R0.H0_H0 ;  /* 0x20000000ff057230 */ /* 0x001fca0000004100 */
[----:B-1----:R-:W-:Y:S01]  /*0060*/  STG.E desc[UR4][R2.64], R5 ;  /* 0x0000000502007986 */ /* 0x002fe2000c101904 */
[----:B------:R-:W-:Y:S05]  /*0070*/  EXIT ;  /* 0x000000000000794d */ /* 0x000fea0003800000 */
.L_x_94:
        /* <DEDUP_REMOVED lines=16> */
.L_x_191:


//--------------------- .text._Z8setValueP7__half2S_ --------------------------
	.section	.text._Z8setValueP7__half2S_,"ax",@progbits
	.align	128
        .global         _Z8setValueP7__half2S_
        .type           _Z8setValueP7__half2S_,@function
        .size           _Z8setValueP7__half2S_,(.L_x_192 - _Z8setValueP7__half2S_)
        .other          _Z8setValueP7__half2S_,@"STO_CUDA_ENTRY STV_DEFAULT"
_Z8setValueP7__half2S_:
.text._Z8setValueP7__half2S_:
[----:B------:R-:W-:Y:S08]  /*0000*/  LDC R1, c[0x0][0x37c] ;  /* 0x0000df00ff017b82 */ /* 0x000ff00000000800 */
[----:B------:R-:W0:Y:S01]  /*0010*/  LDC R5, c[0x0][0x388] ;  /* 0x0000e200ff057b82 */ /* 0x000e220000000800 */
[----:B------:R-:W0:Y:S07]  /*0020*/  LDCU.64 UR4, c[0x0][0x358] ;  /* 0x00006b00ff0477ac */ /* 0x000e2e0008000a00 */
[----:B------:R-:W0:Y:S02]  /*0030*/  LDC.64 R2, c[0x0][0x380] ;  /* 0x0000e000ff027b82 */ /* 0x000e240000000a00 */
[----:B0-----:R-:W-:Y:S01]  /*0040*/  STG.E desc[UR4][R2.64], R5 ;  /* 0x0000000502007986 */ /* 0x001fe2000c101904 */
[----:B------:R-:W-:Y:S05]  /*0050*/  EXIT ;  /* 0x000000000000794d */ /* 0x000fea0003800000 */
.L_x_95:
        /* <DEDUP_REMOVED lines=10> */
.L_x_192:


//--------------------- .text._Z8setValueP6__halfS_ --------------------------
	.section	.text._Z8setValueP6__halfS_,"ax",@progbits
	.align	128
        .global         _Z8setValueP6__halfS_
        .type           _Z8setValueP6__halfS_,@function
        .size           _Z8setValueP6__halfS_,(.L_x_193 - _Z8setValueP6__halfS_)
        .other          _Z8setValueP6__halfS_,@"STO_CUDA_ENTRY STV_DEFAULT"
_Z8setValueP6__halfS_:
.text._Z8setValueP6__halfS_:
[----:B------:R-:W-:Y:S08]  /*0000*/  LDC R1, c[0x0][0x37c] ;  /* 0x0000df00ff017b82 */ /* 0x000ff00000000800 */
[----:B------:R-:W0:Y:S01]  /*0010*/  LDC.U16 R5, c[0x0][0x388] ;  /* 0x0000e200ff057b82 */ /* 0x000e220000000400 */
[----:B------:R-:W0:Y:S07]  /*0020*/  LDCU.64 UR4, c[0x0][0x358] ;  /* 0x00006b00ff0477ac */ /* 0x000e2e0008000a00 */
[----:B------:R-:W0:Y:S02]  /*0030*/  LDC.64 R2, c[0x0][0x380] ;  /* 0x0000e000ff027b82 */ /* 0x000e240000000a00 */
[----:B0-----:R-:W-:Y:S01]  /*0040*/  STG.E.U16 desc[UR4][R2.64], R5 ;  /* 0x0000000502007986 */ /* 0x001fe2000c101504 */
[----:B------:R-:W-:Y:S05]  /*0050*/  EXIT ;  /* 0x000000000000794d */ /* 0x000fea0003800000 */
.L_x_96:
        /* <DEDUP_REMOVED lines=10> */
.L_x_193:


//--------------------- .nv.shared.reserved.0     --------------------------
	.section	.nv.shared.reserved.0,"aw",@nobits
	.weak		__nv_reservedSMEM_offset_0_alias
	.size		__nv_reservedSMEM_offset_0_alias, 0, 64
	.other		__nv_reservedSMEM_offset_0_alias,@"STO_CUDA_RESERVED_SHARED STV_DEFAULT"
__nv_reservedSMEM_offset_0_alias:
	.zero		0
	.zero		64


//--------------------- .nv.constant0._Z10make_half2Pf6__halfS0_ --------------------------
	.section	.nv.constant0._Z10make_half2Pf6__halfS0_,"a",@progbits
	.sectionflags	@""
	.align	4
.nv.constant0._Z10make_half2Pf6__halfS0_:
	.zero		908


//--------------------- .nv.constant0._Z14ushort_as_halfPft --------------------------
	.section	.nv.constant0._Z14ushort_as_halfPft,"a",@progbits
	.sectionflags	@""
	.align	4
.nv.constant0._Z14ushort_as_halfPft:
	.zero		906


//--------------------- .nv.constant0._Z14ushort2half_rzPft --------------------------
	.section	.nv.constant0._Z14ushort2half_rzPft,"a",@progbits
	.sectionflags	@""
	.align	4
.nv.constant0._Z14ushort2half_rzPft:
	.zero		906


//--------------------- .nv.constant0._Z14ushort2half_ruPft --------------------------
	.section	.nv.constant0._Z14ushort2half_ruPft,"a",@progbits
	.sectionflags	@""
	.align	4
.nv.constant0._Z14ushort2half_ruPft:
	.zero		906


//--------------------- .nv.constant0._Z14ushort2half_rnPft --------------------------
	.section	.nv.constant0._Z14ushort2half_rnPft,"a",@progbits
	.sectionflags	@""
	.align	4
.nv.constant0._Z14ushort2half_rnPft:
	.zero		906


//--------------------- .nv.constant0._Z14ushort2half_rdPft --------------------------
	.section	.nv.constant0._Z14ushort2half_rdPft,"a",@progbits
	.sectionflags	@""
	.align	4
.nv.constant0._Z14ushort2half_rdPft:
	.zero		906


//--------------------- .nv.constant0._Z11ull2half_rzPfy --------------------------
	.section	.nv.constant0._Z11ull2half_rzPfy,"a",@progbits
	.sectionflags	@""
	.align	4
.nv.constant0._Z11ull2half_rzPfy:
	.zero		912


//--------------------- .nv.constant0._Z11ull2half_ruPfy --------------------------
	.section	.nv.constant0._Z11ull2half_ruPfy,"a",@progbits
	.sectionflags	@""
	.align	4
.nv.constant0._Z11ull2half_ruPfy:
	.zero		912


//--------------------- .nv.constant0._Z11ull2half_rnPfy --------------------------
	.section	.nv.constant0._Z11ull2half_rnPfy,"a",@progbits
	.sectionflags	@""
	.align	4
.nv.constant0._Z11ull2half_rnPfy:
	.zero		912


//--------------------- .nv.constant0._Z11ull2half_rdPfy --------------------------
	.section	.nv.constant0._Z11ull2half_rdPfy,"a",@progbits
	.sectionflags	@""
	.align	4
.nv.constant0._Z11ull2half_rdPfy:
	.zero		912


//--------------------- .nv.constant0._Z12uint2half_rzPfj --------------------------
	.section	.nv.constant0._Z12uint2half_rzPfj,"a",@progbits
	.sectionflags	@""
	.align	4
.nv.constant0._Z12uint2half_rzPfj:
	.zero		908


//--------------------- .nv.constant0._Z12uint2half_ruPfj --------------------------
	.section	.nv.constant0._Z12uint2half_ruPfj,"a",@progbits
	.sectionflags	@""
	.align	4
.nv.constant0._Z12uint2half_ruPfj:
	.zero		908


//--------------------- .nv.constant0._Z12uint2half_rnPfj --------------------------
	.section	.nv.constant0._Z12uint2half_rnPfj,"a",@progbits
	.sectionflags	@""
	.align	4
.nv.constant0._Z12uint2half_rnPfj:
	.zero		908


//--------------------- .nv.constant0._Z12uint2half_rdPfj --------------------------
	.section	.nv.constant0._Z12uint2half_rdPfj,"a",@progbits
	.sectionflags	@""
	.align	4
.nv.constant0._Z12uint2half_rdPfj:
	.zero		908


//--------------------- .nv.constant0._Z4stwtPf7__half2PS0_ --------------------------
	.section	.nv.constant0._Z4stwtPf7__half2PS0_,"a",@progbits
	.sectionflags	@""
	.align	4
.nv.constant0._Z4stwtPf7__half2PS0_:
	.zero		920


//--------------------- .nv.constant0._Z4stwtPf6__halfPS0_ --------------------------
	.section	.nv.constant0._Z4stwtPf6__halfPS0_,"a",@progbits
	.sectionflags	@""
	.align	4
.nv.constant0._Z4stwtPf6__halfPS0_:
	.zero		920


//--------------------- .nv.constant0._Z4stwbPf7__half2PS0_ --------------------------
	.section	.nv.constant0._Z4stwbPf7__half2PS0_,"a",@progbits
	.sectionflags	@""
	.align	4
.nv.constant0._Z4stwbPf7__half2PS0_:
	.zero		920


//--------------------- .nv.constant0._Z4stwbPf6__halfPS0_ --------------------------
	.section	.nv.constant0._Z4stwbPf6__halfPS0_,"a",@progbits
	.sectionflags	@""
	.align	4
.nv.constant0._Z4stwbPf6__halfPS0_:
	.zero		920


//--------------------- .nv.constant0._Z4stcsPf7__half2PS0_ --------------------------
	.section	.nv.constant0._Z4stcsPf7__half2PS0_,"a",@progbits
	.sectionflags	@""
	.align	4
.nv.constant0._Z4stcsPf7__half2PS0_:
	.zero		920


//--------------------- .nv.constant0._Z4stcsPf6__halfPS0_ --------------------------
	.section	.nv.constant0._Z4stcsPf6__halfPS0_,"a",@progbits
	.sectionflags	@""
	.align	4
.nv.constant0._Z4stcsPf6__halfPS0_:
	.zero		920


//--------------------- .nv.constant0._Z4stcgPf7__half2PS0_ --------------------------
	.section	.nv.constant0._Z4stcgPf7__half2PS0_,"a",@progbits
	.sectionflags	@""
	.align	4
.nv.constant0._Z4stcgPf7__half2PS0_:
	.zero		920


//--------------------- .nv.constant0._Z4stcgPf6__halfPS0_ --------------------------
	.section	.nv.constant0._Z4stcgPf6__halfPS0_,"a",@progbits
	.sectionflags	@""
	.align	4
.nv.constant0._Z4stcgPf6__halfPS0_:
	.zero		920


//--------------------- .nv.constant0._Z13short_as_halfPfs --------------------------
	.section	.nv.constant0._Z13short_as_halfPfs,"a",@progbits
	.sectionflags	@""
	.align	4
.nv.constant0._Z13short_as_halfPfs:
	.zero		906


//--------------------- .nv.constant0._Z13short2half_rzPfs --------------------------
	.section	.nv.constant0._Z13short2half_rzPfs,"a",@progbits
	.sectionflags	@""
	.align	4
.nv.constant0._Z13short2half_rzPfs:
	.zero		906


//--------------------- .nv.constant0._Z13short2half_ruPfs --------------------------
	.section	.nv.constant0._Z13short2half_ruPfs,"a",@progbits
	.sectionflags	@""
	.align	4
.nv.constant0._Z13short2half_ruPfs:
	.zero		906


//--------------------- .nv.constant0._Z13short2half_rnPfs --------------------------
	.section	.nv.constant0._Z13short2half_rnPfs,"a",@progbits
	.sectionflags	@""
	.align	4
.nv.constant0._Z13short2half_rnPfs:
	.zero		906


//--------------------- .nv.constant0._Z13short2half_rdPfs --------------------------
	.section	.nv.constant0._Z13short2half_rdPfs,"a",@progbits
	.sectionflags	@""
	.align	4
.nv.constant0._Z13short2half_rdPfs:
	.zero		906


//--------------------- .nv.constant0._Z10lows2half2Pf7__half2S0_ --------------------------
	.section	.nv.constant0._Z10lows2half2Pf7__half2S0_,"a",@progbits
	.sectionflags	@""
	.align	4
.nv.constant0._Z10lows2half2Pf7__half2S0_:
	.zero		912


//--------------------- .nv.constant0._Z15lowhigh2highlowPf7__half2 --------------------------
	.section	.nv.constant0._Z15lowhigh2highlowPf7__half2,"a",@progbits
	.sectionflags	@""
	.align	4
.nv.constant0._Z15lowhigh2highlowPf7__half2:
	.zero		908


//--------------------- .nv.constant0._Z9low2half2Pf7__half2 --------------------------
	.section	.nv.constant0._Z9low2half2Pf7__half2,"a",@progbits
	.sectionflags	@""
	.align	4
.nv.constant0._Z9low2half2Pf7__half2:
	.zero		908


//--------------------- .nv.constant0._Z8low2halfPf7__half2 --------------------------
	.section	.nv.constant0._Z8low2halfPf7__half2,"a",@progbits
	.sectionflags	@""
	.align	4
.nv.constant0._Z8low2halfPf7__half2:
	.zero		908


//--------------------- .nv.constant0._Z9low2floatPf7__half2 --------------------------
	.section	.nv.constant0._Z9low2floatPf7__half2,"a",@progbits
	.sectionflags	@""
	.align	4
.nv.constant0._Z9low2floatPf7__half2:
	.zero		908


//--------------------- .nv.constant0._Z10ll2half_rzPfx --------------------------
	.section	.nv.constant0._Z10ll2half_rzPfx,"a",@progbits
	.sectionflags	@""
	.align	4
.nv.constant0._Z10ll2half_rzPfx:
	.zero		912


//--------------------- .nv.constant0._Z10ll2half_ruPfx --------------------------
	.section	.nv.constant0._Z10ll2half_ruPfx,"a",@progbits
	.sectionflags	@""
	.align	4
.nv.constant0._Z10ll2half_ruPfx:
	.zero		912


//--------------------- .nv.constant0._Z10ll2half_rnPfx --------------------------
	.section	.nv.constant0._Z10ll2half_rnPfx,"a",@progbits
	.sectionflags	@""
	.align	4
.nv.constant0._Z10ll2half_rnPfx:
	.zero		912


//--------------------- .nv.constant0._Z10ll2half_rdPfx --------------------------
	.section	.nv.constant0._Z10ll2half_rdPfx,"a",@progbits
	.sectionflags	@""
	.align	4
.nv.constant0._Z10ll2half_rdPfx:
	.zero		912


//--------------------- .nv.constant0._Z4ldluPfP7__half2 --------------------------
	.section	.nv.constant0._Z4ldluPfP7__half2,"a",@progbits
	.sectionflags	@""
	.align	4
.nv.constant0._Z4ldluPfP7__half2:
	.zero		912


//--------------------- .nv.constant0._Z4ldluPfP6__half --------------------------
	.section	.nv.constant0._Z4ldluPfP6__half,"a",@progbits
	.sectionflags	@""
	.align	4
.nv.constant0._Z4ldluPfP6__half:
	.zero		912


//--------------------- .nv.constant0._Z3ldgPfP7__half2 --------------------------
	.section	.nv.constant0._Z3ldgPfP7__half2,"a",@progbits
	.sectionflags	@""
	.align	4
.nv.constant0._Z3ldgPfP7__half2:
	.zero		912


//--------------------- .nv.constant0._Z3ldgPfP6__half --------------------------
	.section	.nv.constant0._Z3ldgPfP6__half,"a",@progbits
	.sectionflags	@""
	.align	4
.nv.constant0._Z3ldgPfP6__half:
	.zero		912


//--------------------- .nv.constant0._Z4ldcvPfP7__half2 --------------------------
	.section	.nv.constant0._Z4ldcvPfP7__half2,"a",@progbits
	.sectionflags	@""
	.align	4
.nv.constant0._Z4ldcvPfP7__half2:
	.zero		912


//--------------------- .nv.constant0._Z4ldcvPfP6__half --------------------------
	.section	.nv.constant0._Z4ldcvPfP6__half,"a",@progbits
	.sectionflags	@""
	.align	4
.nv.constant0._Z4ldcvPfP6__half:
	.zero		912


//--------------------- .nv.constant0._Z4ldcsPfP7__half2 --------------------------
	.section	.nv.constant0._Z4ldcsPfP7__half2,"a",@progbits
	.sectionflags	@""
	.align	4
.nv.constant0._Z4ldcsPfP7__half2:
	.zero		912


//--------------------- .nv.constant0._Z4ldcsPfP6__half --------------------------
	.section	.nv.constant0._Z4ldcsPfP6__half,"a",@progbits
	.sectionflags	@""
	.align	4
.nv.constant0._Z4ldcsPfP6__half:
	.zero		912


//--------------------- .nv.constant0._Z4ldcgPfP7__half2 --------------------------
	.section	.nv.constant0._Z4ldcgPfP7__half2,"a",@progbits
	.sectionflags	@""
	.align	4
.nv.constant0._Z4ldcgPfP7__half2:
	.zero		912


//--------------------- .nv.constant0._Z4ldcgPfP6__half --------------------------
	.section	.nv.constant0._Z4ldcgPfP6__half,"a",@progbits
	.sectionflags	@""
	.align	4
.nv.constant0._Z4ldcgPfP6__half:
	.zero		912


//--------------------- .nv.constant0._Z4ldcaPfP7__half2 --------------------------
	.section	.nv.constant0._Z4ldcaPfP7__half2,"a",@progbits
	.sectionflags	@""
	.align	4
.nv.constant0._Z4ldcaPfP7__half2:
	.zero		912


//--------------------- .nv.constant0._Z4ldcaPfP6__half --------------------------
	.section	.nv.constant0._Z4ldcaPfP6__half,"a",@progbits
	.sectionflags	@""
	.align	4
.nv.constant0._Z4ldcaPfP6__half:
	.zero		912


//--------------------- .nv.constant0._Z11int2half_rzPfi --------------------------
	.section	.nv.constant0._Z11int2half_rzPfi,"a",@progbits
	.sectionflags	@""
	.align	4
.nv.constant0._Z11int2half_rzPfi:
	.zero		908


//--------------------- .nv.constant0._Z11int2half_ruPfi --------------------------
	.section	.nv.constant0._Z11int2half_ruPfi,"a",@progbits
	.sectionflags	@""
	.align	4
.nv.constant0._Z11int2half_ruPfi:
	.zero		908


//--------------------- .nv.constant0._Z11int2half_rnPfi --------------------------
	.section	.nv.constant0._Z11int2half_rnPfi,"a",@progbits
	.sectionflags	@""
	.align	4
.nv.constant0._Z11int2half_rnPfi:
	.zero		908


//--------------------- .nv.constant0._Z11int2half_rdPfi --------------------------
	.section	.nv.constant0._Z11int2half_rdPfi,"a",@progbits
	.sectionflags	@""
	.align	4
.nv.constant0._Z11int2half_rdPfi:
	.zero		908


//--------------------- .nv.constant0._Z11highs2half2Pf7__half2S0_ --------------------------
	.section	.nv.constant0._Z11highs2half2Pf7__half2S0_,"a",@progbits
	.sectionflags	@""
	.align	4
.nv.constant0._Z11highs2half2Pf7__half2S0_:
	.zero		912


//--------------------- .nv.constant0._Z10high2half2Pf7__half2 --------------------------
	.section	.nv.constant0._Z10high2half2Pf7__half2,"a",@progbits
	.sectionflags	@""
	.align	4
.nv.constant0._Z10high2half2Pf7__half2:
	.zero		908


//--------------------- .nv.constant0._Z9high2halfPf7__half2 --------------------------
	.section	.nv.constant0._Z9high2halfPf7__half2,"a",@progbits
	.sectionflags	@""
	.align	4
.nv.constant0._Z9high2halfPf7__half2:
	.zero		908


//--------------------- .nv.constant0._Z10high2floatPf7__half2 --------------------------
	.section	.nv.constant0._Z10high2floatPf7__half2,"a",@progbits
	.sectionflags	@""
	.align	4
.nv.constant0._Z10high2floatPf7__half2:
	.zero		908


//--------------------- .nv.constant0._Z12halves2half2Pf6__halfS0_ --------------------------
	.section	.nv.constant0._Z12halves2half2Pf6__halfS0_,"a",@progbits
	.sectionflags	@""
	.align	4
.nv.constant0._Z12halves2half2Pf6__halfS0_:
	.zero		908


//--------------------- .nv.constant0._Z14half_as_ushortPt6__half --------------------------
	.section	.nv.constant0._Z14half_as_ushortPt6__half,"a",@progbits
	.sectionflags	@""
	.align	4
.nv.constant0._Z14half_as_ushortPt6__half:
	.zero		906


//--------------------- .nv.constant0._Z13half_as_shortPs6__half --------------------------
	.section	.nv.constant0._Z13half_as_shortPs6__half,"a",@progbits
	.sectionflags	@""
	.align	4
.nv.constant0._Z13half_as_shortPs6__half:
	.zero		906


//--------------------- .nv.constant0._Z14half2ushort_rzPt6__half --------------------------
	.section	.nv.constant0._Z14half2ushort_rzPt6__half,"a",@progbits
	.sectionflags	@""
	.align	4
.nv.constant0._Z14half2ushort_rzPt6__half:
	.zero		906


//--------------------- .nv.constant0._Z14half2ushort_ruPt6__half --------------------------
	.section	.nv.constant0._Z14half2ushort_ruPt6__half,"a",@progbits
	.sectionflags	@""
	.align	4
.nv.constant0._Z14half2ushort_ruPt6__half:
	.zero		906


//--------------------- .nv.constant0._Z14half2ushort_rnPt6__half --------------------------
	.section	.nv.constant0._Z14half2ushort_rnPt6__half,"a",@progbits
	.sectionflags	@""
	.align	4
.nv.constant0._Z14half2ushort_rnPt6__half:
	.zero		906


//--------------------- .nv.constant0._Z14half2ushort_rdPt6__half --------------------------
	.section	.nv.constant0._Z14half2ushort_rdPt6__half,"a",@progbits
	.sectionflags	@""
	.align	4
.nv.constant0._Z14half2ushort_rdPt6__half:
	.zero		906


//--------------------- .nv.constant0._Z11half2ull_rzPy6__half --------------------------
	.section	.nv.constant0._Z11half2ull_rzPy6__half,"a",@progbits
	.sectionflags	@""
	.align	4
.nv.constant0._Z11half2ull_rzPy6__half:
	.zero		906


//--------------------- .nv.constant0._Z11half2ull_ruPy6__half --------------------------
	.section	.nv.constant0._Z11half2ull_ruPy6__half,"a",@progbits
	.sectionflags	@""
	.align	4
.nv.constant0._Z11half2ull_ruPy6__half:
	.zero		906


//--------------------- .nv.constant0._Z11half2ull_rnPy6__half --------------------------
	.section	.nv.constant0._Z11half2ull_rnPy6__half,"a",@progbits
	.sectionflags	@""
	.align	4
.nv.constant0._Z11half2ull_rnPy6__half:
	.zero		906


//--------------------- .nv.constant0._Z11half2ull_rdPy6__half --------------------------
	.section	.nv.constant0._Z11half2ull_rdPy6__half,"a",@progbits
	.sectionflags	@""
	.align	4
.nv.constant0._Z11half2ull_rdPy6__half:
	.zero		906


//--------------------- .nv.constant0._Z12half2uint_rzPj6__half --------------------------
	.section	.nv.constant0._Z12half2uint_rzPj6__half,"a",@progbits
	.sectionflags	@""
	.align	4
.nv.constant0._Z12half2uint_rzPj6__half:
	.zero		906


//--------------------- .nv.constant0._Z12half2uint_ruPj6__half --------------------------
	.section	.nv.constant0._Z12half2uint_ruPj6__half,"a",@progbits
	.sectionflags	@""
	.align	4
.nv.constant0._Z12half2uint_ruPj6__half:
	.zero		906


//--------------------- .nv.constant0._Z12half2uint_rnPj6__half --------------------------
	.section	.nv.constant0._Z12half2uint_rnPj6__half,"a",@progbits
	.sectionflags	@""
	.align	4
.nv.constant0._Z12half2uint_rnPj6__half:
	.zero		906


//--------------------- .nv.constant0._Z12half2uint_rdPj6__half --------------------------
	.section	.nv.constant0._Z12half2uint_rdPj6__half,"a",@progbits
	.sectionflags	@""
	.align	4
.nv.constant0._Z12half2uint_rdPj6__half:
	.zero		906


//--------------------- .nv.constant0._Z13half2short_rzPs6__half --------------------------
	.section	.nv.constant0._Z13half2short_rzPs6__half,"a",@progbits
	.sectionflags	@""
	.align	4
.nv.constant0._Z13half2short_rzPs6__half:
	.zero		906


//--------------------- .nv.constant0._Z13half2short_ruPs6__half --------------------------
	.section	.nv.constant0._Z13half2short_ruPs6__half,"a",@progbits
	.sectionflags	@""
	.align	4
.nv.constant0._Z13half2short_ruPs6__half:
	.zero		906


//--------------------- .nv.constant0._Z13half2short_rnPs6__half --------------------------
	.section	.nv.constant0._Z13half2short_rnPs6__half,"a",@progbits
	.sectionflags	@""
	.align	4
.nv.constant0._Z13half2short_rnPs6__half:
	.zero		906


//--------------------- .nv.constant0._Z13half2short_rdPs6__half --------------------------
	.section	.nv.constant0._Z13half2short_rdPs6__half,"a",@progbits
	.sectionflags	@""
	.align	4
.nv.constant0._Z13half2short_rdPs6__half:
	.zero		906


//--------------------- .nv.constant0._Z10half2ll_rzPx6__half --------------------------
	.section	.nv.constant0._Z10half2ll_rzPx6__half,"a",@progbits
	.sectionflags	@""
	.align	4
.nv.constant0._Z10half2ll_rzPx6__half:
	.zero		906


//--------------------- .nv.constant0._Z10half2ll_ruPx6__half --------------------------
	.section	.nv.constant0._Z10half2ll_ruPx6__half,"a",@progbits
	.sectionflags	@""
	.align	4
.nv.constant0._Z10half2ll_ruPx6__half:
	.zero		906


//--------------------- .nv.constant0._Z10half2ll_rnPx6__half --------------------------
	.section	.nv.constant0._Z10half2ll_rnPx6__half,"a",@progbits
	.sectionflags	@""
	.align	4
.nv.constant0._Z10half2ll_rnPx6__half:
	.zero		906


//--------------------- .nv.constant0._Z10half2ll_rdPx6__half --------------------------
	.section	.nv.constant0._Z10half2ll_rdPx6__half,"a",@progbits
	.sectionflags	@""
	.align	4
.nv.constant0._Z10half2ll_rdPx6__half:
	.zero		906


//--------------------- .nv.constant0._Z11half2int_rzPi6__half --------------------------
	.section	.nv.constant0._Z11half2int_rzPi6__half,"a",@progbits
	.sectionflags	@""
	.align	4
.nv.constant0._Z11half2int_rzPi6__half:
	.zero		906


//--------------------- .nv.constant0._Z11half2int_ruPi6__half --------------------------
	.section	.nv.constant0._Z11half2int_ruPi6__half,"a",@progbits
	.sectionflags	@""
	.align	4
.nv.constant0._Z11half2int_ruPi6__half:
	.zero		906


//--------------------- .nv.constant0._Z11half2int_rnPi6__half --------------------------
	.section	.nv.constant0._Z11half2int_rnPi6__half,"a",@progbits
	.sectionflags	@""
	.align	4
.nv.constant0._Z11half2int_rnPi6__half:
	.zero		906


//--------------------- .nv.constant0._Z11half2int_rdPi6__half --------------------------
	.section	.nv.constant0._Z11half2int_rdPi6__half,"a",@progbits
	.sectionflags	@""
	.align	4
.nv.constant0._Z11half2int_rdPi6__half:
	.zero		906


//--------------------- .nv.constant0._Z10half2half2Pf6__half --------------------------
	.section	.nv.constant0._Z10half2half2Pf6__half,"a",@progbits
	.sectionflags	@""
	.align	4
.nv.constant0._Z10half2half2Pf6__half:
	.zero		906


//--------------------- .nv.constant0._Z10half2floatPf6__half --------------------------
	.section	.nv.constant0._Z10half2floatPf6__half,"a",@progbits
	.sectionflags	@""
	.align	4
.nv.constant0._Z10half2floatPf6__half:
	.zero		906


//--------------------- .nv.constant0._Z12half22float2Pf7__half2 --------------------------
	.section	.nv.constant0._Z12half22float2Pf7__half2,"a",@progbits
	.sectionflags	@""
	.align	4
.nv.constant0._Z12half22float2Pf7__half2:
	.zero		908


//--------------------- .nv.constant0._Z15floats2half2_rnPfff --------------------------
	.section	.nv.constant0._Z15floats2half2_rnPfff,"a",@progbits
	.sectionflags	@""
	.align	4
.nv.constant0._Z15floats2half2_rnPfff:
	.zero		912


//--------------------- .nv.constant0._Z13float2half_rzPff --------------------------
	.section	.nv.constant0._Z13float2half_rzPff,"a",@progbits
	.sectionflags	@""
	.align	4
.nv.constant0._Z13float2half_rzPff:
	.zero		908


//--------------------- .nv.constant0._Z13float2half_ruPff --------------------------
	.section	.nv.constant0._Z13float2half_ruPff,"a",@progbits
	.sectionflags	@""
	.align	4
.nv.constant0._Z13float2half_ruPff:
	.zero		908


//--------------------- .nv.constant0._Z13float2half_rnPff --------------------------
	.section	.nv.constant0._Z13float2half_rnPff,"a",@progbits
	.sectionflags	@""
	.align	4
.nv.constant0._Z13float2half_rnPff:
	.zero		908


//--------------------- .nv.constant0._Z13float2half_rdPff --------------------------
	.section	.nv.constant0._Z13float2half_rdPff,"a",@progbits
	.sectionflags	@""
	.align	4
.nv.constant0._Z13float2half_rdPff:
	.zero		908


//--------------------- .nv.constant0._Z14float2half2_rnPff --------------------------
	.section	.nv.constant0._Z14float2half2_rnPff,"a",@progbits
	.sectionflags	@""
	.align	4
.nv.constant0._Z14float2half2_rnPff:
	.zero		908


//--------------------- .nv.constant0._Z10float2halfPff --------------------------
	.section	.nv.constant0._Z10float2halfPff,"a",@progbits
	.sectionflags	@""
	.align	4
.nv.constant0._Z10float2halfPff:
	.zero		908


//--------------------- .nv.constant0._Z15float22half2_rnPf6float2 --------------------------
	.section	.nv.constant0._Z15float22half2_rnPf6float2,"a",@progbits
	.sectionflags	@""
	.align	4
.nv.constant0._Z15float22half2_rnPf6float2:
	.zero		912


//--------------------- .nv.constant0._Z11double2halfPfd --------------------------
	.section	.nv.constant0._Z11double2halfPfd,"a",@progbits
	.sectionflags	@""
	.align	4
.nv.constant0._Z11double2halfPfd:
	.zero		912


//--------------------- .nv.constant0._Z8setValueP7__half2S_ --------------------------
	.section	.nv.constant0._Z8setValueP7__half2S_,"a",@progbits
	.sectionflags	@""
	.align	4
.nv.constant0._Z8setValueP7__half2S_:
	.zero		908


//--------------------- .nv.constant0._Z8setValueP6__halfS_ --------------------------
	.section	.nv.constant0._Z8setValueP6__halfS_,"a",@progbits
	.sectionflags	@""
	.align	4
.nv.constant0._Z8setValueP6__halfS_:
	.zero		906


//--------------------- SYMBOLS --------------------------

	.type		.nv.reservedSmem.offset0,@object
	.size		.nv.reservedSmem.offset0,0x4
